//
// Generated by NVIDIA NVVM Compiler
//
// Compiler Build ID: CL-36424714
// Cuda compilation tools, release 13.0, V13.0.88
// Based on NVVM 20.0.0
//

.version 9.0
.target sm_100
.address_size 64

	// .globl	_Z6kernelPfS_S_ifffiiiPiS0_S_
.extern .func  (.param .b64 func_retval0) malloc
(
	.param .b64 malloc_param_0
)
;
.extern .func  (.param .b32 func_retval0) vprintf
(
	.param .b64 vprintf_param_0,
	.param .b64 vprintf_param_1
)
;
.global .align 4 .b8 precalc_xorwow_matrix[102400];
.global .align 4 .b8 precalc_xorwow_offset_matrix[102400];
.global .align 4 .b8 mrg32k3aM1[2304];
.global .align 4 .b8 mrg32k3aM2[2304];
.global .align 4 .b8 mrg32k3aM1SubSeq[2016];
.global .align 4 .b8 mrg32k3aM2SubSeq[2016];
.global .align 4 .b8 mrg32k3aM1Seq[2304];
.global .align 4 .b8 mrg32k3aM2Seq[2304];
.const .align 8 .b8 __cr_lgamma_table[72];
.global .align 1 .b8 $str[54] = {107, 101, 114, 110, 101, 108, 58, 32, 83, 111, 108, 118, 101, 100, 32, 98, 121, 32, 98, 108, 111, 99, 107, 32, 37, 105, 44, 32, 116, 104, 114, 101, 97, 100, 32, 37, 105, 32, 119, 105, 116, 104, 32, 101, 114, 114, 32, 61, 32, 37, 102, 46, 10};

.visible .entry _Z6kernelPfS_S_ifffiiiPiS0_S_(
	.param .u64 .ptr .align 1 _Z6kernelPfS_S_ifffiiiPiS0_S__param_0,
	.param .u64 .ptr .align 1 _Z6kernelPfS_S_ifffiiiPiS0_S__param_1,
	.param .u64 .ptr .align 1 _Z6kernelPfS_S_ifffiiiPiS0_S__param_2,
	.param .u32 _Z6kernelPfS_S_ifffiiiPiS0_S__param_3,
	.param .f32 _Z6kernelPfS_S_ifffiiiPiS0_S__param_4,
	.param .f32 _Z6kernelPfS_S_ifffiiiPiS0_S__param_5,
	.param .f32 _Z6kernelPfS_S_ifffiiiPiS0_S__param_6,
	.param .u32 _Z6kernelPfS_S_ifffiiiPiS0_S__param_7,
	.param .u32 _Z6kernelPfS_S_ifffiiiPiS0_S__param_8,
	.param .u32 _Z6kernelPfS_S_ifffiiiPiS0_S__param_9,
	.param .u64 .ptr .align 1 _Z6kernelPfS_S_ifffiiiPiS0_S__param_10,
	.param .u64 .ptr .align 1 _Z6kernelPfS_S_ifffiiiPiS0_S__param_11,
	.param .u64 .ptr .align 1 _Z6kernelPfS_S_ifffiiiPiS0_S__param_12
)
{
	.local .align 16 .b8 	__local_depot0[64];
	.reg .b64 	%SP;
	.reg .b64 	%SPL;
	.reg .pred 	%p<232>;
	.reg .b32 	%r<3306>;
	.reg .b32 	%f<832>;
	.reg .b64 	%rd<407>;
	.reg .b64 	%fd<6>;

	mov.u64 	%SPL, __local_depot0;
	cvta.local.u64 	%SP, %SPL;
	ld.param.u64 	%rd70, [_Z6kernelPfS_S_ifffiiiPiS0_S__param_0];
	ld.param.u64 	%rd71, [_Z6kernelPfS_S_ifffiiiPiS0_S__param_1];
	ld.param.u64 	%rd72, [_Z6kernelPfS_S_ifffiiiPiS0_S__param_2];
	ld.param.u32 	%r1347, [_Z6kernelPfS_S_ifffiiiPiS0_S__param_7];
	ld.param.u32 	%r1348, [_Z6kernelPfS_S_ifffiiiPiS0_S__param_8];
	ld.param.u32 	%r1351, [_Z6kernelPfS_S_ifffiiiPiS0_S__param_9];
	ld.param.u64 	%rd73, [_Z6kernelPfS_S_ifffiiiPiS0_S__param_10];
	ld.param.u64 	%rd74, [_Z6kernelPfS_S_ifffiiiPiS0_S__param_11];
	cvta.to.global.u64 	%rd1, %rd72;
	cvta.to.global.u64 	%rd2, %rd71;
	cvta.to.global.u64 	%rd3, %rd70;
	cvta.to.global.u64 	%rd4, %rd74;
	cvta.to.global.u64 	%rd5, %rd73;
	add.u64 	%rd6, %SPL, 0;
	mov.u32 	%r1, %tid.x;
	mov.u32 	%r2, %ctaid.x;
	mul.lo.s32 	%r3, %r1347, %r1347;
	mul.lo.s32 	%r4, %r3, %r1348;
	mul.wide.s32 	%rd76, %r4, 4;
	{ // callseq 0, 0
	.param .b64 param0;
	st.param.b64 	[param0], %rd76;
	.param .b64 retval0;
	call.uni (retval0), 
	malloc, 
	(
	param0
	);
	ld.param.b64 	%rd77, [retval0];
	} // callseq 0
	{ // callseq 1, 0
	.param .b64 param0;
	st.param.b64 	[param0], %rd76;
	.param .b64 retval0;
	call.uni (retval0), 
	malloc, 
	(
	param0
	);
	ld.param.b64 	%rd78, [retval0];
	} // callseq 1
	{ // callseq 2, 0
	.param .b64 param0;
	st.param.b64 	[param0], %rd76;
	.param .b64 retval0;
	call.uni (retval0), 
	malloc, 
	(
	param0
	);
	ld.param.b64 	%rd79, [retval0];
	} // callseq 2
	mul.wide.u32 	%rd80, %r3, 4;
	{ // callseq 3, 0
	.param .b64 param0;
	st.param.b64 	[param0], %rd80;
	.param .b64 retval0;
	call.uni (retval0), 
	malloc, 
	(
	param0
	);
	ld.param.b64 	%rd81, [retval0];
	} // callseq 3
	{ // callseq 4, 0
	.param .b64 param0;
	st.param.b64 	[param0], %rd80;
	.param .b64 retval0;
	call.uni (retval0), 
	malloc, 
	(
	param0
	);
	ld.param.b64 	%rd82, [retval0];
	} // callseq 4
	{ // callseq 5, 0
	.param .b64 param0;
	st.param.b64 	[param0], %rd80;
	.param .b64 retval0;
	call.uni (retval0), 
	malloc, 
	(
	param0
	);
	ld.param.b64 	%rd83, [retval0];
	} // callseq 5
	mul.wide.s32 	%rd84, %r1348, 4;
	{ // callseq 6, 0
	.param .b64 param0;
	st.param.b64 	[param0], %rd84;
	.param .b64 retval0;
	call.uni (retval0), 
	malloc, 
	(
	param0
	);
	ld.param.b64 	%rd85, [retval0];
	} // callseq 6
	{ // callseq 7, 0
	.param .b64 param0;
	st.param.b64 	[param0], %rd84;
	.param .b64 retval0;
	call.uni (retval0), 
	malloc, 
	(
	param0
	);
	ld.param.b64 	%rd86, [retval0];
	} // callseq 7
	{ // callseq 8, 0
	.param .b64 param0;
	st.param.b64 	[param0], %rd84;
	.param .b64 retval0;
	call.uni (retval0), 
	malloc, 
	(
	param0
	);
	ld.param.b64 	%rd87, [retval0];
	} // callseq 8
	{ // callseq 9, 0
	.param .b64 param0;
	st.param.b64 	[param0], %rd80;
	.param .b64 retval0;
	call.uni (retval0), 
	malloc, 
	(
	param0
	);
	ld.param.b64 	%rd88, [retval0];
	} // callseq 9
	// begin inline asm
	mov.u64 	%rd69, %clock64;
	// end inline asm
	cvt.u32.u64 	%r1352, %rd69;
	mul.hi.s32 	%r1353, %r1352, 1073741825;
	shr.u32 	%r1354, %r1353, 31;
	shr.s32 	%r1355, %r1353, 29;
	add.s32 	%r1356, %r1355, %r1354;
	mul.lo.s32 	%r1357, %r1356, 2147483647;
	sub.s32 	%r1358, %r1352, %r1357;
	mad.lo.s32 	%r1359, %r2, 11, 7;
	mul.lo.s32 	%r1360, %r1359, %r1;
	mad.lo.s32 	%r1361, %r2, 3, %r1360;
	add.s32 	%r1362, %r1361, %r1351;
	add.s32 	%r1363, %r1362, %r1358;
	mul.hi.s32 	%r1364, %r1363, 1073741825;
	shr.u32 	%r1365, %r1364, 31;
	shr.s32 	%r1366, %r1364, 29;
	add.s32 	%r1367, %r1366, %r1365;
	mul.lo.s32 	%r1368, %r1367, 2147483647;
	sub.s32 	%r1369, %r1363, %r1368;
	abs.s32 	%r1370, %r1369;
	add.s32 	%r5, %r1, %r2;
	xor.b32  	%r1371, %r1370, -1429050551;
	mul.lo.s32 	%r6, %r1371, 1099087573;
	add.s32 	%r1372, %r6, -638133224;
	add.s32 	%r2606, %r6, 123456789;
	st.local.v2.u32 	[%rd6], {%r1372, %r2606};
	xor.b32  	%r2605, %r6, 362436069;
	mov.b32 	%r2604, -123459836;
	st.local.v2.u32 	[%rd6+8], {%r2605, %r2604};
	add.s32 	%r2602, %r6, 5783321;
	mov.b32 	%r2603, -589760388;
	st.local.v2.u32 	[%rd6+16], {%r2603, %r2602};
	setp.eq.s32 	%p2, %r5, 0;
	@%p2 bra 	$L__BB0_115;
	cvt.u64.u32 	%rd396, %r5;
	mov.b32 	%r2584, 0;
	mov.b32 	%r2604, -123459836;
	mov.b32 	%r2603, -589760388;
$L__BB0_2:
	mov.u64 	%rd18, %rd396;
	and.b64  	%rd19, %rd18, 3;
	setp.eq.s64 	%p3, %rd19, 0;
	@%p3 bra 	$L__BB0_114;
	mul.wide.u32 	%rd89, %r2584, 3200;
	mov.u64 	%rd90, precalc_xorwow_matrix;
	add.s64 	%rd20, %rd90, %rd89;
	mov.b32 	%r2602, 0;
	mov.u32 	%r2603, %r2602;
	mov.u32 	%r2604, %r2602;
	mov.u32 	%r2605, %r2602;
	mov.u32 	%r2606, %r2602;
	mov.u32 	%r2595, %r2602;
$L__BB0_4:
	mul.wide.u32 	%rd91, %r2595, 4;
	add.s64 	%rd92, %rd6, %rd91;
	ld.local.u32 	%r27, [%rd92+4];
	shl.b32 	%r28, %r2595, 5;
	mov.b32 	%r2601, 0;
$L__BB0_5:
	.pragma "nounroll";
	shr.u32 	%r1378, %r27, %r2601;
	and.b32  	%r1379, %r1378, 1;
	setp.eq.b32 	%p4, %r1379, 1;
	not.pred 	%p5, %p4;
	add.s32 	%r1380, %r28, %r2601;
	mul.lo.s32 	%r1381, %r1380, 5;
	mul.wide.u32 	%rd93, %r1381, 4;
	add.s64 	%rd21, %rd20, %rd93;
	@%p5 bra 	$L__BB0_7;
	ld.global.u32 	%r1382, [%rd21];
	xor.b32  	%r2606, %r2606, %r1382;
	ld.global.u32 	%r1383, [%rd21+4];
	xor.b32  	%r2605, %r2605, %r1383;
	ld.global.u32 	%r1384, [%rd21+8];
	xor.b32  	%r2604, %r2604, %r1384;
	ld.global.u32 	%r1385, [%rd21+12];
	xor.b32  	%r2603, %r2603, %r1385;
	ld.global.u32 	%r1386, [%rd21+16];
	xor.b32  	%r2602, %r2602, %r1386;
$L__BB0_7:
	and.b32  	%r1388, %r1378, 2;
	setp.eq.s32 	%p6, %r1388, 0;
	@%p6 bra 	$L__BB0_9;
	ld.global.u32 	%r1389, [%rd21+20];
	xor.b32  	%r2606, %r2606, %r1389;
	ld.global.u32 	%r1390, [%rd21+24];
	xor.b32  	%r2605, %r2605, %r1390;
	ld.global.u32 	%r1391, [%rd21+28];
	xor.b32  	%r2604, %r2604, %r1391;
	ld.global.u32 	%r1392, [%rd21+32];
	xor.b32  	%r2603, %r2603, %r1392;
	ld.global.u32 	%r1393, [%rd21+36];
	xor.b32  	%r2602, %r2602, %r1393;
$L__BB0_9:
	and.b32  	%r1395, %r1378, 4;
	setp.eq.s32 	%p7, %r1395, 0;
	@%p7 bra 	$L__BB0_11;
	ld.global.u32 	%r1396, [%rd21+40];
	xor.b32  	%r2606, %r2606, %r1396;
	ld.global.u32 	%r1397, [%rd21+44];
	xor.b32  	%r2605, %r2605, %r1397;
	ld.global.u32 	%r1398, [%rd21+48];
	xor.b32  	%r2604, %r2604, %r1398;
	ld.global.u32 	%r1399, [%rd21+52];
	xor.b32  	%r2603, %r2603, %r1399;
	ld.global.u32 	%r1400, [%rd21+56];
	xor.b32  	%r2602, %r2602, %r1400;
$L__BB0_11:
	and.b32  	%r1402, %r1378, 8;
	setp.eq.s32 	%p8, %r1402, 0;
	@%p8 bra 	$L__BB0_13;
	ld.global.u32 	%r1403, [%rd21+60];
	xor.b32  	%r2606, %r2606, %r1403;
	ld.global.u32 	%r1404, [%rd21+64];
	xor.b32  	%r2605, %r2605, %r1404;
	ld.global.u32 	%r1405, [%rd21+68];
	xor.b32  	%r2604, %r2604, %r1405;
	ld.global.u32 	%r1406, [%rd21+72];
	xor.b32  	%r2603, %r2603, %r1406;
	ld.global.u32 	%r1407, [%rd21+76];
	xor.b32  	%r2602, %r2602, %r1407;
$L__BB0_13:
	and.b32  	%r1409, %r1378, 16;
	setp.eq.s32 	%p9, %r1409, 0;
	@%p9 bra 	$L__BB0_15;
	ld.global.u32 	%r1410, [%rd21+80];
	xor.b32  	%r2606, %r2606, %r1410;
	ld.global.u32 	%r1411, [%rd21+84];
	xor.b32  	%r2605, %r2605, %r1411;
	ld.global.u32 	%r1412, [%rd21+88];
	xor.b32  	%r2604, %r2604, %r1412;
	ld.global.u32 	%r1413, [%rd21+92];
	xor.b32  	%r2603, %r2603, %r1413;
	ld.global.u32 	%r1414, [%rd21+96];
	xor.b32  	%r2602, %r2602, %r1414;
$L__BB0_15:
	and.b32  	%r1416, %r1378, 32;
	setp.eq.s32 	%p10, %r1416, 0;
	@%p10 bra 	$L__BB0_17;
	ld.global.u32 	%r1417, [%rd21+100];
	xor.b32  	%r2606, %r2606, %r1417;
	ld.global.u32 	%r1418, [%rd21+104];
	xor.b32  	%r2605, %r2605, %r1418;
	ld.global.u32 	%r1419, [%rd21+108];
	xor.b32  	%r2604, %r2604, %r1419;
	ld.global.u32 	%r1420, [%rd21+112];
	xor.b32  	%r2603, %r2603, %r1420;
	ld.global.u32 	%r1421, [%rd21+116];
	xor.b32  	%r2602, %r2602, %r1421;
$L__BB0_17:
	and.b32  	%r1423, %r1378, 64;
	setp.eq.s32 	%p11, %r1423, 0;
	@%p11 bra 	$L__BB0_19;
	ld.global.u32 	%r1424, [%rd21+120];
	xor.b32  	%r2606, %r2606, %r1424;
	ld.global.u32 	%r1425, [%rd21+124];
	xor.b32  	%r2605, %r2605, %r1425;
	ld.global.u32 	%r1426, [%rd21+128];
	xor.b32  	%r2604, %r2604, %r1426;
	ld.global.u32 	%r1427, [%rd21+132];
	xor.b32  	%r2603, %r2603, %r1427;
	ld.global.u32 	%r1428, [%rd21+136];
	xor.b32  	%r2602, %r2602, %r1428;
$L__BB0_19:
	and.b32  	%r1430, %r1378, 128;
	setp.eq.s32 	%p12, %r1430, 0;
	@%p12 bra 	$L__BB0_21;
	ld.global.u32 	%r1431, [%rd21+140];
	xor.b32  	%r2606, %r2606, %r1431;
	ld.global.u32 	%r1432, [%rd21+144];
	xor.b32  	%r2605, %r2605, %r1432;
	ld.global.u32 	%r1433, [%rd21+148];
	xor.b32  	%r2604, %r2604, %r1433;
	ld.global.u32 	%r1434, [%rd21+152];
	xor.b32  	%r2603, %r2603, %r1434;
	ld.global.u32 	%r1435, [%rd21+156];
	xor.b32  	%r2602, %r2602, %r1435;
$L__BB0_21:
	and.b32  	%r1437, %r1378, 256;
	setp.eq.s32 	%p13, %r1437, 0;
	@%p13 bra 	$L__BB0_23;
	ld.global.u32 	%r1438, [%rd21+160];
	xor.b32  	%r2606, %r2606, %r1438;
	ld.global.u32 	%r1439, [%rd21+164];
	xor.b32  	%r2605, %r2605, %r1439;
	ld.global.u32 	%r1440, [%rd21+168];
	xor.b32  	%r2604, %r2604, %r1440;
	ld.global.u32 	%r1441, [%rd21+172];
	xor.b32  	%r2603, %r2603, %r1441;
	ld.global.u32 	%r1442, [%rd21+176];
	xor.b32  	%r2602, %r2602, %r1442;
$L__BB0_23:
	and.b32  	%r1444, %r1378, 512;
	setp.eq.s32 	%p14, %r1444, 0;
	@%p14 bra 	$L__BB0_25;
	ld.global.u32 	%r1445, [%rd21+180];
	xor.b32  	%r2606, %r2606, %r1445;
	ld.global.u32 	%r1446, [%rd21+184];
	xor.b32  	%r2605, %r2605, %r1446;
	ld.global.u32 	%r1447, [%rd21+188];
	xor.b32  	%r2604, %r2604, %r1447;
	ld.global.u32 	%r1448, [%rd21+192];
	xor.b32  	%r2603, %r2603, %r1448;
	ld.global.u32 	%r1449, [%rd21+196];
	xor.b32  	%r2602, %r2602, %r1449;
$L__BB0_25:
	and.b32  	%r1451, %r1378, 1024;
	setp.eq.s32 	%p15, %r1451, 0;
	@%p15 bra 	$L__BB0_27;
	ld.global.u32 	%r1452, [%rd21+200];
	xor.b32  	%r2606, %r2606, %r1452;
	ld.global.u32 	%r1453, [%rd21+204];
	xor.b32  	%r2605, %r2605, %r1453;
	ld.global.u32 	%r1454, [%rd21+208];
	xor.b32  	%r2604, %r2604, %r1454;
	ld.global.u32 	%r1455, [%rd21+212];
	xor.b32  	%r2603, %r2603, %r1455;
	ld.global.u32 	%r1456, [%rd21+216];
	xor.b32  	%r2602, %r2602, %r1456;
$L__BB0_27:
	and.b32  	%r1458, %r1378, 2048;
	setp.eq.s32 	%p16, %r1458, 0;
	@%p16 bra 	$L__BB0_29;
	ld.global.u32 	%r1459, [%rd21+220];
	xor.b32  	%r2606, %r2606, %r1459;
	ld.global.u32 	%r1460, [%rd21+224];
	xor.b32  	%r2605, %r2605, %r1460;
	ld.global.u32 	%r1461, [%rd21+228];
	xor.b32  	%r2604, %r2604, %r1461;
	ld.global.u32 	%r1462, [%rd21+232];
	xor.b32  	%r2603, %r2603, %r1462;
	ld.global.u32 	%r1463, [%rd21+236];
	xor.b32  	%r2602, %r2602, %r1463;
$L__BB0_29:
	and.b32  	%r1465, %r1378, 4096;
	setp.eq.s32 	%p17, %r1465, 0;
	@%p17 bra 	$L__BB0_31;
	ld.global.u32 	%r1466, [%rd21+240];
	xor.b32  	%r2606, %r2606, %r1466;
	ld.global.u32 	%r1467, [%rd21+244];
	xor.b32  	%r2605, %r2605, %r1467;
	ld.global.u32 	%r1468, [%rd21+248];
	xor.b32  	%r2604, %r2604, %r1468;
	ld.global.u32 	%r1469, [%rd21+252];
	xor.b32  	%r2603, %r2603, %r1469;
	ld.global.u32 	%r1470, [%rd21+256];
	xor.b32  	%r2602, %r2602, %r1470;
$L__BB0_31:
	and.b32  	%r1472, %r1378, 8192;
	setp.eq.s32 	%p18, %r1472, 0;
	@%p18 bra 	$L__BB0_33;
	ld.global.u32 	%r1473, [%rd21+260];
	xor.b32  	%r2606, %r2606, %r1473;
	ld.global.u32 	%r1474, [%rd21+264];
	xor.b32  	%r2605, %r2605, %r1474;
	ld.global.u32 	%r1475, [%rd21+268];
	xor.b32  	%r2604, %r2604, %r1475;
	ld.global.u32 	%r1476, [%rd21+272];
	xor.b32  	%r2603, %r2603, %r1476;
	ld.global.u32 	%r1477, [%rd21+276];
	xor.b32  	%r2602, %r2602, %r1477;
$L__BB0_33:
	and.b32  	%r1479, %r1378, 16384;
	setp.eq.s32 	%p19, %r1479, 0;
	@%p19 bra 	$L__BB0_35;
	ld.global.u32 	%r1480, [%rd21+280];
	xor.b32  	%r2606, %r2606, %r1480;
	ld.global.u32 	%r1481, [%rd21+284];
	xor.b32  	%r2605, %r2605, %r1481;
	ld.global.u32 	%r1482, [%rd21+288];
	xor.b32  	%r2604, %r2604, %r1482;
	ld.global.u32 	%r1483, [%rd21+292];
	xor.b32  	%r2603, %r2603, %r1483;
	ld.global.u32 	%r1484, [%rd21+296];
	xor.b32  	%r2602, %r2602, %r1484;
$L__BB0_35:
	and.b32  	%r1486, %r1378, 32768;
	setp.eq.s32 	%p20, %r1486, 0;
	@%p20 bra 	$L__BB0_37;
	ld.global.u32 	%r1487, [%rd21+300];
	xor.b32  	%r2606, %r2606, %r1487;
	ld.global.u32 	%r1488, [%rd21+304];
	xor.b32  	%r2605, %r2605, %r1488;
	ld.global.u32 	%r1489, [%rd21+308];
	xor.b32  	%r2604, %r2604, %r1489;
	ld.global.u32 	%r1490, [%rd21+312];
	xor.b32  	%r2603, %r2603, %r1490;
	ld.global.u32 	%r1491, [%rd21+316];
	xor.b32  	%r2602, %r2602, %r1491;
$L__BB0_37:
	add.s32 	%r2601, %r2601, 16;
	setp.ne.s32 	%p21, %r2601, 32;
	@%p21 bra 	$L__BB0_5;
	mad.lo.s32 	%r1492, %r2595, -31, %r28;
	add.s32 	%r2595, %r1492, 1;
	setp.ne.s32 	%p22, %r2595, 5;
	@%p22 bra 	$L__BB0_4;
	st.local.u32 	[%rd6+4], %r2606;
	st.local.v2.u32 	[%rd6+8], {%r2605, %r2604};
	st.local.v2.u32 	[%rd6+16], {%r2603, %r2602};
	setp.eq.s64 	%p23, %rd19, 1;
	@%p23 bra 	$L__BB0_114;
	mov.b32 	%r2602, 0;
	mov.u32 	%r2603, %r2602;
	mov.u32 	%r2604, %r2602;
	mov.u32 	%r2605, %r2602;
	mov.u32 	%r2606, %r2602;
	mov.u32 	%r2687, %r2602;
$L__BB0_41:
	mul.wide.u32 	%rd94, %r2687, 4;
	add.s64 	%rd95, %rd6, %rd94;
	ld.local.u32 	%r203, [%rd95+4];
	shl.b32 	%r204, %r2687, 5;
	mov.b32 	%r2693, 0;
$L__BB0_42:
	.pragma "nounroll";
	shr.u32 	%r1495, %r203, %r2693;
	and.b32  	%r1496, %r1495, 1;
	setp.eq.b32 	%p24, %r1496, 1;
	not.pred 	%p25, %p24;
	add.s32 	%r1497, %r204, %r2693;
	mul.lo.s32 	%r1498, %r1497, 5;
	mul.wide.u32 	%rd96, %r1498, 4;
	add.s64 	%rd22, %rd20, %rd96;
	@%p25 bra 	$L__BB0_44;
	ld.global.u32 	%r1499, [%rd22];
	xor.b32  	%r2606, %r2606, %r1499;
	ld.global.u32 	%r1500, [%rd22+4];
	xor.b32  	%r2605, %r2605, %r1500;
	ld.global.u32 	%r1501, [%rd22+8];
	xor.b32  	%r2604, %r2604, %r1501;
	ld.global.u32 	%r1502, [%rd22+12];
	xor.b32  	%r2603, %r2603, %r1502;
	ld.global.u32 	%r1503, [%rd22+16];
	xor.b32  	%r2602, %r2602, %r1503;
$L__BB0_44:
	and.b32  	%r1505, %r1495, 2;
	setp.eq.s32 	%p26, %r1505, 0;
	@%p26 bra 	$L__BB0_46;
	ld.global.u32 	%r1506, [%rd22+20];
	xor.b32  	%r2606, %r2606, %r1506;
	ld.global.u32 	%r1507, [%rd22+24];
	xor.b32  	%r2605, %r2605, %r1507;
	ld.global.u32 	%r1508, [%rd22+28];
	xor.b32  	%r2604, %r2604, %r1508;
	ld.global.u32 	%r1509, [%rd22+32];
	xor.b32  	%r2603, %r2603, %r1509;
	ld.global.u32 	%r1510, [%rd22+36];
	xor.b32  	%r2602, %r2602, %r1510;
$L__BB0_46:
	and.b32  	%r1512, %r1495, 4;
	setp.eq.s32 	%p27, %r1512, 0;
	@%p27 bra 	$L__BB0_48;
	ld.global.u32 	%r1513, [%rd22+40];
	xor.b32  	%r2606, %r2606, %r1513;
	ld.global.u32 	%r1514, [%rd22+44];
	xor.b32  	%r2605, %r2605, %r1514;
	ld.global.u32 	%r1515, [%rd22+48];
	xor.b32  	%r2604, %r2604, %r1515;
	ld.global.u32 	%r1516, [%rd22+52];
	xor.b32  	%r2603, %r2603, %r1516;
	ld.global.u32 	%r1517, [%rd22+56];
	xor.b32  	%r2602, %r2602, %r1517;
$L__BB0_48:
	and.b32  	%r1519, %r1495, 8;
	setp.eq.s32 	%p28, %r1519, 0;
	@%p28 bra 	$L__BB0_50;
	ld.global.u32 	%r1520, [%rd22+60];
	xor.b32  	%r2606, %r2606, %r1520;
	ld.global.u32 	%r1521, [%rd22+64];
	xor.b32  	%r2605, %r2605, %r1521;
	ld.global.u32 	%r1522, [%rd22+68];
	xor.b32  	%r2604, %r2604, %r1522;
	ld.global.u32 	%r1523, [%rd22+72];
	xor.b32  	%r2603, %r2603, %r1523;
	ld.global.u32 	%r1524, [%rd22+76];
	xor.b32  	%r2602, %r2602, %r1524;
$L__BB0_50:
	and.b32  	%r1526, %r1495, 16;
	setp.eq.s32 	%p29, %r1526, 0;
	@%p29 bra 	$L__BB0_52;
	ld.global.u32 	%r1527, [%rd22+80];
	xor.b32  	%r2606, %r2606, %r1527;
	ld.global.u32 	%r1528, [%rd22+84];
	xor.b32  	%r2605, %r2605, %r1528;
	ld.global.u32 	%r1529, [%rd22+88];
	xor.b32  	%r2604, %r2604, %r1529;
	ld.global.u32 	%r1530, [%rd22+92];
	xor.b32  	%r2603, %r2603, %r1530;
	ld.global.u32 	%r1531, [%rd22+96];
	xor.b32  	%r2602, %r2602, %r1531;
$L__BB0_52:
	and.b32  	%r1533, %r1495, 32;
	setp.eq.s32 	%p30, %r1533, 0;
	@%p30 bra 	$L__BB0_54;
	ld.global.u32 	%r1534, [%rd22+100];
	xor.b32  	%r2606, %r2606, %r1534;
	ld.global.u32 	%r1535, [%rd22+104];
	xor.b32  	%r2605, %r2605, %r1535;
	ld.global.u32 	%r1536, [%rd22+108];
	xor.b32  	%r2604, %r2604, %r1536;
	ld.global.u32 	%r1537, [%rd22+112];
	xor.b32  	%r2603, %r2603, %r1537;
	ld.global.u32 	%r1538, [%rd22+116];
	xor.b32  	%r2602, %r2602, %r1538;
$L__BB0_54:
	and.b32  	%r1540, %r1495, 64;
	setp.eq.s32 	%p31, %r1540, 0;
	@%p31 bra 	$L__BB0_56;
	ld.global.u32 	%r1541, [%rd22+120];
	xor.b32  	%r2606, %r2606, %r1541;
	ld.global.u32 	%r1542, [%rd22+124];
	xor.b32  	%r2605, %r2605, %r1542;
	ld.global.u32 	%r1543, [%rd22+128];
	xor.b32  	%r2604, %r2604, %r1543;
	ld.global.u32 	%r1544, [%rd22+132];
	xor.b32  	%r2603, %r2603, %r1544;
	ld.global.u32 	%r1545, [%rd22+136];
	xor.b32  	%r2602, %r2602, %r1545;
$L__BB0_56:
	and.b32  	%r1547, %r1495, 128;
	setp.eq.s32 	%p32, %r1547, 0;
	@%p32 bra 	$L__BB0_58;
	ld.global.u32 	%r1548, [%rd22+140];
	xor.b32  	%r2606, %r2606, %r1548;
	ld.global.u32 	%r1549, [%rd22+144];
	xor.b32  	%r2605, %r2605, %r1549;
	ld.global.u32 	%r1550, [%rd22+148];
	xor.b32  	%r2604, %r2604, %r1550;
	ld.global.u32 	%r1551, [%rd22+152];
	xor.b32  	%r2603, %r2603, %r1551;
	ld.global.u32 	%r1552, [%rd22+156];
	xor.b32  	%r2602, %r2602, %r1552;
$L__BB0_58:
	and.b32  	%r1554, %r1495, 256;
	setp.eq.s32 	%p33, %r1554, 0;
	@%p33 bra 	$L__BB0_60;
	ld.global.u32 	%r1555, [%rd22+160];
	xor.b32  	%r2606, %r2606, %r1555;
	ld.global.u32 	%r1556, [%rd22+164];
	xor.b32  	%r2605, %r2605, %r1556;
	ld.global.u32 	%r1557, [%rd22+168];
	xor.b32  	%r2604, %r2604, %r1557;
	ld.global.u32 	%r1558, [%rd22+172];
	xor.b32  	%r2603, %r2603, %r1558;
	ld.global.u32 	%r1559, [%rd22+176];
	xor.b32  	%r2602, %r2602, %r1559;
$L__BB0_60:
	and.b32  	%r1561, %r1495, 512;
	setp.eq.s32 	%p34, %r1561, 0;
	@%p34 bra 	$L__BB0_62;
	ld.global.u32 	%r1562, [%rd22+180];
	xor.b32  	%r2606, %r2606, %r1562;
	ld.global.u32 	%r1563, [%rd22+184];
	xor.b32  	%r2605, %r2605, %r1563;
	ld.global.u32 	%r1564, [%rd22+188];
	xor.b32  	%r2604, %r2604, %r1564;
	ld.global.u32 	%r1565, [%rd22+192];
	xor.b32  	%r2603, %r2603, %r1565;
	ld.global.u32 	%r1566, [%rd22+196];
	xor.b32  	%r2602, %r2602, %r1566;
$L__BB0_62:
	and.b32  	%r1568, %r1495, 1024;
	setp.eq.s32 	%p35, %r1568, 0;
	@%p35 bra 	$L__BB0_64;
	ld.global.u32 	%r1569, [%rd22+200];
	xor.b32  	%r2606, %r2606, %r1569;
	ld.global.u32 	%r1570, [%rd22+204];
	xor.b32  	%r2605, %r2605, %r1570;
	ld.global.u32 	%r1571, [%rd22+208];
	xor.b32  	%r2604, %r2604, %r1571;
	ld.global.u32 	%r1572, [%rd22+212];
	xor.b32  	%r2603, %r2603, %r1572;
	ld.global.u32 	%r1573, [%rd22+216];
	xor.b32  	%r2602, %r2602, %r1573;
$L__BB0_64:
	and.b32  	%r1575, %r1495, 2048;
	setp.eq.s32 	%p36, %r1575, 0;
	@%p36 bra 	$L__BB0_66;
	ld.global.u32 	%r1576, [%rd22+220];
	xor.b32  	%r2606, %r2606, %r1576;
	ld.global.u32 	%r1577, [%rd22+224];
	xor.b32  	%r2605, %r2605, %r1577;
	ld.global.u32 	%r1578, [%rd22+228];
	xor.b32  	%r2604, %r2604, %r1578;
	ld.global.u32 	%r1579, [%rd22+232];
	xor.b32  	%r2603, %r2603, %r1579;
	ld.global.u32 	%r1580, [%rd22+236];
	xor.b32  	%r2602, %r2602, %r1580;
$L__BB0_66:
	and.b32  	%r1582, %r1495, 4096;
	setp.eq.s32 	%p37, %r1582, 0;
	@%p37 bra 	$L__BB0_68;
	ld.global.u32 	%r1583, [%rd22+240];
	xor.b32  	%r2606, %r2606, %r1583;
	ld.global.u32 	%r1584, [%rd22+244];
	xor.b32  	%r2605, %r2605, %r1584;
	ld.global.u32 	%r1585, [%rd22+248];
	xor.b32  	%r2604, %r2604, %r1585;
	ld.global.u32 	%r1586, [%rd22+252];
	xor.b32  	%r2603, %r2603, %r1586;
	ld.global.u32 	%r1587, [%rd22+256];
	xor.b32  	%r2602, %r2602, %r1587;
$L__BB0_68:
	and.b32  	%r1589, %r1495, 8192;
	setp.eq.s32 	%p38, %r1589, 0;
	@%p38 bra 	$L__BB0_70;
	ld.global.u32 	%r1590, [%rd22+260];
	xor.b32  	%r2606, %r2606, %r1590;
	ld.global.u32 	%r1591, [%rd22+264];
	xor.b32  	%r2605, %r2605, %r1591;
	ld.global.u32 	%r1592, [%rd22+268];
	xor.b32  	%r2604, %r2604, %r1592;
	ld.global.u32 	%r1593, [%rd22+272];
	xor.b32  	%r2603, %r2603, %r1593;
	ld.global.u32 	%r1594, [%rd22+276];
	xor.b32  	%r2602, %r2602, %r1594;
$L__BB0_70:
	and.b32  	%r1596, %r1495, 16384;
	setp.eq.s32 	%p39, %r1596, 0;
	@%p39 bra 	$L__BB0_72;
	ld.global.u32 	%r1597, [%rd22+280];
	xor.b32  	%r2606, %r2606, %r1597;
	ld.global.u32 	%r1598, [%rd22+284];
	xor.b32  	%r2605, %r2605, %r1598;
	ld.global.u32 	%r1599, [%rd22+288];
	xor.b32  	%r2604, %r2604, %r1599;
	ld.global.u32 	%r1600, [%rd22+292];
	xor.b32  	%r2603, %r2603, %r1600;
	ld.global.u32 	%r1601, [%rd22+296];
	xor.b32  	%r2602, %r2602, %r1601;
$L__BB0_72:
	and.b32  	%r1603, %r1495, 32768;
	setp.eq.s32 	%p40, %r1603, 0;
	@%p40 bra 	$L__BB0_74;
	ld.global.u32 	%r1604, [%rd22+300];
	xor.b32  	%r2606, %r2606, %r1604;
	ld.global.u32 	%r1605, [%rd22+304];
	xor.b32  	%r2605, %r2605, %r1605;
	ld.global.u32 	%r1606, [%rd22+308];
	xor.b32  	%r2604, %r2604, %r1606;
	ld.global.u32 	%r1607, [%rd22+312];
	xor.b32  	%r2603, %r2603, %r1607;
	ld.global.u32 	%r1608, [%rd22+316];
	xor.b32  	%r2602, %r2602, %r1608;
$L__BB0_74:
	add.s32 	%r2693, %r2693, 16;
	setp.ne.s32 	%p41, %r2693, 32;
	@%p41 bra 	$L__BB0_42;
	mad.lo.s32 	%r1609, %r2687, -31, %r204;
	add.s32 	%r2687, %r1609, 1;
	setp.ne.s32 	%p42, %r2687, 5;
	@%p42 bra 	$L__BB0_41;
	st.local.u32 	[%rd6+4], %r2606;
	st.local.v2.u32 	[%rd6+8], {%r2605, %r2604};
	st.local.v2.u32 	[%rd6+16], {%r2603, %r2602};
	setp.ne.s64 	%p43, %rd19, 3;
	@%p43 bra 	$L__BB0_114;
	mov.b32 	%r2602, 0;
	mov.u32 	%r2603, %r2602;
	mov.u32 	%r2604, %r2602;
	mov.u32 	%r2605, %r2602;
	mov.u32 	%r2606, %r2602;
	mov.u32 	%r2779, %r2602;
$L__BB0_78:
	mul.wide.u32 	%rd97, %r2779, 4;
	add.s64 	%rd98, %rd6, %rd97;
	ld.local.u32 	%r379, [%rd98+4];
	shl.b32 	%r380, %r2779, 5;
	mov.b32 	%r2785, 0;
$L__BB0_79:
	.pragma "nounroll";
	shr.u32 	%r1612, %r379, %r2785;
	and.b32  	%r1613, %r1612, 1;
	setp.eq.b32 	%p44, %r1613, 1;
	not.pred 	%p45, %p44;
	add.s32 	%r1614, %r380, %r2785;
	mul.lo.s32 	%r1615, %r1614, 5;
	mul.wide.u32 	%rd99, %r1615, 4;
	add.s64 	%rd23, %rd20, %rd99;
	@%p45 bra 	$L__BB0_81;
	ld.global.u32 	%r1616, [%rd23];
	xor.b32  	%r2606, %r2606, %r1616;
	ld.global.u32 	%r1617, [%rd23+4];
	xor.b32  	%r2605, %r2605, %r1617;
	ld.global.u32 	%r1618, [%rd23+8];
	xor.b32  	%r2604, %r2604, %r1618;
	ld.global.u32 	%r1619, [%rd23+12];
	xor.b32  	%r2603, %r2603, %r1619;
	ld.global.u32 	%r1620, [%rd23+16];
	xor.b32  	%r2602, %r2602, %r1620;
$L__BB0_81:
	and.b32  	%r1622, %r1612, 2;
	setp.eq.s32 	%p46, %r1622, 0;
	@%p46 bra 	$L__BB0_83;
	ld.global.u32 	%r1623, [%rd23+20];
	xor.b32  	%r2606, %r2606, %r1623;
	ld.global.u32 	%r1624, [%rd23+24];
	xor.b32  	%r2605, %r2605, %r1624;
	ld.global.u32 	%r1625, [%rd23+28];
	xor.b32  	%r2604, %r2604, %r1625;
	ld.global.u32 	%r1626, [%rd23+32];
	xor.b32  	%r2603, %r2603, %r1626;
	ld.global.u32 	%r1627, [%rd23+36];
	xor.b32  	%r2602, %r2602, %r1627;
$L__BB0_83:
	and.b32  	%r1629, %r1612, 4;
	setp.eq.s32 	%p47, %r1629, 0;
	@%p47 bra 	$L__BB0_85;
	ld.global.u32 	%r1630, [%rd23+40];
	xor.b32  	%r2606, %r2606, %r1630;
	ld.global.u32 	%r1631, [%rd23+44];
	xor.b32  	%r2605, %r2605, %r1631;
	ld.global.u32 	%r1632, [%rd23+48];
	xor.b32  	%r2604, %r2604, %r1632;
	ld.global.u32 	%r1633, [%rd23+52];
	xor.b32  	%r2603, %r2603, %r1633;
	ld.global.u32 	%r1634, [%rd23+56];
	xor.b32  	%r2602, %r2602, %r1634;
$L__BB0_85:
	and.b32  	%r1636, %r1612, 8;
	setp.eq.s32 	%p48, %r1636, 0;
	@%p48 bra 	$L__BB0_87;
	ld.global.u32 	%r1637, [%rd23+60];
	xor.b32  	%r2606, %r2606, %r1637;
	ld.global.u32 	%r1638, [%rd23+64];
	xor.b32  	%r2605, %r2605, %r1638;
	ld.global.u32 	%r1639, [%rd23+68];
	xor.b32  	%r2604, %r2604, %r1639;
	ld.global.u32 	%r1640, [%rd23+72];
	xor.b32  	%r2603, %r2603, %r1640;
	ld.global.u32 	%r1641, [%rd23+76];
	xor.b32  	%r2602, %r2602, %r1641;
$L__BB0_87:
	and.b32  	%r1643, %r1612, 16;
	setp.eq.s32 	%p49, %r1643, 0;
	@%p49 bra 	$L__BB0_89;
	ld.global.u32 	%r1644, [%rd23+80];
	xor.b32  	%r2606, %r2606, %r1644;
	ld.global.u32 	%r1645, [%rd23+84];
	xor.b32  	%r2605, %r2605, %r1645;
	ld.global.u32 	%r1646, [%rd23+88];
	xor.b32  	%r2604, %r2604, %r1646;
	ld.global.u32 	%r1647, [%rd23+92];
	xor.b32  	%r2603, %r2603, %r1647;
	ld.global.u32 	%r1648, [%rd23+96];
	xor.b32  	%r2602, %r2602, %r1648;
$L__BB0_89:
	and.b32  	%r1650, %r1612, 32;
	setp.eq.s32 	%p50, %r1650, 0;
	@%p50 bra 	$L__BB0_91;
	ld.global.u32 	%r1651, [%rd23+100];
	xor.b32  	%r2606, %r2606, %r1651;
	ld.global.u32 	%r1652, [%rd23+104];
	xor.b32  	%r2605, %r2605, %r1652;
	ld.global.u32 	%r1653, [%rd23+108];
	xor.b32  	%r2604, %r2604, %r1653;
	ld.global.u32 	%r1654, [%rd23+112];
	xor.b32  	%r2603, %r2603, %r1654;
	ld.global.u32 	%r1655, [%rd23+116];
	xor.b32  	%r2602, %r2602, %r1655;
$L__BB0_91:
	and.b32  	%r1657, %r1612, 64;
	setp.eq.s32 	%p51, %r1657, 0;
	@%p51 bra 	$L__BB0_93;
	ld.global.u32 	%r1658, [%rd23+120];
	xor.b32  	%r2606, %r2606, %r1658;
	ld.global.u32 	%r1659, [%rd23+124];
	xor.b32  	%r2605, %r2605, %r1659;
	ld.global.u32 	%r1660, [%rd23+128];
	xor.b32  	%r2604, %r2604, %r1660;
	ld.global.u32 	%r1661, [%rd23+132];
	xor.b32  	%r2603, %r2603, %r1661;
	ld.global.u32 	%r1662, [%rd23+136];
	xor.b32  	%r2602, %r2602, %r1662;
$L__BB0_93:
	and.b32  	%r1664, %r1612, 128;
	setp.eq.s32 	%p52, %r1664, 0;
	@%p52 bra 	$L__BB0_95;
	ld.global.u32 	%r1665, [%rd23+140];
	xor.b32  	%r2606, %r2606, %r1665;
	ld.global.u32 	%r1666, [%rd23+144];
	xor.b32  	%r2605, %r2605, %r1666;
	ld.global.u32 	%r1667, [%rd23+148];
	xor.b32  	%r2604, %r2604, %r1667;
	ld.global.u32 	%r1668, [%rd23+152];
	xor.b32  	%r2603, %r2603, %r1668;
	ld.global.u32 	%r1669, [%rd23+156];
	xor.b32  	%r2602, %r2602, %r1669;
$L__BB0_95:
	and.b32  	%r1671, %r1612, 256;
	setp.eq.s32 	%p53, %r1671, 0;
	@%p53 bra 	$L__BB0_97;
	ld.global.u32 	%r1672, [%rd23+160];
	xor.b32  	%r2606, %r2606, %r1672;
	ld.global.u32 	%r1673, [%rd23+164];
	xor.b32  	%r2605, %r2605, %r1673;
	ld.global.u32 	%r1674, [%rd23+168];
	xor.b32  	%r2604, %r2604, %r1674;
	ld.global.u32 	%r1675, [%rd23+172];
	xor.b32  	%r2603, %r2603, %r1675;
	ld.global.u32 	%r1676, [%rd23+176];
	xor.b32  	%r2602, %r2602, %r1676;
$L__BB0_97:
	and.b32  	%r1678, %r1612, 512;
	setp.eq.s32 	%p54, %r1678, 0;
	@%p54 bra 	$L__BB0_99;
	ld.global.u32 	%r1679, [%rd23+180];
	xor.b32  	%r2606, %r2606, %r1679;
	ld.global.u32 	%r1680, [%rd23+184];
	xor.b32  	%r2605, %r2605, %r1680;
	ld.global.u32 	%r1681, [%rd23+188];
	xor.b32  	%r2604, %r2604, %r1681;
	ld.global.u32 	%r1682, [%rd23+192];
	xor.b32  	%r2603, %r2603, %r1682;
	ld.global.u32 	%r1683, [%rd23+196];
	xor.b32  	%r2602, %r2602, %r1683;
$L__BB0_99:
	and.b32  	%r1685, %r1612, 1024;
	setp.eq.s32 	%p55, %r1685, 0;
	@%p55 bra 	$L__BB0_101;
	ld.global.u32 	%r1686, [%rd23+200];
	xor.b32  	%r2606, %r2606, %r1686;
	ld.global.u32 	%r1687, [%rd23+204];
	xor.b32  	%r2605, %r2605, %r1687;
	ld.global.u32 	%r1688, [%rd23+208];
	xor.b32  	%r2604, %r2604, %r1688;
	ld.global.u32 	%r1689, [%rd23+212];
	xor.b32  	%r2603, %r2603, %r1689;
	ld.global.u32 	%r1690, [%rd23+216];
	xor.b32  	%r2602, %r2602, %r1690;
$L__BB0_101:
	and.b32  	%r1692, %r1612, 2048;
	setp.eq.s32 	%p56, %r1692, 0;
	@%p56 bra 	$L__BB0_103;
	ld.global.u32 	%r1693, [%rd23+220];
	xor.b32  	%r2606, %r2606, %r1693;
	ld.global.u32 	%r1694, [%rd23+224];
	xor.b32  	%r2605, %r2605, %r1694;
	ld.global.u32 	%r1695, [%rd23+228];
	xor.b32  	%r2604, %r2604, %r1695;
	ld.global.u32 	%r1696, [%rd23+232];
	xor.b32  	%r2603, %r2603, %r1696;
	ld.global.u32 	%r1697, [%rd23+236];
	xor.b32  	%r2602, %r2602, %r1697;
$L__BB0_103:
	and.b32  	%r1699, %r1612, 4096;
	setp.eq.s32 	%p57, %r1699, 0;
	@%p57 bra 	$L__BB0_105;
	ld.global.u32 	%r1700, [%rd23+240];
	xor.b32  	%r2606, %r2606, %r1700;
	ld.global.u32 	%r1701, [%rd23+244];
	xor.b32  	%r2605, %r2605, %r1701;
	ld.global.u32 	%r1702, [%rd23+248];
	xor.b32  	%r2604, %r2604, %r1702;
	ld.global.u32 	%r1703, [%rd23+252];
	xor.b32  	%r2603, %r2603, %r1703;
	ld.global.u32 	%r1704, [%rd23+256];
	xor.b32  	%r2602, %r2602, %r1704;
$L__BB0_105:
	and.b32  	%r1706, %r1612, 8192;
	setp.eq.s32 	%p58, %r1706, 0;
	@%p58 bra 	$L__BB0_107;
	ld.global.u32 	%r1707, [%rd23+260];
	xor.b32  	%r2606, %r2606, %r1707;
	ld.global.u32 	%r1708, [%rd23+264];
	xor.b32  	%r2605, %r2605, %r1708;
	ld.global.u32 	%r1709, [%rd23+268];
	xor.b32  	%r2604, %r2604, %r1709;
	ld.global.u32 	%r1710, [%rd23+272];
	xor.b32  	%r2603, %r2603, %r1710;
	ld.global.u32 	%r1711, [%rd23+276];
	xor.b32  	%r2602, %r2602, %r1711;
$L__BB0_107:
	and.b32  	%r1713, %r1612, 16384;
	setp.eq.s32 	%p59, %r1713, 0;
	@%p59 bra 	$L__BB0_109;
	ld.global.u32 	%r1714, [%rd23+280];
	xor.b32  	%r2606, %r2606, %r1714;
	ld.global.u32 	%r1715, [%rd23+284];
	xor.b32  	%r2605, %r2605, %r1715;
	ld.global.u32 	%r1716, [%rd23+288];
	xor.b32  	%r2604, %r2604, %r1716;
	ld.global.u32 	%r1717, [%rd23+292];
	xor.b32  	%r2603, %r2603, %r1717;
	ld.global.u32 	%r1718, [%rd23+296];
	xor.b32  	%r2602, %r2602, %r1718;
$L__BB0_109:
	and.b32  	%r1720, %r1612, 32768;
	setp.eq.s32 	%p60, %r1720, 0;
	@%p60 bra 	$L__BB0_111;
	ld.global.u32 	%r1721, [%rd23+300];
	xor.b32  	%r2606, %r2606, %r1721;
	ld.global.u32 	%r1722, [%rd23+304];
	xor.b32  	%r2605, %r2605, %r1722;
	ld.global.u32 	%r1723, [%rd23+308];
	xor.b32  	%r2604, %r2604, %r1723;
	ld.global.u32 	%r1724, [%rd23+312];
	xor.b32  	%r2603, %r2603, %r1724;
	ld.global.u32 	%r1725, [%rd23+316];
	xor.b32  	%r2602, %r2602, %r1725;
$L__BB0_111:
	add.s32 	%r2785, %r2785, 16;
	setp.ne.s32 	%p61, %r2785, 32;
	@%p61 bra 	$L__BB0_79;
	mad.lo.s32 	%r1726, %r2779, -31, %r380;
	add.s32 	%r2779, %r1726, 1;
	setp.ne.s32 	%p62, %r2779, 5;
	@%p62 bra 	$L__BB0_78;
	st.local.u32 	[%rd6+4], %r2606;
	st.local.v2.u32 	[%rd6+8], {%r2605, %r2604};
	st.local.v2.u32 	[%rd6+16], {%r2603, %r2602};
$L__BB0_114:
	shr.u64 	%rd396, %rd18, 2;
	add.s32 	%r2584, %r2584, 1;
	setp.lt.u64 	%p63, %rd18, 4;
	@%p63 bra 	$L__BB0_115;
	bra.uni 	$L__BB0_2;
$L__BB0_115:
	mov.b64 	%rd397, 13;
	mov.b32 	%r2876, 0;
	mov.u64 	%rd102, precalc_xorwow_offset_matrix;
$L__BB0_116:
	and.b64  	%rd26, %rd397, 3;
	setp.eq.s64 	%p64, %rd26, 0;
	@%p64 bra 	$L__BB0_228;
	mul.wide.u32 	%rd101, %r2876, 3200;
	add.s64 	%rd27, %rd102, %rd101;
	mov.b32 	%r2602, 0;
	mov.u32 	%r2603, %r2602;
	mov.u32 	%r2604, %r2602;
	mov.u32 	%r2605, %r2602;
	mov.u32 	%r2606, %r2602;
	mov.u32 	%r2882, %r2602;
$L__BB0_118:
	mul.wide.u32 	%rd103, %r2882, 4;
	add.s64 	%rd104, %rd6, %rd103;
	ld.local.u32 	%r567, [%rd104+4];
	shl.b32 	%r568, %r2882, 5;
	mov.b32 	%r2888, 0;
$L__BB0_119:
	.pragma "nounroll";
	shr.u32 	%r1730, %r567, %r2888;
	and.b32  	%r1731, %r1730, 1;
	setp.eq.b32 	%p65, %r1731, 1;
	not.pred 	%p66, %p65;
	add.s32 	%r1732, %r568, %r2888;
	mul.lo.s32 	%r1733, %r1732, 5;
	mul.wide.u32 	%rd105, %r1733, 4;
	add.s64 	%rd28, %rd27, %rd105;
	@%p66 bra 	$L__BB0_121;
	ld.global.u32 	%r1734, [%rd28];
	xor.b32  	%r2606, %r2606, %r1734;
	ld.global.u32 	%r1735, [%rd28+4];
	xor.b32  	%r2605, %r2605, %r1735;
	ld.global.u32 	%r1736, [%rd28+8];
	xor.b32  	%r2604, %r2604, %r1736;
	ld.global.u32 	%r1737, [%rd28+12];
	xor.b32  	%r2603, %r2603, %r1737;
	ld.global.u32 	%r1738, [%rd28+16];
	xor.b32  	%r2602, %r2602, %r1738;
$L__BB0_121:
	and.b32  	%r1740, %r1730, 2;
	setp.eq.s32 	%p67, %r1740, 0;
	@%p67 bra 	$L__BB0_123;
	ld.global.u32 	%r1741, [%rd28+20];
	xor.b32  	%r2606, %r2606, %r1741;
	ld.global.u32 	%r1742, [%rd28+24];
	xor.b32  	%r2605, %r2605, %r1742;
	ld.global.u32 	%r1743, [%rd28+28];
	xor.b32  	%r2604, %r2604, %r1743;
	ld.global.u32 	%r1744, [%rd28+32];
	xor.b32  	%r2603, %r2603, %r1744;
	ld.global.u32 	%r1745, [%rd28+36];
	xor.b32  	%r2602, %r2602, %r1745;
$L__BB0_123:
	and.b32  	%r1747, %r1730, 4;
	setp.eq.s32 	%p68, %r1747, 0;
	@%p68 bra 	$L__BB0_125;
	ld.global.u32 	%r1748, [%rd28+40];
	xor.b32  	%r2606, %r2606, %r1748;
	ld.global.u32 	%r1749, [%rd28+44];
	xor.b32  	%r2605, %r2605, %r1749;
	ld.global.u32 	%r1750, [%rd28+48];
	xor.b32  	%r2604, %r2604, %r1750;
	ld.global.u32 	%r1751, [%rd28+52];
	xor.b32  	%r2603, %r2603, %r1751;
	ld.global.u32 	%r1752, [%rd28+56];
	xor.b32  	%r2602, %r2602, %r1752;
$L__BB0_125:
	and.b32  	%r1754, %r1730, 8;
	setp.eq.s32 	%p69, %r1754, 0;
	@%p69 bra 	$L__BB0_127;
	ld.global.u32 	%r1755, [%rd28+60];
	xor.b32  	%r2606, %r2606, %r1755;
	ld.global.u32 	%r1756, [%rd28+64];
	xor.b32  	%r2605, %r2605, %r1756;
	ld.global.u32 	%r1757, [%rd28+68];
	xor.b32  	%r2604, %r2604, %r1757;
	ld.global.u32 	%r1758, [%rd28+72];
	xor.b32  	%r2603, %r2603, %r1758;
	ld.global.u32 	%r1759, [%rd28+76];
	xor.b32  	%r2602, %r2602, %r1759;
$L__BB0_127:
	and.b32  	%r1761, %r1730, 16;
	setp.eq.s32 	%p70, %r1761, 0;
	@%p70 bra 	$L__BB0_129;
	ld.global.u32 	%r1762, [%rd28+80];
	xor.b32  	%r2606, %r2606, %r1762;
	ld.global.u32 	%r1763, [%rd28+84];
	xor.b32  	%r2605, %r2605, %r1763;
	ld.global.u32 	%r1764, [%rd28+88];
	xor.b32  	%r2604, %r2604, %r1764;
	ld.global.u32 	%r1765, [%rd28+92];
	xor.b32  	%r2603, %r2603, %r1765;
	ld.global.u32 	%r1766, [%rd28+96];
	xor.b32  	%r2602, %r2602, %r1766;
$L__BB0_129:
	and.b32  	%r1768, %r1730, 32;
	setp.eq.s32 	%p71, %r1768, 0;
	@%p71 bra 	$L__BB0_131;
	ld.global.u32 	%r1769, [%rd28+100];
	xor.b32  	%r2606, %r2606, %r1769;
	ld.global.u32 	%r1770, [%rd28+104];
	xor.b32  	%r2605, %r2605, %r1770;
	ld.global.u32 	%r1771, [%rd28+108];
	xor.b32  	%r2604, %r2604, %r1771;
	ld.global.u32 	%r1772, [%rd28+112];
	xor.b32  	%r2603, %r2603, %r1772;
	ld.global.u32 	%r1773, [%rd28+116];
	xor.b32  	%r2602, %r2602, %r1773;
$L__BB0_131:
	and.b32  	%r1775, %r1730, 64;
	setp.eq.s32 	%p72, %r1775, 0;
	@%p72 bra 	$L__BB0_133;
	ld.global.u32 	%r1776, [%rd28+120];
	xor.b32  	%r2606, %r2606, %r1776;
	ld.global.u32 	%r1777, [%rd28+124];
	xor.b32  	%r2605, %r2605, %r1777;
	ld.global.u32 	%r1778, [%rd28+128];
	xor.b32  	%r2604, %r2604, %r1778;
	ld.global.u32 	%r1779, [%rd28+132];
	xor.b32  	%r2603, %r2603, %r1779;
	ld.global.u32 	%r1780, [%rd28+136];
	xor.b32  	%r2602, %r2602, %r1780;
$L__BB0_133:
	and.b32  	%r1782, %r1730, 128;
	setp.eq.s32 	%p73, %r1782, 0;
	@%p73 bra 	$L__BB0_135;
	ld.global.u32 	%r1783, [%rd28+140];
	xor.b32  	%r2606, %r2606, %r1783;
	ld.global.u32 	%r1784, [%rd28+144];
	xor.b32  	%r2605, %r2605, %r1784;
	ld.global.u32 	%r1785, [%rd28+148];
	xor.b32  	%r2604, %r2604, %r1785;
	ld.global.u32 	%r1786, [%rd28+152];
	xor.b32  	%r2603, %r2603, %r1786;
	ld.global.u32 	%r1787, [%rd28+156];
	xor.b32  	%r2602, %r2602, %r1787;
$L__BB0_135:
	and.b32  	%r1789, %r1730, 256;
	setp.eq.s32 	%p74, %r1789, 0;
	@%p74 bra 	$L__BB0_137;
	ld.global.u32 	%r1790, [%rd28+160];
	xor.b32  	%r2606, %r2606, %r1790;
	ld.global.u32 	%r1791, [%rd28+164];
	xor.b32  	%r2605, %r2605, %r1791;
	ld.global.u32 	%r1792, [%rd28+168];
	xor.b32  	%r2604, %r2604, %r1792;
	ld.global.u32 	%r1793, [%rd28+172];
	xor.b32  	%r2603, %r2603, %r1793;
	ld.global.u32 	%r1794, [%rd28+176];
	xor.b32  	%r2602, %r2602, %r1794;
$L__BB0_137:
	and.b32  	%r1796, %r1730, 512;
	setp.eq.s32 	%p75, %r1796, 0;
	@%p75 bra 	$L__BB0_139;
	ld.global.u32 	%r1797, [%rd28+180];
	xor.b32  	%r2606, %r2606, %r1797;
	ld.global.u32 	%r1798, [%rd28+184];
	xor.b32  	%r2605, %r2605, %r1798;
	ld.global.u32 	%r1799, [%rd28+188];
	xor.b32  	%r2604, %r2604, %r1799;
	ld.global.u32 	%r1800, [%rd28+192];
	xor.b32  	%r2603, %r2603, %r1800;
	ld.global.u32 	%r1801, [%rd28+196];
	xor.b32  	%r2602, %r2602, %r1801;
$L__BB0_139:
	and.b32  	%r1803, %r1730, 1024;
	setp.eq.s32 	%p76, %r1803, 0;
	@%p76 bra 	$L__BB0_141;
	ld.global.u32 	%r1804, [%rd28+200];
	xor.b32  	%r2606, %r2606, %r1804;
	ld.global.u32 	%r1805, [%rd28+204];
	xor.b32  	%r2605, %r2605, %r1805;
	ld.global.u32 	%r1806, [%rd28+208];
	xor.b32  	%r2604, %r2604, %r1806;
	ld.global.u32 	%r1807, [%rd28+212];
	xor.b32  	%r2603, %r2603, %r1807;
	ld.global.u32 	%r1808, [%rd28+216];
	xor.b32  	%r2602, %r2602, %r1808;
$L__BB0_141:
	and.b32  	%r1810, %r1730, 2048;
	setp.eq.s32 	%p77, %r1810, 0;
	@%p77 bra 	$L__BB0_143;
	ld.global.u32 	%r1811, [%rd28+220];
	xor.b32  	%r2606, %r2606, %r1811;
	ld.global.u32 	%r1812, [%rd28+224];
	xor.b32  	%r2605, %r2605, %r1812;
	ld.global.u32 	%r1813, [%rd28+228];
	xor.b32  	%r2604, %r2604, %r1813;
	ld.global.u32 	%r1814, [%rd28+232];
	xor.b32  	%r2603, %r2603, %r1814;
	ld.global.u32 	%r1815, [%rd28+236];
	xor.b32  	%r2602, %r2602, %r1815;
$L__BB0_143:
	and.b32  	%r1817, %r1730, 4096;
	setp.eq.s32 	%p78, %r1817, 0;
	@%p78 bra 	$L__BB0_145;
	ld.global.u32 	%r1818, [%rd28+240];
	xor.b32  	%r2606, %r2606, %r1818;
	ld.global.u32 	%r1819, [%rd28+244];
	xor.b32  	%r2605, %r2605, %r1819;
	ld.global.u32 	%r1820, [%rd28+248];
	xor.b32  	%r2604, %r2604, %r1820;
	ld.global.u32 	%r1821, [%rd28+252];
	xor.b32  	%r2603, %r2603, %r1821;
	ld.global.u32 	%r1822, [%rd28+256];
	xor.b32  	%r2602, %r2602, %r1822;
$L__BB0_145:
	and.b32  	%r1824, %r1730, 8192;
	setp.eq.s32 	%p79, %r1824, 0;
	@%p79 bra 	$L__BB0_147;
	ld.global.u32 	%r1825, [%rd28+260];
	xor.b32  	%r2606, %r2606, %r1825;
	ld.global.u32 	%r1826, [%rd28+264];
	xor.b32  	%r2605, %r2605, %r1826;
	ld.global.u32 	%r1827, [%rd28+268];
	xor.b32  	%r2604, %r2604, %r1827;
	ld.global.u32 	%r1828, [%rd28+272];
	xor.b32  	%r2603, %r2603, %r1828;
	ld.global.u32 	%r1829, [%rd28+276];
	xor.b32  	%r2602, %r2602, %r1829;
$L__BB0_147:
	and.b32  	%r1831, %r1730, 16384;
	setp.eq.s32 	%p80, %r1831, 0;
	@%p80 bra 	$L__BB0_149;
	ld.global.u32 	%r1832, [%rd28+280];
	xor.b32  	%r2606, %r2606, %r1832;
	ld.global.u32 	%r1833, [%rd28+284];
	xor.b32  	%r2605, %r2605, %r1833;
	ld.global.u32 	%r1834, [%rd28+288];
	xor.b32  	%r2604, %r2604, %r1834;
	ld.global.u32 	%r1835, [%rd28+292];
	xor.b32  	%r2603, %r2603, %r1835;
	ld.global.u32 	%r1836, [%rd28+296];
	xor.b32  	%r2602, %r2602, %r1836;
$L__BB0_149:
	and.b32  	%r1838, %r1730, 32768;
	setp.eq.s32 	%p81, %r1838, 0;
	@%p81 bra 	$L__BB0_151;
	ld.global.u32 	%r1839, [%rd28+300];
	xor.b32  	%r2606, %r2606, %r1839;
	ld.global.u32 	%r1840, [%rd28+304];
	xor.b32  	%r2605, %r2605, %r1840;
	ld.global.u32 	%r1841, [%rd28+308];
	xor.b32  	%r2604, %r2604, %r1841;
	ld.global.u32 	%r1842, [%rd28+312];
	xor.b32  	%r2603, %r2603, %r1842;
	ld.global.u32 	%r1843, [%rd28+316];
	xor.b32  	%r2602, %r2602, %r1843;
$L__BB0_151:
	add.s32 	%r2888, %r2888, 16;
	setp.ne.s32 	%p82, %r2888, 32;
	@%p82 bra 	$L__BB0_119;
	mad.lo.s32 	%r1844, %r2882, -31, %r568;
	add.s32 	%r2882, %r1844, 1;
	setp.ne.s32 	%p83, %r2882, 5;
	@%p83 bra 	$L__BB0_118;
	st.local.u32 	[%rd6+4], %r2606;
	st.local.v2.u32 	[%rd6+8], {%r2605, %r2604};
	st.local.v2.u32 	[%rd6+16], {%r2603, %r2602};
	setp.eq.s64 	%p84, %rd26, 1;
	@%p84 bra 	$L__BB0_228;
	mov.b32 	%r2602, 0;
	mov.u32 	%r2603, %r2602;
	mov.u32 	%r2604, %r2602;
	mov.u32 	%r2605, %r2602;
	mov.u32 	%r2606, %r2602;
	mov.u32 	%r2974, %r2602;
$L__BB0_155:
	mul.wide.u32 	%rd106, %r2974, 4;
	add.s64 	%rd107, %rd6, %rd106;
	ld.local.u32 	%r743, [%rd107+4];
	shl.b32 	%r744, %r2974, 5;
	mov.b32 	%r2980, 0;
$L__BB0_156:
	.pragma "nounroll";
	shr.u32 	%r1847, %r743, %r2980;
	and.b32  	%r1848, %r1847, 1;
	setp.eq.b32 	%p85, %r1848, 1;
	not.pred 	%p86, %p85;
	add.s32 	%r1849, %r744, %r2980;
	mul.lo.s32 	%r1850, %r1849, 5;
	mul.wide.u32 	%rd108, %r1850, 4;
	add.s64 	%rd29, %rd27, %rd108;
	@%p86 bra 	$L__BB0_158;
	ld.global.u32 	%r1851, [%rd29];
	xor.b32  	%r2606, %r2606, %r1851;
	ld.global.u32 	%r1852, [%rd29+4];
	xor.b32  	%r2605, %r2605, %r1852;
	ld.global.u32 	%r1853, [%rd29+8];
	xor.b32  	%r2604, %r2604, %r1853;
	ld.global.u32 	%r1854, [%rd29+12];
	xor.b32  	%r2603, %r2603, %r1854;
	ld.global.u32 	%r1855, [%rd29+16];
	xor.b32  	%r2602, %r2602, %r1855;
$L__BB0_158:
	and.b32  	%r1857, %r1847, 2;
	setp.eq.s32 	%p87, %r1857, 0;
	@%p87 bra 	$L__BB0_160;
	ld.global.u32 	%r1858, [%rd29+20];
	xor.b32  	%r2606, %r2606, %r1858;
	ld.global.u32 	%r1859, [%rd29+24];
	xor.b32  	%r2605, %r2605, %r1859;
	ld.global.u32 	%r1860, [%rd29+28];
	xor.b32  	%r2604, %r2604, %r1860;
	ld.global.u32 	%r1861, [%rd29+32];
	xor.b32  	%r2603, %r2603, %r1861;
	ld.global.u32 	%r1862, [%rd29+36];
	xor.b32  	%r2602, %r2602, %r1862;
$L__BB0_160:
	and.b32  	%r1864, %r1847, 4;
	setp.eq.s32 	%p88, %r1864, 0;
	@%p88 bra 	$L__BB0_162;
	ld.global.u32 	%r1865, [%rd29+40];
	xor.b32  	%r2606, %r2606, %r1865;
	ld.global.u32 	%r1866, [%rd29+44];
	xor.b32  	%r2605, %r2605, %r1866;
	ld.global.u32 	%r1867, [%rd29+48];
	xor.b32  	%r2604, %r2604, %r1867;
	ld.global.u32 	%r1868, [%rd29+52];
	xor.b32  	%r2603, %r2603, %r1868;
	ld.global.u32 	%r1869, [%rd29+56];
	xor.b32  	%r2602, %r2602, %r1869;
$L__BB0_162:
	and.b32  	%r1871, %r1847, 8;
	setp.eq.s32 	%p89, %r1871, 0;
	@%p89 bra 	$L__BB0_164;
	ld.global.u32 	%r1872, [%rd29+60];
	xor.b32  	%r2606, %r2606, %r1872;
	ld.global.u32 	%r1873, [%rd29+64];
	xor.b32  	%r2605, %r2605, %r1873;
	ld.global.u32 	%r1874, [%rd29+68];
	xor.b32  	%r2604, %r2604, %r1874;
	ld.global.u32 	%r1875, [%rd29+72];
	xor.b32  	%r2603, %r2603, %r1875;
	ld.global.u32 	%r1876, [%rd29+76];
	xor.b32  	%r2602, %r2602, %r1876;
$L__BB0_164:
	and.b32  	%r1878, %r1847, 16;
	setp.eq.s32 	%p90, %r1878, 0;
	@%p90 bra 	$L__BB0_166;
	ld.global.u32 	%r1879, [%rd29+80];
	xor.b32  	%r2606, %r2606, %r1879;
	ld.global.u32 	%r1880, [%rd29+84];
	xor.b32  	%r2605, %r2605, %r1880;
	ld.global.u32 	%r1881, [%rd29+88];
	xor.b32  	%r2604, %r2604, %r1881;
	ld.global.u32 	%r1882, [%rd29+92];
	xor.b32  	%r2603, %r2603, %r1882;
	ld.global.u32 	%r1883, [%rd29+96];
	xor.b32  	%r2602, %r2602, %r1883;
$L__BB0_166:
	and.b32  	%r1885, %r1847, 32;
	setp.eq.s32 	%p91, %r1885, 0;
	@%p91 bra 	$L__BB0_168;
	ld.global.u32 	%r1886, [%rd29+100];
	xor.b32  	%r2606, %r2606, %r1886;
	ld.global.u32 	%r1887, [%rd29+104];
	xor.b32  	%r2605, %r2605, %r1887;
	ld.global.u32 	%r1888, [%rd29+108];
	xor.b32  	%r2604, %r2604, %r1888;
	ld.global.u32 	%r1889, [%rd29+112];
	xor.b32  	%r2603, %r2603, %r1889;
	ld.global.u32 	%r1890, [%rd29+116];
	xor.b32  	%r2602, %r2602, %r1890;
$L__BB0_168:
	and.b32  	%r1892, %r1847, 64;
	setp.eq.s32 	%p92, %r1892, 0;
	@%p92 bra 	$L__BB0_170;
	ld.global.u32 	%r1893, [%rd29+120];
	xor.b32  	%r2606, %r2606, %r1893;
	ld.global.u32 	%r1894, [%rd29+124];
	xor.b32  	%r2605, %r2605, %r1894;
	ld.global.u32 	%r1895, [%rd29+128];
	xor.b32  	%r2604, %r2604, %r1895;
	ld.global.u32 	%r1896, [%rd29+132];
	xor.b32  	%r2603, %r2603, %r1896;
	ld.global.u32 	%r1897, [%rd29+136];
	xor.b32  	%r2602, %r2602, %r1897;
$L__BB0_170:
	and.b32  	%r1899, %r1847, 128;
	setp.eq.s32 	%p93, %r1899, 0;
	@%p93 bra 	$L__BB0_172;
	ld.global.u32 	%r1900, [%rd29+140];
	xor.b32  	%r2606, %r2606, %r1900;
	ld.global.u32 	%r1901, [%rd29+144];
	xor.b32  	%r2605, %r2605, %r1901;
	ld.global.u32 	%r1902, [%rd29+148];
	xor.b32  	%r2604, %r2604, %r1902;
	ld.global.u32 	%r1903, [%rd29+152];
	xor.b32  	%r2603, %r2603, %r1903;
	ld.global.u32 	%r1904, [%rd29+156];
	xor.b32  	%r2602, %r2602, %r1904;
$L__BB0_172:
	and.b32  	%r1906, %r1847, 256;
	setp.eq.s32 	%p94, %r1906, 0;
	@%p94 bra 	$L__BB0_174;
	ld.global.u32 	%r1907, [%rd29+160];
	xor.b32  	%r2606, %r2606, %r1907;
	ld.global.u32 	%r1908, [%rd29+164];
	xor.b32  	%r2605, %r2605, %r1908;
	ld.global.u32 	%r1909, [%rd29+168];
	xor.b32  	%r2604, %r2604, %r1909;
	ld.global.u32 	%r1910, [%rd29+172];
	xor.b32  	%r2603, %r2603, %r1910;
	ld.global.u32 	%r1911, [%rd29+176];
	xor.b32  	%r2602, %r2602, %r1911;
$L__BB0_174:
	and.b32  	%r1913, %r1847, 512;
	setp.eq.s32 	%p95, %r1913, 0;
	@%p95 bra 	$L__BB0_176;
	ld.global.u32 	%r1914, [%rd29+180];
	xor.b32  	%r2606, %r2606, %r1914;
	ld.global.u32 	%r1915, [%rd29+184];
	xor.b32  	%r2605, %r2605, %r1915;
	ld.global.u32 	%r1916, [%rd29+188];
	xor.b32  	%r2604, %r2604, %r1916;
	ld.global.u32 	%r1917, [%rd29+192];
	xor.b32  	%r2603, %r2603, %r1917;
	ld.global.u32 	%r1918, [%rd29+196];
	xor.b32  	%r2602, %r2602, %r1918;
$L__BB0_176:
	and.b32  	%r1920, %r1847, 1024;
	setp.eq.s32 	%p96, %r1920, 0;
	@%p96 bra 	$L__BB0_178;
	ld.global.u32 	%r1921, [%rd29+200];
	xor.b32  	%r2606, %r2606, %r1921;
	ld.global.u32 	%r1922, [%rd29+204];
	xor.b32  	%r2605, %r2605, %r1922;
	ld.global.u32 	%r1923, [%rd29+208];
	xor.b32  	%r2604, %r2604, %r1923;
	ld.global.u32 	%r1924, [%rd29+212];
	xor.b32  	%r2603, %r2603, %r1924;
	ld.global.u32 	%r1925, [%rd29+216];
	xor.b32  	%r2602, %r2602, %r1925;
$L__BB0_178:
	and.b32  	%r1927, %r1847, 2048;
	setp.eq.s32 	%p97, %r1927, 0;
	@%p97 bra 	$L__BB0_180;
	ld.global.u32 	%r1928, [%rd29+220];
	xor.b32  	%r2606, %r2606, %r1928;
	ld.global.u32 	%r1929, [%rd29+224];
	xor.b32  	%r2605, %r2605, %r1929;
	ld.global.u32 	%r1930, [%rd29+228];
	xor.b32  	%r2604, %r2604, %r1930;
	ld.global.u32 	%r1931, [%rd29+232];
	xor.b32  	%r2603, %r2603, %r1931;
	ld.global.u32 	%r1932, [%rd29+236];
	xor.b32  	%r2602, %r2602, %r1932;
$L__BB0_180:
	and.b32  	%r1934, %r1847, 4096;
	setp.eq.s32 	%p98, %r1934, 0;
	@%p98 bra 	$L__BB0_182;
	ld.global.u32 	%r1935, [%rd29+240];
	xor.b32  	%r2606, %r2606, %r1935;
	ld.global.u32 	%r1936, [%rd29+244];
	xor.b32  	%r2605, %r2605, %r1936;
	ld.global.u32 	%r1937, [%rd29+248];
	xor.b32  	%r2604, %r2604, %r1937;
	ld.global.u32 	%r1938, [%rd29+252];
	xor.b32  	%r2603, %r2603, %r1938;
	ld.global.u32 	%r1939, [%rd29+256];
	xor.b32  	%r2602, %r2602, %r1939;
$L__BB0_182:
	and.b32  	%r1941, %r1847, 8192;
	setp.eq.s32 	%p99, %r1941, 0;
	@%p99 bra 	$L__BB0_184;
	ld.global.u32 	%r1942, [%rd29+260];
	xor.b32  	%r2606, %r2606, %r1942;
	ld.global.u32 	%r1943, [%rd29+264];
	xor.b32  	%r2605, %r2605, %r1943;
	ld.global.u32 	%r1944, [%rd29+268];
	xor.b32  	%r2604, %r2604, %r1944;
	ld.global.u32 	%r1945, [%rd29+272];
	xor.b32  	%r2603, %r2603, %r1945;
	ld.global.u32 	%r1946, [%rd29+276];
	xor.b32  	%r2602, %r2602, %r1946;
$L__BB0_184:
	and.b32  	%r1948, %r1847, 16384;
	setp.eq.s32 	%p100, %r1948, 0;
	@%p100 bra 	$L__BB0_186;
	ld.global.u32 	%r1949, [%rd29+280];
	xor.b32  	%r2606, %r2606, %r1949;
	ld.global.u32 	%r1950, [%rd29+284];
	xor.b32  	%r2605, %r2605, %r1950;
	ld.global.u32 	%r1951, [%rd29+288];
	xor.b32  	%r2604, %r2604, %r1951;
	ld.global.u32 	%r1952, [%rd29+292];
	xor.b32  	%r2603, %r2603, %r1952;
	ld.global.u32 	%r1953, [%rd29+296];
	xor.b32  	%r2602, %r2602, %r1953;
$L__BB0_186:
	and.b32  	%r1955, %r1847, 32768;
	setp.eq.s32 	%p101, %r1955, 0;
	@%p101 bra 	$L__BB0_188;
	ld.global.u32 	%r1956, [%rd29+300];
	xor.b32  	%r2606, %r2606, %r1956;
	ld.global.u32 	%r1957, [%rd29+304];
	xor.b32  	%r2605, %r2605, %r1957;
	ld.global.u32 	%r1958, [%rd29+308];
	xor.b32  	%r2604, %r2604, %r1958;
	ld.global.u32 	%r1959, [%rd29+312];
	xor.b32  	%r2603, %r2603, %r1959;
	ld.global.u32 	%r1960, [%rd29+316];
	xor.b32  	%r2602, %r2602, %r1960;
$L__BB0_188:
	add.s32 	%r2980, %r2980, 16;
	setp.ne.s32 	%p102, %r2980, 32;
	@%p102 bra 	$L__BB0_156;
	mad.lo.s32 	%r1961, %r2974, -31, %r744;
	add.s32 	%r2974, %r1961, 1;
	setp.ne.s32 	%p103, %r2974, 5;
	@%p103 bra 	$L__BB0_155;
	st.local.u32 	[%rd6+4], %r2606;
	st.local.v2.u32 	[%rd6+8], {%r2605, %r2604};
	st.local.v2.u32 	[%rd6+16], {%r2603, %r2602};
	setp.ne.s64 	%p104, %rd26, 3;
	@%p104 bra 	$L__BB0_228;
	mov.b32 	%r2602, 0;
	mov.u32 	%r2603, %r2602;
	mov.u32 	%r2604, %r2602;
	mov.u32 	%r2605, %r2602;
	mov.u32 	%r2606, %r2602;
	mov.u32 	%r3066, %r2602;
$L__BB0_192:
	mul.wide.u32 	%rd109, %r3066, 4;
	add.s64 	%rd110, %rd6, %rd109;
	ld.local.u32 	%r919, [%rd110+4];
	shl.b32 	%r920, %r3066, 5;
	mov.b32 	%r3072, 0;
$L__BB0_193:
	.pragma "nounroll";
	shr.u32 	%r1964, %r919, %r3072;
	and.b32  	%r1965, %r1964, 1;
	setp.eq.b32 	%p105, %r1965, 1;
	not.pred 	%p106, %p105;
	add.s32 	%r1966, %r920, %r3072;
	mul.lo.s32 	%r1967, %r1966, 5;
	mul.wide.u32 	%rd111, %r1967, 4;
	add.s64 	%rd30, %rd27, %rd111;
	@%p106 bra 	$L__BB0_195;
	ld.global.u32 	%r1968, [%rd30];
	xor.b32  	%r2606, %r2606, %r1968;
	ld.global.u32 	%r1969, [%rd30+4];
	xor.b32  	%r2605, %r2605, %r1969;
	ld.global.u32 	%r1970, [%rd30+8];
	xor.b32  	%r2604, %r2604, %r1970;
	ld.global.u32 	%r1971, [%rd30+12];
	xor.b32  	%r2603, %r2603, %r1971;
	ld.global.u32 	%r1972, [%rd30+16];
	xor.b32  	%r2602, %r2602, %r1972;
$L__BB0_195:
	and.b32  	%r1974, %r1964, 2;
	setp.eq.s32 	%p107, %r1974, 0;
	@%p107 bra 	$L__BB0_197;
	ld.global.u32 	%r1975, [%rd30+20];
	xor.b32  	%r2606, %r2606, %r1975;
	ld.global.u32 	%r1976, [%rd30+24];
	xor.b32  	%r2605, %r2605, %r1976;
	ld.global.u32 	%r1977, [%rd30+28];
	xor.b32  	%r2604, %r2604, %r1977;
	ld.global.u32 	%r1978, [%rd30+32];
	xor.b32  	%r2603, %r2603, %r1978;
	ld.global.u32 	%r1979, [%rd30+36];
	xor.b32  	%r2602, %r2602, %r1979;
$L__BB0_197:
	and.b32  	%r1981, %r1964, 4;
	setp.eq.s32 	%p108, %r1981, 0;
	@%p108 bra 	$L__BB0_199;
	ld.global.u32 	%r1982, [%rd30+40];
	xor.b32  	%r2606, %r2606, %r1982;
	ld.global.u32 	%r1983, [%rd30+44];
	xor.b32  	%r2605, %r2605, %r1983;
	ld.global.u32 	%r1984, [%rd30+48];
	xor.b32  	%r2604, %r2604, %r1984;
	ld.global.u32 	%r1985, [%rd30+52];
	xor.b32  	%r2603, %r2603, %r1985;
	ld.global.u32 	%r1986, [%rd30+56];
	xor.b32  	%r2602, %r2602, %r1986;
$L__BB0_199:
	and.b32  	%r1988, %r1964, 8;
	setp.eq.s32 	%p109, %r1988, 0;
	@%p109 bra 	$L__BB0_201;
	ld.global.u32 	%r1989, [%rd30+60];
	xor.b32  	%r2606, %r2606, %r1989;
	ld.global.u32 	%r1990, [%rd30+64];
	xor.b32  	%r2605, %r2605, %r1990;
	ld.global.u32 	%r1991, [%rd30+68];
	xor.b32  	%r2604, %r2604, %r1991;
	ld.global.u32 	%r1992, [%rd30+72];
	xor.b32  	%r2603, %r2603, %r1992;
	ld.global.u32 	%r1993, [%rd30+76];
	xor.b32  	%r2602, %r2602, %r1993;
$L__BB0_201:
	and.b32  	%r1995, %r1964, 16;
	setp.eq.s32 	%p110, %r1995, 0;
	@%p110 bra 	$L__BB0_203;
	ld.global.u32 	%r1996, [%rd30+80];
	xor.b32  	%r2606, %r2606, %r1996;
	ld.global.u32 	%r1997, [%rd30+84];
	xor.b32  	%r2605, %r2605, %r1997;
	ld.global.u32 	%r1998, [%rd30+88];
	xor.b32  	%r2604, %r2604, %r1998;
	ld.global.u32 	%r1999, [%rd30+92];
	xor.b32  	%r2603, %r2603, %r1999;
	ld.global.u32 	%r2000, [%rd30+96];
	xor.b32  	%r2602, %r2602, %r2000;
$L__BB0_203:
	and.b32  	%r2002, %r1964, 32;
	setp.eq.s32 	%p111, %r2002, 0;
	@%p111 bra 	$L__BB0_205;
	ld.global.u32 	%r2003, [%rd30+100];
	xor.b32  	%r2606, %r2606, %r2003;
	ld.global.u32 	%r2004, [%rd30+104];
	xor.b32  	%r2605, %r2605, %r2004;
	ld.global.u32 	%r2005, [%rd30+108];
	xor.b32  	%r2604, %r2604, %r2005;
	ld.global.u32 	%r2006, [%rd30+112];
	xor.b32  	%r2603, %r2603, %r2006;
	ld.global.u32 	%r2007, [%rd30+116];
	xor.b32  	%r2602, %r2602, %r2007;
$L__BB0_205:
	and.b32  	%r2009, %r1964, 64;
	setp.eq.s32 	%p112, %r2009, 0;
	@%p112 bra 	$L__BB0_207;
	ld.global.u32 	%r2010, [%rd30+120];
	xor.b32  	%r2606, %r2606, %r2010;
	ld.global.u32 	%r2011, [%rd30+124];
	xor.b32  	%r2605, %r2605, %r2011;
	ld.global.u32 	%r2012, [%rd30+128];
	xor.b32  	%r2604, %r2604, %r2012;
	ld.global.u32 	%r2013, [%rd30+132];
	xor.b32  	%r2603, %r2603, %r2013;
	ld.global.u32 	%r2014, [%rd30+136];
	xor.b32  	%r2602, %r2602, %r2014;
$L__BB0_207:
	and.b32  	%r2016, %r1964, 128;
	setp.eq.s32 	%p113, %r2016, 0;
	@%p113 bra 	$L__BB0_209;
	ld.global.u32 	%r2017, [%rd30+140];
	xor.b32  	%r2606, %r2606, %r2017;
	ld.global.u32 	%r2018, [%rd30+144];
	xor.b32  	%r2605, %r2605, %r2018;
	ld.global.u32 	%r2019, [%rd30+148];
	xor.b32  	%r2604, %r2604, %r2019;
	ld.global.u32 	%r2020, [%rd30+152];
	xor.b32  	%r2603, %r2603, %r2020;
	ld.global.u32 	%r2021, [%rd30+156];
	xor.b32  	%r2602, %r2602, %r2021;
$L__BB0_209:
	and.b32  	%r2023, %r1964, 256;
	setp.eq.s32 	%p114, %r2023, 0;
	@%p114 bra 	$L__BB0_211;
	ld.global.u32 	%r2024, [%rd30+160];
	xor.b32  	%r2606, %r2606, %r2024;
	ld.global.u32 	%r2025, [%rd30+164];
	xor.b32  	%r2605, %r2605, %r2025;
	ld.global.u32 	%r2026, [%rd30+168];
	xor.b32  	%r2604, %r2604, %r2026;
	ld.global.u32 	%r2027, [%rd30+172];
	xor.b32  	%r2603, %r2603, %r2027;
	ld.global.u32 	%r2028, [%rd30+176];
	xor.b32  	%r2602, %r2602, %r2028;
$L__BB0_211:
	and.b32  	%r2030, %r1964, 512;
	setp.eq.s32 	%p115, %r2030, 0;
	@%p115 bra 	$L__BB0_213;
	ld.global.u32 	%r2031, [%rd30+180];
	xor.b32  	%r2606, %r2606, %r2031;
	ld.global.u32 	%r2032, [%rd30+184];
	xor.b32  	%r2605, %r2605, %r2032;
	ld.global.u32 	%r2033, [%rd30+188];
	xor.b32  	%r2604, %r2604, %r2033;
	ld.global.u32 	%r2034, [%rd30+192];
	xor.b32  	%r2603, %r2603, %r2034;
	ld.global.u32 	%r2035, [%rd30+196];
	xor.b32  	%r2602, %r2602, %r2035;
$L__BB0_213:
	and.b32  	%r2037, %r1964, 1024;
	setp.eq.s32 	%p116, %r2037, 0;
	@%p116 bra 	$L__BB0_215;
	ld.global.u32 	%r2038, [%rd30+200];
	xor.b32  	%r2606, %r2606, %r2038;
	ld.global.u32 	%r2039, [%rd30+204];
	xor.b32  	%r2605, %r2605, %r2039;
	ld.global.u32 	%r2040, [%rd30+208];
	xor.b32  	%r2604, %r2604, %r2040;
	ld.global.u32 	%r2041, [%rd30+212];
	xor.b32  	%r2603, %r2603, %r2041;
	ld.global.u32 	%r2042, [%rd30+216];
	xor.b32  	%r2602, %r2602, %r2042;
$L__BB0_215:
	and.b32  	%r2044, %r1964, 2048;
	setp.eq.s32 	%p117, %r2044, 0;
	@%p117 bra 	$L__BB0_217;
	ld.global.u32 	%r2045, [%rd30+220];
	xor.b32  	%r2606, %r2606, %r2045;
	ld.global.u32 	%r2046, [%rd30+224];
	xor.b32  	%r2605, %r2605, %r2046;
	ld.global.u32 	%r2047, [%rd30+228];
	xor.b32  	%r2604, %r2604, %r2047;
	ld.global.u32 	%r2048, [%rd30+232];
	xor.b32  	%r2603, %r2603, %r2048;
	ld.global.u32 	%r2049, [%rd30+236];
	xor.b32  	%r2602, %r2602, %r2049;
$L__BB0_217:
	and.b32  	%r2051, %r1964, 4096;
	setp.eq.s32 	%p118, %r2051, 0;
	@%p118 bra 	$L__BB0_219;
	ld.global.u32 	%r2052, [%rd30+240];
	xor.b32  	%r2606, %r2606, %r2052;
	ld.global.u32 	%r2053, [%rd30+244];
	xor.b32  	%r2605, %r2605, %r2053;
	ld.global.u32 	%r2054, [%rd30+248];
	xor.b32  	%r2604, %r2604, %r2054;
	ld.global.u32 	%r2055, [%rd30+252];
	xor.b32  	%r2603, %r2603, %r2055;
	ld.global.u32 	%r2056, [%rd30+256];
	xor.b32  	%r2602, %r2602, %r2056;
$L__BB0_219:
	and.b32  	%r2058, %r1964, 8192;
	setp.eq.s32 	%p119, %r2058, 0;
	@%p119 bra 	$L__BB0_221;
	ld.global.u32 	%r2059, [%rd30+260];
	xor.b32  	%r2606, %r2606, %r2059;
	ld.global.u32 	%r2060, [%rd30+264];
	xor.b32  	%r2605, %r2605, %r2060;
	ld.global.u32 	%r2061, [%rd30+268];
	xor.b32  	%r2604, %r2604, %r2061;
	ld.global.u32 	%r2062, [%rd30+272];
	xor.b32  	%r2603, %r2603, %r2062;
	ld.global.u32 	%r2063, [%rd30+276];
	xor.b32  	%r2602, %r2602, %r2063;
$L__BB0_221:
	and.b32  	%r2065, %r1964, 16384;
	setp.eq.s32 	%p120, %r2065, 0;
	@%p120 bra 	$L__BB0_223;
	ld.global.u32 	%r2066, [%rd30+280];
	xor.b32  	%r2606, %r2606, %r2066;
	ld.global.u32 	%r2067, [%rd30+284];
	xor.b32  	%r2605, %r2605, %r2067;
	ld.global.u32 	%r2068, [%rd30+288];
	xor.b32  	%r2604, %r2604, %r2068;
	ld.global.u32 	%r2069, [%rd30+292];
	xor.b32  	%r2603, %r2603, %r2069;
	ld.global.u32 	%r2070, [%rd30+296];
	xor.b32  	%r2602, %r2602, %r2070;
$L__BB0_223:
	and.b32  	%r2072, %r1964, 32768;
	setp.eq.s32 	%p121, %r2072, 0;
	@%p121 bra 	$L__BB0_225;
	ld.global.u32 	%r2073, [%rd30+300];
	xor.b32  	%r2606, %r2606, %r2073;
	ld.global.u32 	%r2074, [%rd30+304];
	xor.b32  	%r2605, %r2605, %r2074;
	ld.global.u32 	%r2075, [%rd30+308];
	xor.b32  	%r2604, %r2604, %r2075;
	ld.global.u32 	%r2076, [%rd30+312];
	xor.b32  	%r2603, %r2603, %r2076;
	ld.global.u32 	%r2077, [%rd30+316];
	xor.b32  	%r2602, %r2602, %r2077;
$L__BB0_225:
	add.s32 	%r3072, %r3072, 16;
	setp.ne.s32 	%p122, %r3072, 32;
	@%p122 bra 	$L__BB0_193;
	mad.lo.s32 	%r2078, %r3066, -31, %r920;
	add.s32 	%r3066, %r2078, 1;
	setp.ne.s32 	%p123, %r3066, 5;
	@%p123 bra 	$L__BB0_192;
	st.local.u32 	[%rd6+4], %r2606;
	st.local.v2.u32 	[%rd6+8], {%r2605, %r2604};
	st.local.v2.u32 	[%rd6+16], {%r2603, %r2602};
$L__BB0_228:
	shr.u64 	%rd397, %rd397, 2;
	add.s32 	%r2876, %r2876, 1;
	setp.ne.s32 	%p124, %r2876, 2;
	@%p124 bra 	$L__BB0_116;
	add.s32 	%r3225, %r6, -633421543;
	st.local.u32 	[%rd6], %r3225;
	mov.b32 	%r2079, 0;
	st.local.v2.u32 	[%rd6+24], {%r2079, %r2079};
	st.local.u32 	[%rd6+32], %r2079;
	mov.b64 	%rd112, 0;
	st.local.u64 	[%rd6+40], %rd112;
	setp.lt.s32 	%p125, %r4, 1;
	@%p125 bra 	$L__BB0_237;
	and.b32  	%r1096, %r4, 3;
	setp.lt.u32 	%p126, %r4, 4;
	mov.b32 	%r3170, 0;
	@%p126 bra 	$L__BB0_233;
	and.b32  	%r3170, %r4, 2147483644;
	mov.b32 	%r3197, 0;
$L__BB0_232:
	shr.u32 	%r2083, %r2606, 2;
	xor.b32  	%r2084, %r2083, %r2606;
	shl.b32 	%r2085, %r2602, 4;
	shl.b32 	%r2086, %r2084, 1;
	xor.b32  	%r2087, %r2086, %r2085;
	xor.b32  	%r2088, %r2087, %r2084;
	xor.b32  	%r2089, %r2088, %r2602;
	add.s32 	%r2090, %r3225, %r2089;
	add.s32 	%r2091, %r2090, 362437;
	cvt.rn.f32.u32 	%f71, %r2091;
	mul.f32 	%f72, %f71, 0f30000000;
	mov.f32 	%f73, 0f3F800000;
	sub.f32 	%f74, %f73, %f72;
	mul.wide.u32 	%rd113, %r3197, 4;
	add.s64 	%rd114, %rd77, %rd113;
	st.f32 	[%rd114], %f74;
	shr.u32 	%r2092, %r2605, 2;
	xor.b32  	%r2093, %r2092, %r2605;
	shl.b32 	%r2094, %r2089, 4;
	shl.b32 	%r2095, %r2093, 1;
	xor.b32  	%r2096, %r2095, %r2094;
	xor.b32  	%r2097, %r2096, %r2093;
	xor.b32  	%r2098, %r2097, %r2089;
	add.s32 	%r2099, %r3225, %r2098;
	add.s32 	%r2100, %r2099, 724874;
	cvt.rn.f32.u32 	%f75, %r2100;
	mul.f32 	%f76, %f75, 0f30000000;
	sub.f32 	%f77, %f73, %f76;
	add.s64 	%rd115, %rd78, %rd113;
	st.f32 	[%rd115], %f77;
	shr.u32 	%r2101, %r2604, 2;
	xor.b32  	%r2102, %r2101, %r2604;
	shl.b32 	%r2103, %r2098, 4;
	shl.b32 	%r2104, %r2102, 1;
	xor.b32  	%r2105, %r2104, %r2103;
	xor.b32  	%r2106, %r2105, %r2102;
	xor.b32  	%r2107, %r2106, %r2098;
	add.s32 	%r2108, %r3225, %r2107;
	add.s32 	%r2109, %r2108, 1087311;
	cvt.rn.f32.u32 	%f78, %r2109;
	mul.f32 	%f79, %f78, 0f30000000;
	sub.f32 	%f80, %f73, %f79;
	add.s64 	%rd116, %rd79, %rd113;
	st.f32 	[%rd116], %f80;
	shr.u32 	%r2110, %r2603, 2;
	xor.b32  	%r2111, %r2110, %r2603;
	shl.b32 	%r2112, %r2107, 4;
	shl.b32 	%r2113, %r2111, 1;
	xor.b32  	%r2114, %r2113, %r2112;
	xor.b32  	%r2115, %r2114, %r2111;
	xor.b32  	%r2116, %r2115, %r2107;
	add.s32 	%r2117, %r3225, %r2116;
	add.s32 	%r2118, %r2117, 1449748;
	cvt.rn.f32.u32 	%f81, %r2118;
	mul.f32 	%f82, %f81, 0f30000000;
	sub.f32 	%f83, %f73, %f82;
	st.f32 	[%rd114+4], %f83;
	shr.u32 	%r2119, %r2602, 2;
	xor.b32  	%r2120, %r2119, %r2602;
	shl.b32 	%r2121, %r2116, 4;
	shl.b32 	%r2122, %r2120, 1;
	xor.b32  	%r2123, %r2122, %r2121;
	xor.b32  	%r2124, %r2123, %r2120;
	xor.b32  	%r2125, %r2124, %r2116;
	add.s32 	%r2126, %r3225, %r2125;
	add.s32 	%r2127, %r2126, 1812185;
	cvt.rn.f32.u32 	%f84, %r2127;
	mul.f32 	%f85, %f84, 0f30000000;
	sub.f32 	%f86, %f73, %f85;
	st.f32 	[%rd115+4], %f86;
	shr.u32 	%r2128, %r2089, 2;
	xor.b32  	%r2129, %r2128, %r2089;
	shl.b32 	%r2130, %r2125, 4;
	shl.b32 	%r2131, %r2129, 1;
	xor.b32  	%r2132, %r2131, %r2130;
	xor.b32  	%r2133, %r2132, %r2129;
	xor.b32  	%r2134, %r2133, %r2125;
	add.s32 	%r2135, %r3225, %r2134;
	add.s32 	%r2136, %r2135, 2174622;
	cvt.rn.f32.u32 	%f87, %r2136;
	mul.f32 	%f88, %f87, 0f30000000;
	sub.f32 	%f89, %f73, %f88;
	st.f32 	[%rd116+4], %f89;
	shr.u32 	%r2137, %r2098, 2;
	xor.b32  	%r2138, %r2137, %r2098;
	shl.b32 	%r2139, %r2134, 4;
	shl.b32 	%r2140, %r2138, 1;
	xor.b32  	%r2141, %r2140, %r2139;
	xor.b32  	%r2142, %r2141, %r2138;
	xor.b32  	%r2143, %r2142, %r2134;
	add.s32 	%r2144, %r3225, %r2143;
	add.s32 	%r2145, %r2144, 2537059;
	cvt.rn.f32.u32 	%f90, %r2145;
	mul.f32 	%f91, %f90, 0f30000000;
	sub.f32 	%f92, %f73, %f91;
	st.f32 	[%rd114+8], %f92;
	shr.u32 	%r2146, %r2107, 2;
	xor.b32  	%r2147, %r2146, %r2107;
	shl.b32 	%r2148, %r2143, 4;
	shl.b32 	%r2149, %r2147, 1;
	xor.b32  	%r2150, %r2149, %r2148;
	xor.b32  	%r2151, %r2150, %r2147;
	xor.b32  	%r2606, %r2151, %r2143;
	add.s32 	%r2152, %r3225, %r2606;
	add.s32 	%r2153, %r2152, 2899496;
	cvt.rn.f32.u32 	%f93, %r2153;
	mul.f32 	%f94, %f93, 0f30000000;
	sub.f32 	%f95, %f73, %f94;
	st.f32 	[%rd115+8], %f95;
	shr.u32 	%r2154, %r2116, 2;
	xor.b32  	%r2155, %r2154, %r2116;
	shl.b32 	%r2156, %r2606, 4;
	shl.b32 	%r2157, %r2155, 1;
	xor.b32  	%r2158, %r2157, %r2156;
	xor.b32  	%r2159, %r2158, %r2155;
	xor.b32  	%r2605, %r2159, %r2606;
	add.s32 	%r2160, %r3225, %r2605;
	add.s32 	%r2161, %r2160, 3261933;
	cvt.rn.f32.u32 	%f96, %r2161;
	mul.f32 	%f97, %f96, 0f30000000;
	sub.f32 	%f98, %f73, %f97;
	st.f32 	[%rd116+8], %f98;
	shr.u32 	%r2162, %r2125, 2;
	xor.b32  	%r2163, %r2162, %r2125;
	shl.b32 	%r2164, %r2605, 4;
	shl.b32 	%r2165, %r2163, 1;
	xor.b32  	%r2166, %r2165, %r2164;
	xor.b32  	%r2167, %r2166, %r2163;
	xor.b32  	%r2604, %r2167, %r2605;
	add.s32 	%r2168, %r3225, %r2604;
	add.s32 	%r2169, %r2168, 3624370;
	cvt.rn.f32.u32 	%f99, %r2169;
	mul.f32 	%f100, %f99, 0f30000000;
	sub.f32 	%f101, %f73, %f100;
	st.f32 	[%rd114+12], %f101;
	shr.u32 	%r2170, %r2134, 2;
	xor.b32  	%r2171, %r2170, %r2134;
	shl.b32 	%r2172, %r2604, 4;
	shl.b32 	%r2173, %r2171, 1;
	xor.b32  	%r2174, %r2173, %r2172;
	xor.b32  	%r2175, %r2174, %r2171;
	xor.b32  	%r2603, %r2175, %r2604;
	add.s32 	%r2176, %r3225, %r2603;
	add.s32 	%r2177, %r2176, 3986807;
	cvt.rn.f32.u32 	%f102, %r2177;
	mul.f32 	%f103, %f102, 0f30000000;
	sub.f32 	%f104, %f73, %f103;
	st.f32 	[%rd115+12], %f104;
	shr.u32 	%r2178, %r2143, 2;
	xor.b32  	%r2179, %r2178, %r2143;
	shl.b32 	%r2180, %r2603, 4;
	shl.b32 	%r2181, %r2179, 1;
	xor.b32  	%r2182, %r2181, %r2180;
	xor.b32  	%r2183, %r2182, %r2179;
	xor.b32  	%r2602, %r2183, %r2603;
	add.s32 	%r3225, %r3225, 4349244;
	add.s32 	%r2184, %r2602, %r3225;
	cvt.rn.f32.u32 	%f105, %r2184;
	mul.f32 	%f106, %f105, 0f30000000;
	sub.f32 	%f107, %f73, %f106;
	st.f32 	[%rd116+12], %f107;
	add.s32 	%r3197, %r3197, 4;
	setp.eq.s32 	%p127, %r3197, %r3170;
	@%p127 bra 	$L__BB0_233;
	bra.uni 	$L__BB0_232;
$L__BB0_233:
	setp.eq.s32 	%p128, %r1096, 0;
	@%p128 bra 	$L__BB0_236;
	mov.b32 	%r3178, 0;
	mov.u32 	%r3174, %r2604;
	mov.u32 	%r3175, %r2605;
	mov.u32 	%r3176, %r2606;
$L__BB0_235:
	.pragma "nounroll";
	mov.u32 	%r2606, %r2603;
	mov.u32 	%r2605, %r2602;
	shr.u32 	%r2186, %r3176, 2;
	xor.b32  	%r2187, %r2186, %r3176;
	shl.b32 	%r2188, %r2605, 4;
	shl.b32 	%r2189, %r2187, 1;
	xor.b32  	%r2190, %r2189, %r2188;
	xor.b32  	%r2191, %r2190, %r2187;
	xor.b32  	%r2604, %r2191, %r2605;
	add.s32 	%r2192, %r3225, %r2604;
	add.s32 	%r2193, %r2192, 362437;
	cvt.rn.f32.u32 	%f108, %r2193;
	mul.f32 	%f109, %f108, 0f30000000;
	mov.f32 	%f110, 0f3F800000;
	sub.f32 	%f111, %f110, %f109;
	mul.wide.u32 	%rd117, %r3170, 4;
	add.s64 	%rd118, %rd77, %rd117;
	st.f32 	[%rd118], %f111;
	shr.u32 	%r2194, %r3175, 2;
	xor.b32  	%r2195, %r2194, %r3175;
	shl.b32 	%r2196, %r2604, 4;
	shl.b32 	%r2197, %r2195, 1;
	xor.b32  	%r2198, %r2197, %r2196;
	xor.b32  	%r2199, %r2198, %r2195;
	xor.b32  	%r2603, %r2199, %r2604;
	add.s32 	%r2200, %r3225, %r2603;
	add.s32 	%r2201, %r2200, 724874;
	cvt.rn.f32.u32 	%f112, %r2201;
	mul.f32 	%f113, %f112, 0f30000000;
	sub.f32 	%f114, %f110, %f113;
	add.s64 	%rd119, %rd78, %rd117;
	st.f32 	[%rd119], %f114;
	shr.u32 	%r2202, %r3174, 2;
	xor.b32  	%r2203, %r2202, %r3174;
	shl.b32 	%r2204, %r2603, 4;
	shl.b32 	%r2205, %r2203, 1;
	xor.b32  	%r2206, %r2205, %r2204;
	xor.b32  	%r2207, %r2206, %r2203;
	xor.b32  	%r2602, %r2207, %r2603;
	add.s32 	%r3225, %r3225, 1087311;
	add.s32 	%r2208, %r2602, %r3225;
	cvt.rn.f32.u32 	%f115, %r2208;
	mul.f32 	%f116, %f115, 0f30000000;
	sub.f32 	%f117, %f110, %f116;
	add.s64 	%rd120, %rd79, %rd117;
	st.f32 	[%rd120], %f117;
	add.s32 	%r3170, %r3170, 1;
	add.s32 	%r3178, %r3178, 1;
	setp.ne.s32 	%p129, %r3178, %r1096;
	mov.u32 	%r3174, %r2604;
	mov.u32 	%r3175, %r2605;
	mov.u32 	%r3176, %r2606;
	@%p129 bra 	$L__BB0_235;
$L__BB0_236:
	st.local.v2.u32 	[%rd6+8], {%r2605, %r2604};
	st.local.v2.u32 	[%rd6+16], {%r2603, %r2602};
	st.local.v2.u32 	[%rd6], {%r3225, %r2606};
$L__BB0_237:
	ld.param.u32 	%r2577, [_Z6kernelPfS_S_ifffiiiPiS0_S__param_3];
	setp.lt.s32 	%p130, %r2577, 1;
	@%p130 bra 	$L__BB0_379;
	setp.eq.s32 	%p131, %r1347, 0;
	setp.lt.s32 	%p132, %r1348, 1;
	max.u32 	%r1137, %r3, 1;
	add.s32 	%r1138, %r1347, -1;
	and.b32  	%r1139, %r1347, 7;
	add.s32 	%r1140, %r1139, -1;
	and.b32  	%r1141, %r1347, 3;
	add.s32 	%r1142, %r1348, -1;
	and.b32  	%r1143, %r1348, 7;
	and.b32  	%r1144, %r1348, 3;
	and.b32  	%r1145, %r1348, 15;
	and.b32  	%r1146, %r1137, 1;
	and.b32  	%r1147, %r1137, -4;
	and.b32  	%r1148, %r1347, 2147483640;
	and.b32  	%r1149, %r1347, 1;
	and.b32  	%r1150, %r1348, 2147483632;
	and.b32  	%r1151, %r1137, -16;
	or.pred  	%p1, %p131, %p132;
	mov.b32 	%r3204, 0;
	mov.u32 	%r3205, %r3204;
$L__BB0_239:
	ld.global.u32 	%r2210, [%rd5];
	setp.gt.s32 	%p133, %r2210, 0;
	@%p133 bra 	$L__BB0_379;
	@%p131 bra 	$L__BB0_249;
	mov.f32 	%f800, 0f00000000;
	mov.u32 	%r3228, %r2604;
	mov.f32 	%f799, %f800;
$L__BB0_242:
	setp.lt.u32 	%p135, %r3, 4;
	mov.b64 	%rd398, 0;
	@%p135 bra 	$L__BB0_246;
	mov.b32 	%r3218, 0;
$L__BB0_244:
	shr.u32 	%r2214, %r2606, 2;
	xor.b32  	%r2215, %r2214, %r2606;
	shl.b32 	%r2216, %r2602, 4;
	shl.b32 	%r2217, %r2215, 1;
	xor.b32  	%r2218, %r2217, %r2216;
	xor.b32  	%r2219, %r2218, %r2215;
	xor.b32  	%r2220, %r2219, %r2602;
	add.s32 	%r2221, %r3225, %r2220;
	add.s32 	%r2222, %r2221, 362437;
	cvt.rn.f32.u32 	%f121, %r2222;
	mul.f32 	%f122, %f121, 0f30000000;
	mov.f32 	%f123, 0f3F800000;
	sub.f32 	%f124, %f123, %f122;
	mul.wide.u32 	%rd122, %r3218, 4;
	add.s64 	%rd123, %rd81, %rd122;
	st.f32 	[%rd123], %f124;
	shr.u32 	%r2223, %r2605, 2;
	xor.b32  	%r2224, %r2223, %r2605;
	shl.b32 	%r2225, %r2220, 4;
	shl.b32 	%r2226, %r2224, 1;
	xor.b32  	%r2227, %r2226, %r2225;
	xor.b32  	%r2228, %r2227, %r2224;
	xor.b32  	%r2229, %r2228, %r2220;
	add.s32 	%r2230, %r3225, %r2229;
	add.s32 	%r2231, %r2230, 724874;
	cvt.rn.f32.u32 	%f125, %r2231;
	mul.f32 	%f126, %f125, 0f30000000;
	sub.f32 	%f127, %f123, %f126;
	add.s64 	%rd124, %rd82, %rd122;
	st.f32 	[%rd124], %f127;
	ld.f32 	%f128, [%rd123];
	fma.rn.f32 	%f129, %f128, %f128, %f800;
	fma.rn.f32 	%f130, %f127, %f127, %f799;
	shr.u32 	%r2232, %r3228, 2;
	xor.b32  	%r2233, %r2232, %r3228;
	shl.b32 	%r2234, %r2229, 4;
	shl.b32 	%r2235, %r2233, 1;
	xor.b32  	%r2236, %r2235, %r2234;
	xor.b32  	%r2237, %r2236, %r2233;
	xor.b32  	%r2238, %r2237, %r2229;
	add.s32 	%r2239, %r3225, %r2238;
	add.s32 	%r2240, %r2239, 1087311;
	cvt.rn.f32.u32 	%f131, %r2240;
	mul.f32 	%f132, %f131, 0f30000000;
	sub.f32 	%f133, %f123, %f132;
	st.f32 	[%rd123+4], %f133;
	shr.u32 	%r2241, %r2603, 2;
	xor.b32  	%r2242, %r2241, %r2603;
	shl.b32 	%r2243, %r2238, 4;
	shl.b32 	%r2244, %r2242, 1;
	xor.b32  	%r2245, %r2244, %r2243;
	xor.b32  	%r2246, %r2245, %r2242;
	xor.b32  	%r2606, %r2246, %r2238;
	add.s32 	%r2247, %r3225, %r2606;
	add.s32 	%r2248, %r2247, 1449748;
	cvt.rn.f32.u32 	%f134, %r2248;
	mul.f32 	%f135, %f134, 0f30000000;
	sub.f32 	%f136, %f123, %f135;
	st.f32 	[%rd124+4], %f136;
	ld.f32 	%f137, [%rd123+4];
	fma.rn.f32 	%f138, %f137, %f137, %f129;
	fma.rn.f32 	%f139, %f136, %f136, %f130;
	shr.u32 	%r2249, %r2602, 2;
	xor.b32  	%r2250, %r2249, %r2602;
	shl.b32 	%r2251, %r2606, 4;
	shl.b32 	%r2252, %r2250, 1;
	xor.b32  	%r2253, %r2252, %r2251;
	xor.b32  	%r2254, %r2253, %r2250;
	xor.b32  	%r2605, %r2254, %r2606;
	add.s32 	%r2255, %r3225, %r2605;
	add.s32 	%r2256, %r2255, 1812185;
	cvt.rn.f32.u32 	%f140, %r2256;
	mul.f32 	%f141, %f140, 0f30000000;
	sub.f32 	%f142, %f123, %f141;
	st.f32 	[%rd123+8], %f142;
	shr.u32 	%r2257, %r2220, 2;
	xor.b32  	%r2258, %r2257, %r2220;
	shl.b32 	%r2259, %r2605, 4;
	shl.b32 	%r2260, %r2258, 1;
	xor.b32  	%r2261, %r2260, %r2259;
	xor.b32  	%r2262, %r2261, %r2258;
	xor.b32  	%r3228, %r2262, %r2605;
	add.s32 	%r2263, %r3225, %r3228;
	add.s32 	%r2264, %r2263, 2174622;
	cvt.rn.f32.u32 	%f143, %r2264;
	mul.f32 	%f144, %f143, 0f30000000;
	sub.f32 	%f145, %f123, %f144;
	st.f32 	[%rd124+8], %f145;
	ld.f32 	%f146, [%rd123+8];
	fma.rn.f32 	%f147, %f146, %f146, %f138;
	fma.rn.f32 	%f148, %f145, %f145, %f139;
	shr.u32 	%r2265, %r2229, 2;
	xor.b32  	%r2266, %r2265, %r2229;
	shl.b32 	%r2267, %r3228, 4;
	shl.b32 	%r2268, %r2266, 1;
	xor.b32  	%r2269, %r2268, %r2267;
	xor.b32  	%r2270, %r2269, %r2266;
	xor.b32  	%r2603, %r2270, %r3228;
	add.s32 	%r2271, %r3225, %r2603;
	add.s32 	%r2272, %r2271, 2537059;
	cvt.rn.f32.u32 	%f149, %r2272;
	mul.f32 	%f150, %f149, 0f30000000;
	sub.f32 	%f151, %f123, %f150;
	st.f32 	[%rd123+12], %f151;
	shr.u32 	%r2273, %r2238, 2;
	xor.b32  	%r2274, %r2273, %r2238;
	shl.b32 	%r2275, %r2603, 4;
	shl.b32 	%r2276, %r2274, 1;
	xor.b32  	%r2277, %r2276, %r2275;
	xor.b32  	%r2278, %r2277, %r2274;
	xor.b32  	%r2602, %r2278, %r2603;
	add.s32 	%r3225, %r3225, 2899496;
	add.s32 	%r2279, %r2602, %r3225;
	cvt.rn.f32.u32 	%f152, %r2279;
	mul.f32 	%f153, %f152, 0f30000000;
	sub.f32 	%f154, %f123, %f153;
	st.f32 	[%rd124+12], %f154;
	ld.f32 	%f155, [%rd123+12];
	fma.rn.f32 	%f800, %f155, %f155, %f147;
	fma.rn.f32 	%f799, %f154, %f154, %f148;
	add.s32 	%r3218, %r3218, 4;
	setp.ne.s32 	%p136, %r3218, %r1147;
	@%p136 bra 	$L__BB0_244;
	cvt.u64.u32 	%rd398, %r1147;
	mov.u32 	%r2604, %r3228;
$L__BB0_246:
	setp.eq.s32 	%p137, %r1146, 0;
	@%p137 bra 	$L__BB0_248;
	shr.u32 	%r2280, %r2606, 2;
	xor.b32  	%r2281, %r2280, %r2606;
	shl.b32 	%r2282, %r2602, 4;
	shl.b32 	%r2283, %r2281, 1;
	xor.b32  	%r2284, %r2283, %r2282;
	xor.b32  	%r2285, %r2284, %r2281;
	xor.b32  	%r1206, %r2285, %r2602;
	add.s32 	%r2286, %r3225, %r1206;
	add.s32 	%r2287, %r2286, 362437;
	cvt.rn.f32.u32 	%f156, %r2287;
	mul.f32 	%f157, %f156, 0f30000000;
	mov.f32 	%f158, 0f3F800000;
	sub.f32 	%f159, %f158, %f157;
	shl.b64 	%rd125, %rd398, 2;
	add.s64 	%rd126, %rd81, %rd125;
	st.f32 	[%rd126], %f159;
	shr.u32 	%r2288, %r2605, 2;
	xor.b32  	%r2289, %r2288, %r2605;
	shl.b32 	%r2290, %r1206, 4;
	shl.b32 	%r2291, %r2289, 1;
	xor.b32  	%r2292, %r2291, %r2290;
	xor.b32  	%r2293, %r2292, %r2289;
	xor.b32  	%r1207, %r2293, %r1206;
	add.s32 	%r3225, %r3225, 724874;
	add.s32 	%r2294, %r1207, %r3225;
	cvt.rn.f32.u32 	%f160, %r2294;
	mul.f32 	%f161, %f160, 0f30000000;
	sub.f32 	%f162, %f158, %f161;
	add.s64 	%rd127, %rd82, %rd125;
	st.f32 	[%rd127], %f162;
	ld.f32 	%f163, [%rd126];
	fma.rn.f32 	%f800, %f163, %f163, %f800;
	fma.rn.f32 	%f799, %f162, %f162, %f799;
	mov.u32 	%r2604, %r2602;
	mov.u32 	%r2605, %r2603;
	mov.u32 	%r2606, %r3228;
	mov.u32 	%r2603, %r1206;
	mov.u32 	%r2602, %r1207;
$L__BB0_248:
	cvt.f64.f32 	%fd1, %f800;
	cvt.f64.f32 	%fd2, %f799;
	min.f64 	%fd4, %fd1, %fd2;
	setp.lt.f64 	%p138, %fd4, 0d3FB999999999999A;
	mov.u32 	%r3228, %r2604;
	@%p138 bra 	$L__BB0_242;
$L__BB0_249:
	sqrt.rn.f32 	%f164, %f800;
	rcp.rn.f32 	%f17, %f164;
	sqrt.rn.f32 	%f165, %f799;
	rcp.rn.f32 	%f18, %f165;
	@%p131 bra 	$L__BB0_256;
	setp.lt.u32 	%p140, %r3, 4;
	mov.b64 	%rd399, 0;
	@%p140 bra 	$L__BB0_254;
	mov.b32 	%r3243, 0;
$L__BB0_252:
	mul.wide.u32 	%rd129, %r3243, 4;
	add.s64 	%rd130, %rd81, %rd129;
	ld.f32 	%f166, [%rd130];
	mul.f32 	%f167, %f17, %f166;
	st.f32 	[%rd130], %f167;
	add.s64 	%rd131, %rd82, %rd129;
	ld.f32 	%f168, [%rd131];
	mul.f32 	%f169, %f18, %f168;
	st.f32 	[%rd131], %f169;
	ld.f32 	%f170, [%rd130+4];
	mul.f32 	%f171, %f17, %f170;
	st.f32 	[%rd130+4], %f171;
	ld.f32 	%f172, [%rd131+4];
	mul.f32 	%f173, %f18, %f172;
	st.f32 	[%rd131+4], %f173;
	ld.f32 	%f174, [%rd130+8];
	mul.f32 	%f175, %f17, %f174;
	st.f32 	[%rd130+8], %f175;
	ld.f32 	%f176, [%rd131+8];
	mul.f32 	%f177, %f18, %f176;
	st.f32 	[%rd131+8], %f177;
	ld.f32 	%f178, [%rd130+12];
	mul.f32 	%f179, %f17, %f178;
	st.f32 	[%rd130+12], %f179;
	ld.f32 	%f180, [%rd131+12];
	mul.f32 	%f181, %f18, %f180;
	st.f32 	[%rd131+12], %f181;
	add.s32 	%r3243, %r3243, 4;
	setp.eq.s32 	%p141, %r3243, %r1147;
	@%p141 bra 	$L__BB0_253;
	bra.uni 	$L__BB0_252;
$L__BB0_253:
	cvt.u64.u32 	%rd399, %r1147;
$L__BB0_254:
	setp.eq.s32 	%p142, %r1146, 0;
	@%p142 bra 	$L__BB0_256;
	shl.b64 	%rd132, %rd399, 2;
	add.s64 	%rd133, %rd81, %rd132;
	ld.f32 	%f182, [%rd133];
	mul.f32 	%f183, %f17, %f182;
	st.f32 	[%rd133], %f183;
	add.s64 	%rd134, %rd82, %rd132;
	ld.f32 	%f184, [%rd134];
	mul.f32 	%f185, %f18, %f184;
	st.f32 	[%rd134], %f185;
$L__BB0_256:
	setp.lt.s32 	%p143, %r1347, 1;
	@%p143 bra 	$L__BB0_272;
	mov.b32 	%r3248, 0;
$L__BB0_258:
	mul.lo.s32 	%r1232, %r3248, %r1347;
	mov.b32 	%r3249, 0;
	cvt.u64.u32 	%rd173, %r1232;
$L__BB0_259:
	setp.lt.u32 	%p144, %r1138, 7;
	add.s32 	%r2299, %r3249, %r1232;
	mul.wide.u32 	%rd135, %r2299, 4;
	add.s64 	%rd36, %rd83, %rd135;
	mov.b32 	%r3252, 0;
	st.u32 	[%rd36], %r3252;
	mov.f32 	%f806, 0f00000000;
	@%p144 bra 	$L__BB0_262;
	mov.b32 	%r3250, 0;
	mov.f32 	%f806, 0f00000000;
$L__BB0_261:
	.pragma "nounroll";
	add.s32 	%r2301, %r3250, %r1232;
	mul.wide.u32 	%rd136, %r2301, 4;
	add.s64 	%rd137, %rd81, %rd136;
	ld.f32 	%f188, [%rd137];
	mad.lo.s32 	%r2302, %r3250, %r1347, %r3249;
	mul.wide.u32 	%rd138, %r2302, 4;
	add.s64 	%rd139, %rd82, %rd138;
	ld.f32 	%f189, [%rd139];
	fma.rn.f32 	%f190, %f188, %f189, %f806;
	st.f32 	[%rd36], %f190;
	ld.f32 	%f191, [%rd137+4];
	add.s32 	%r2303, %r2302, %r1347;
	mul.wide.u32 	%rd140, %r2303, 4;
	add.s64 	%rd141, %rd82, %rd140;
	ld.f32 	%f192, [%rd141];
	fma.rn.f32 	%f193, %f191, %f192, %f190;
	st.f32 	[%rd36], %f193;
	ld.f32 	%f194, [%rd137+8];
	add.s32 	%r2304, %r2303, %r1347;
	mul.wide.u32 	%rd142, %r2304, 4;
	add.s64 	%rd143, %rd82, %rd142;
	ld.f32 	%f195, [%rd143];
	fma.rn.f32 	%f196, %f194, %f195, %f193;
	st.f32 	[%rd36], %f196;
	ld.f32 	%f197, [%rd137+12];
	add.s32 	%r2305, %r2304, %r1347;
	mul.wide.u32 	%rd144, %r2305, 4;
	add.s64 	%rd145, %rd82, %rd144;
	ld.f32 	%f198, [%rd145];
	fma.rn.f32 	%f199, %f197, %f198, %f196;
	st.f32 	[%rd36], %f199;
	ld.f32 	%f200, [%rd137+16];
	add.s32 	%r2306, %r2305, %r1347;
	mul.wide.u32 	%rd146, %r2306, 4;
	add.s64 	%rd147, %rd82, %rd146;
	ld.f32 	%f201, [%rd147];
	fma.rn.f32 	%f202, %f200, %f201, %f199;
	st.f32 	[%rd36], %f202;
	ld.f32 	%f203, [%rd137+20];
	add.s32 	%r2307, %r2306, %r1347;
	mul.wide.u32 	%rd148, %r2307, 4;
	add.s64 	%rd149, %rd82, %rd148;
	ld.f32 	%f204, [%rd149];
	fma.rn.f32 	%f205, %f203, %f204, %f202;
	st.f32 	[%rd36], %f205;
	ld.f32 	%f206, [%rd137+24];
	add.s32 	%r2308, %r2307, %r1347;
	mul.wide.u32 	%rd150, %r2308, 4;
	add.s64 	%rd151, %rd82, %rd150;
	ld.f32 	%f207, [%rd151];
	fma.rn.f32 	%f208, %f206, %f207, %f205;
	st.f32 	[%rd36], %f208;
	ld.f32 	%f209, [%rd137+28];
	add.s32 	%r2309, %r2308, %r1347;
	mul.wide.u32 	%rd152, %r2309, 4;
	add.s64 	%rd153, %rd82, %rd152;
	ld.f32 	%f210, [%rd153];
	fma.rn.f32 	%f806, %f209, %f210, %f208;
	st.f32 	[%rd36], %f806;
	add.s32 	%r3250, %r3250, 8;
	setp.ne.s32 	%p145, %r3250, %r1148;
	mov.u32 	%r3252, %r1148;
	@%p145 bra 	$L__BB0_261;
$L__BB0_262:
	setp.eq.s32 	%p146, %r1139, 0;
	@%p146 bra 	$L__BB0_270;
	setp.lt.u32 	%p147, %r1140, 3;
	@%p147 bra 	$L__BB0_265;
	add.s32 	%r2310, %r3252, %r1232;
	mul.wide.u32 	%rd154, %r2310, 4;
	add.s64 	%rd155, %rd81, %rd154;
	ld.f32 	%f211, [%rd155];
	mad.lo.s32 	%r2311, %r3252, %r1347, %r3249;
	mul.wide.u32 	%rd156, %r2311, 4;
	add.s64 	%rd157, %rd82, %rd156;
	ld.f32 	%f212, [%rd157];
	fma.rn.f32 	%f213, %f211, %f212, %f806;
	st.f32 	[%rd36], %f213;
	cvt.u64.u32 	%rd159, %r3252;
	add.s64 	%rd160, %rd159, %rd173;
	shl.b64 	%rd161, %rd160, 2;
	add.s64 	%rd162, %rd81, %rd161;
	ld.f32 	%f214, [%rd162+4];
	add.s32 	%r2312, %r2311, %r1347;
	mul.wide.u32 	%rd163, %r2312, 4;
	add.s64 	%rd164, %rd82, %rd163;
	ld.f32 	%f215, [%rd164];
	fma.rn.f32 	%f216, %f214, %f215, %f213;
	st.f32 	[%rd36], %f216;
	ld.f32 	%f217, [%rd162+8];
	add.s32 	%r2313, %r2312, %r1347;
	mul.wide.u32 	%rd165, %r2313, 4;
	add.s64 	%rd166, %rd82, %rd165;
	ld.f32 	%f218, [%rd166];
	fma.rn.f32 	%f219, %f217, %f218, %f216;
	st.f32 	[%rd36], %f219;
	ld.f32 	%f220, [%rd162+12];
	add.s32 	%r2314, %r2313, %r1347;
	mul.wide.u32 	%rd167, %r2314, 4;
	add.s64 	%rd168, %rd82, %rd167;
	ld.f32 	%f221, [%rd168];
	fma.rn.f32 	%f806, %f220, %f221, %f219;
	st.f32 	[%rd36], %f806;
	add.s32 	%r3252, %r3252, 4;
$L__BB0_265:
	setp.eq.s32 	%p148, %r1141, 0;
	@%p148 bra 	$L__BB0_270;
	setp.eq.s32 	%p149, %r1141, 1;
	@%p149 bra 	$L__BB0_268;
	add.s32 	%r2315, %r3252, %r1232;
	mul.wide.u32 	%rd169, %r2315, 4;
	add.s64 	%rd170, %rd81, %rd169;
	ld.f32 	%f222, [%rd170];
	mad.lo.s32 	%r2316, %r3252, %r1347, %r3249;
	mul.wide.u32 	%rd171, %r2316, 4;
	add.s64 	%rd172, %rd82, %rd171;
	ld.f32 	%f223, [%rd172];
	fma.rn.f32 	%f224, %f222, %f223, %f806;
	st.f32 	[%rd36], %f224;
	cvt.u64.u32 	%rd174, %r3252;
	add.s64 	%rd175, %rd174, %rd173;
	shl.b64 	%rd176, %rd175, 2;
	add.s64 	%rd177, %rd81, %rd176;
	ld.f32 	%f225, [%rd177+4];
	add.s32 	%r2317, %r2316, %r1347;
	mul.wide.u32 	%rd178, %r2317, 4;
	add.s64 	%rd179, %rd82, %rd178;
	ld.f32 	%f226, [%rd179];
	fma.rn.f32 	%f806, %f225, %f226, %f224;
	st.f32 	[%rd36], %f806;
	add.s32 	%r3252, %r3252, 2;
$L__BB0_268:
	setp.eq.s32 	%p150, %r1149, 0;
	@%p150 bra 	$L__BB0_270;
	add.s32 	%r2318, %r3252, %r1232;
	mul.wide.u32 	%rd180, %r2318, 4;
	add.s64 	%rd181, %rd81, %rd180;
	ld.f32 	%f227, [%rd181];
	mad.lo.s32 	%r2319, %r3252, %r1347, %r3249;
	mul.wide.u32 	%rd182, %r2319, 4;
	add.s64 	%rd183, %rd82, %rd182;
	ld.f32 	%f228, [%rd183];
	fma.rn.f32 	%f229, %f227, %f228, %f806;
	st.f32 	[%rd36], %f229;
$L__BB0_270:
	add.s32 	%r3249, %r3249, 1;
	setp.ne.s32 	%p151, %r3249, %r1347;
	@%p151 bra 	$L__BB0_259;
	add.s32 	%r3248, %r3248, 1;
	setp.eq.s32 	%p152, %r3248, %r1347;
	@%p152 bra 	$L__BB0_272;
	bra.uni 	$L__BB0_258;
$L__BB0_272:
	@%p132 bra 	$L__BB0_292;
	setp.eq.s32 	%p154, %r1347, 0;
	@%p154 bra 	$L__BB0_281;
	mov.b32 	%r3259, 0;
$L__BB0_275:
	setp.lt.u32 	%p155, %r3, 4;
	mul.wide.u32 	%rd184, %r3259, 4;
	add.s64 	%rd40, %rd85, %rd184;
	mov.b32 	%r3261, 0;
	st.u32 	[%rd40], %r3261;
	add.s64 	%rd41, %rd86, %rd184;
	st.u32 	[%rd41], %r3261;
	mul.lo.s32 	%r1254, %r3259, %r3;
	mov.f32 	%f819, 0f00000000;
	@%p155 bra 	$L__BB0_278;
	mov.b32 	%r3260, 0;
$L__BB0_277:
	add.s32 	%r2323, %r3260, %r1254;
	mul.wide.u32 	%rd185, %r2323, 4;
	add.s64 	%rd186, %rd77, %rd185;
	ld.f32 	%f231, [%rd186];
	mul.wide.u32 	%rd187, %r3260, 4;
	add.s64 	%rd188, %rd81, %rd187;
	ld.f32 	%f232, [%rd188];
	ld.f32 	%f233, [%rd40];
	fma.rn.f32 	%f234, %f231, %f232, %f233;
	st.f32 	[%rd40], %f234;
	add.s64 	%rd189, %rd78, %rd185;
	ld.f32 	%f235, [%rd189];
	add.s64 	%rd190, %rd82, %rd187;
	ld.f32 	%f236, [%rd190];
	ld.f32 	%f237, [%rd41];
	fma.rn.f32 	%f238, %f235, %f236, %f237;
	st.f32 	[%rd41], %f238;
	ld.f32 	%f239, [%rd186+4];
	ld.f32 	%f240, [%rd188+4];
	ld.f32 	%f241, [%rd40];
	fma.rn.f32 	%f242, %f239, %f240, %f241;
	st.f32 	[%rd40], %f242;
	ld.f32 	%f243, [%rd189+4];
	ld.f32 	%f244, [%rd190+4];
	ld.f32 	%f245, [%rd41];
	fma.rn.f32 	%f246, %f243, %f244, %f245;
	st.f32 	[%rd41], %f246;
	ld.f32 	%f247, [%rd186+8];
	ld.f32 	%f248, [%rd188+8];
	ld.f32 	%f249, [%rd40];
	fma.rn.f32 	%f250, %f247, %f248, %f249;
	st.f32 	[%rd40], %f250;
	ld.f32 	%f251, [%rd189+8];
	ld.f32 	%f252, [%rd190+8];
	ld.f32 	%f253, [%rd41];
	fma.rn.f32 	%f254, %f251, %f252, %f253;
	st.f32 	[%rd41], %f254;
	ld.f32 	%f255, [%rd186+12];
	ld.f32 	%f256, [%rd188+12];
	ld.f32 	%f257, [%rd40];
	fma.rn.f32 	%f258, %f255, %f256, %f257;
	st.f32 	[%rd40], %f258;
	ld.f32 	%f259, [%rd189+12];
	ld.f32 	%f260, [%rd190+12];
	ld.f32 	%f261, [%rd41];
	fma.rn.f32 	%f819, %f259, %f260, %f261;
	st.f32 	[%rd41], %f819;
	add.s32 	%r3260, %r3260, 4;
	setp.ne.s32 	%p156, %r3260, %r1147;
	mov.u32 	%r3261, %r1147;
	@%p156 bra 	$L__BB0_277;
$L__BB0_278:
	setp.eq.s32 	%p157, %r1146, 0;
	@%p157 bra 	$L__BB0_280;
	add.s32 	%r2324, %r3261, %r1254;
	mul.wide.u32 	%rd191, %r2324, 4;
	add.s64 	%rd192, %rd77, %rd191;
	ld.f32 	%f262, [%rd192];
	mul.wide.u32 	%rd193, %r3261, 4;
	add.s64 	%rd194, %rd81, %rd193;
	ld.f32 	%f263, [%rd194];
	ld.f32 	%f264, [%rd40];
	fma.rn.f32 	%f265, %f262, %f263, %f264;
	st.f32 	[%rd40], %f265;
	add.s64 	%rd195, %rd78, %rd191;
	ld.f32 	%f266, [%rd195];
	add.s64 	%rd196, %rd82, %rd193;
	ld.f32 	%f267, [%rd196];
	ld.f32 	%f268, [%rd41];
	fma.rn.f32 	%f819, %f266, %f267, %f268;
	st.f32 	[%rd41], %f819;
$L__BB0_280:
	ld.f32 	%f269, [%rd40];
	mul.f32 	%f270, %f269, %f819;
	mul.wide.u32 	%rd197, %r3259, 4;
	add.s64 	%rd198, %rd87, %rd197;
	st.f32 	[%rd198], %f270;
	add.s32 	%r3259, %r3259, 1;
	setp.eq.s32 	%p158, %r3259, %r1348;
	@%p158 bra 	$L__BB0_292;
	bra.uni 	$L__BB0_275;
$L__BB0_281:
	setp.lt.u32 	%p159, %r1142, 7;
	mov.b32 	%r3246, 0;
	@%p159 bra 	$L__BB0_284;
	mov.b32 	%r3244, 0;
$L__BB0_283:
	.pragma "nounroll";
	mul.wide.u32 	%rd199, %r3244, 4;
	add.s64 	%rd200, %rd85, %rd199;
	mov.b32 	%r2327, 0;
	st.u32 	[%rd200], %r2327;
	add.s64 	%rd201, %rd86, %rd199;
	st.u32 	[%rd201], %r2327;
	ld.f32 	%f271, [%rd200];
	mul.f32 	%f272, %f271, 0f00000000;
	add.s64 	%rd202, %rd87, %rd199;
	st.f32 	[%rd202], %f272;
	st.u32 	[%rd200+4], %r2327;
	st.u32 	[%rd201+4], %r2327;
	ld.f32 	%f273, [%rd200+4];
	mul.f32 	%f274, %f273, 0f00000000;
	st.f32 	[%rd202+4], %f274;
	st.u32 	[%rd200+8], %r2327;
	st.u32 	[%rd201+8], %r2327;
	ld.f32 	%f275, [%rd200+8];
	mul.f32 	%f276, %f275, 0f00000000;
	st.f32 	[%rd202+8], %f276;
	st.u32 	[%rd200+12], %r2327;
	st.u32 	[%rd201+12], %r2327;
	ld.f32 	%f277, [%rd200+12];
	mul.f32 	%f278, %f277, 0f00000000;
	st.f32 	[%rd202+12], %f278;
	st.u32 	[%rd200+16], %r2327;
	st.u32 	[%rd201+16], %r2327;
	ld.f32 	%f279, [%rd200+16];
	mul.f32 	%f280, %f279, 0f00000000;
	st.f32 	[%rd202+16], %f280;
	st.u32 	[%rd200+20], %r2327;
	st.u32 	[%rd201+20], %r2327;
	ld.f32 	%f281, [%rd200+20];
	mul.f32 	%f282, %f281, 0f00000000;
	st.f32 	[%rd202+20], %f282;
	st.u32 	[%rd200+24], %r2327;
	st.u32 	[%rd201+24], %r2327;
	ld.f32 	%f283, [%rd200+24];
	mul.f32 	%f284, %f283, 0f00000000;
	st.f32 	[%rd202+24], %f284;
	st.u32 	[%rd200+28], %r2327;
	st.u32 	[%rd201+28], %r2327;
	ld.f32 	%f285, [%rd200+28];
	mul.f32 	%f286, %f285, 0f00000000;
	st.f32 	[%rd202+28], %f286;
	add.s32 	%r3244, %r3244, 8;
	and.b32  	%r3246, %r1348, 2147483640;
	setp.ne.s32 	%p160, %r3244, %r3246;
	@%p160 bra 	$L__BB0_283;
$L__BB0_284:
	setp.eq.s32 	%p161, %r1143, 0;
	@%p161 bra 	$L__BB0_292;
	add.s32 	%r2328, %r1143, -1;
	setp.lt.u32 	%p162, %r2328, 3;
	@%p162 bra 	$L__BB0_287;
	mul.wide.u32 	%rd203, %r3246, 4;
	add.s64 	%rd204, %rd85, %rd203;
	mov.b32 	%r2329, 0;
	st.u32 	[%rd204], %r2329;
	add.s64 	%rd205, %rd86, %rd203;
	st.u32 	[%rd205], %r2329;
	ld.f32 	%f287, [%rd204];
	mul.f32 	%f288, %f287, 0f00000000;
	add.s64 	%rd206, %rd87, %rd203;
	st.f32 	[%rd206], %f288;
	st.u32 	[%rd204+4], %r2329;
	st.u32 	[%rd205+4], %r2329;
	ld.f32 	%f289, [%rd204+4];
	mul.f32 	%f290, %f289, 0f00000000;
	st.f32 	[%rd206+4], %f290;
	st.u32 	[%rd204+8], %r2329;
	st.u32 	[%rd205+8], %r2329;
	ld.f32 	%f291, [%rd204+8];
	mul.f32 	%f292, %f291, 0f00000000;
	st.f32 	[%rd206+8], %f292;
	st.u32 	[%rd204+12], %r2329;
	st.u32 	[%rd205+12], %r2329;
	ld.f32 	%f293, [%rd204+12];
	mul.f32 	%f294, %f293, 0f00000000;
	st.f32 	[%rd206+12], %f294;
	add.s32 	%r3246, %r3246, 4;
$L__BB0_287:
	setp.eq.s32 	%p163, %r1144, 0;
	@%p163 bra 	$L__BB0_292;
	setp.eq.s32 	%p164, %r1144, 1;
	@%p164 bra 	$L__BB0_290;
	mul.wide.u32 	%rd207, %r3246, 4;
	add.s64 	%rd208, %rd85, %rd207;
	mov.b32 	%r2330, 0;
	st.u32 	[%rd208], %r2330;
	add.s64 	%rd209, %rd86, %rd207;
	st.u32 	[%rd209], %r2330;
	ld.f32 	%f295, [%rd208];
	mul.f32 	%f296, %f295, 0f00000000;
	add.s64 	%rd210, %rd87, %rd207;
	st.f32 	[%rd210], %f296;
	st.u32 	[%rd208+4], %r2330;
	st.u32 	[%rd209+4], %r2330;
	ld.f32 	%f297, [%rd208+4];
	mul.f32 	%f298, %f297, 0f00000000;
	st.f32 	[%rd210+4], %f298;
	add.s32 	%r3246, %r3246, 2;
$L__BB0_290:
	and.b32  	%r2331, %r1348, 1;
	setp.eq.b32 	%p165, %r2331, 1;
	not.pred 	%p166, %p165;
	@%p166 bra 	$L__BB0_292;
	mul.wide.u32 	%rd211, %r3246, 4;
	add.s64 	%rd212, %rd85, %rd211;
	mov.b32 	%r2332, 0;
	st.u32 	[%rd212], %r2332;
	add.s64 	%rd213, %rd86, %rd211;
	st.u32 	[%rd213], %r2332;
	ld.f32 	%f299, [%rd212];
	mul.f32 	%f300, %f299, 0f00000000;
	add.s64 	%rd214, %rd87, %rd211;
	st.f32 	[%rd214], %f300;
$L__BB0_292:
	setp.eq.s32 	%p167, %r1347, 0;
	mov.f32 	%f823, 0f00000000;
	@%p167 bra 	$L__BB0_315;
	setp.lt.s32 	%p168, %r1348, 1;
	@%p168 bra 	$L__BB0_309;
	mov.f32 	%f823, 0f00000000;
	mov.b32 	%r3254, 0;
$L__BB0_295:
	setp.lt.u32 	%p172, %r1142, 15;
	mul.lo.s32 	%r1244, %r3254, %r1348;
	mov.f32 	%f817, 0f00000000;
	mov.b32 	%r3257, 0;
	@%p172 bra 	$L__BB0_298;
	mov.f32 	%f817, 0f00000000;
	mov.b32 	%r3255, 0;
$L__BB0_297:
	.pragma "nounroll";
	add.s32 	%r2337, %r3255, %r1244;
	mul.wide.u32 	%rd222, %r2337, 4;
	add.s64 	%rd223, %rd79, %rd222;
	ld.f32 	%f324, [%rd223];
	mul.wide.u32 	%rd224, %r3255, 4;
	add.s64 	%rd225, %rd87, %rd224;
	ld.f32 	%f325, [%rd225];
	fma.rn.f32 	%f326, %f324, %f325, %f817;
	ld.f32 	%f327, [%rd223+4];
	ld.f32 	%f328, [%rd225+4];
	fma.rn.f32 	%f329, %f327, %f328, %f326;
	ld.f32 	%f330, [%rd223+8];
	ld.f32 	%f331, [%rd225+8];
	fma.rn.f32 	%f332, %f330, %f331, %f329;
	ld.f32 	%f333, [%rd223+12];
	ld.f32 	%f334, [%rd225+12];
	fma.rn.f32 	%f335, %f333, %f334, %f332;
	ld.f32 	%f336, [%rd223+16];
	ld.f32 	%f337, [%rd225+16];
	fma.rn.f32 	%f338, %f336, %f337, %f335;
	ld.f32 	%f339, [%rd223+20];
	ld.f32 	%f340, [%rd225+20];
	fma.rn.f32 	%f341, %f339, %f340, %f338;
	ld.f32 	%f342, [%rd223+24];
	ld.f32 	%f343, [%rd225+24];
	fma.rn.f32 	%f344, %f342, %f343, %f341;
	ld.f32 	%f345, [%rd223+28];
	ld.f32 	%f346, [%rd225+28];
	fma.rn.f32 	%f347, %f345, %f346, %f344;
	ld.f32 	%f348, [%rd223+32];
	ld.f32 	%f349, [%rd225+32];
	fma.rn.f32 	%f350, %f348, %f349, %f347;
	ld.f32 	%f351, [%rd223+36];
	ld.f32 	%f352, [%rd225+36];
	fma.rn.f32 	%f353, %f351, %f352, %f350;
	ld.f32 	%f354, [%rd223+40];
	ld.f32 	%f355, [%rd225+40];
	fma.rn.f32 	%f356, %f354, %f355, %f353;
	ld.f32 	%f357, [%rd223+44];
	ld.f32 	%f358, [%rd225+44];
	fma.rn.f32 	%f359, %f357, %f358, %f356;
	ld.f32 	%f360, [%rd223+48];
	ld.f32 	%f361, [%rd225+48];
	fma.rn.f32 	%f362, %f360, %f361, %f359;
	ld.f32 	%f363, [%rd223+52];
	ld.f32 	%f364, [%rd225+52];
	fma.rn.f32 	%f365, %f363, %f364, %f362;
	ld.f32 	%f366, [%rd223+56];
	ld.f32 	%f367, [%rd225+56];
	fma.rn.f32 	%f368, %f366, %f367, %f365;
	ld.f32 	%f369, [%rd223+60];
	ld.f32 	%f370, [%rd225+60];
	fma.rn.f32 	%f817, %f369, %f370, %f368;
	add.s32 	%r3255, %r3255, 16;
	setp.ne.s32 	%p173, %r3255, %r1150;
	mov.u32 	%r3257, %r1150;
	@%p173 bra 	$L__BB0_297;
$L__BB0_298:
	setp.eq.s32 	%p174, %r1145, 0;
	@%p174 bra 	$L__BB0_308;
	add.s32 	%r2338, %r1145, -1;
	setp.lt.u32 	%p175, %r2338, 7;
	@%p175 bra 	$L__BB0_301;
	add.s32 	%r2339, %r3257, %r1244;
	mul.wide.u32 	%rd226, %r2339, 4;
	add.s64 	%rd227, %rd79, %rd226;
	ld.f32 	%f372, [%rd227];
	cvt.u64.u32 	%rd228, %r3257;
	mul.wide.u32 	%rd229, %r3257, 4;
	add.s64 	%rd230, %rd87, %rd229;
	ld.f32 	%f373, [%rd230];
	fma.rn.f32 	%f374, %f372, %f373, %f817;
	cvt.u64.u32 	%rd231, %r1244;
	add.s64 	%rd232, %rd228, %rd231;
	shl.b64 	%rd233, %rd232, 2;
	add.s64 	%rd234, %rd79, %rd233;
	ld.f32 	%f375, [%rd234+4];
	ld.f32 	%f376, [%rd230+4];
	fma.rn.f32 	%f377, %f375, %f376, %f374;
	ld.f32 	%f378, [%rd234+8];
	ld.f32 	%f379, [%rd230+8];
	fma.rn.f32 	%f380, %f378, %f379, %f377;
	ld.f32 	%f381, [%rd234+12];
	ld.f32 	%f382, [%rd230+12];
	fma.rn.f32 	%f383, %f381, %f382, %f380;
	ld.f32 	%f384, [%rd234+16];
	ld.f32 	%f385, [%rd230+16];
	fma.rn.f32 	%f386, %f384, %f385, %f383;
	ld.f32 	%f387, [%rd234+20];
	ld.f32 	%f388, [%rd230+20];
	fma.rn.f32 	%f389, %f387, %f388, %f386;
	ld.f32 	%f390, [%rd234+24];
	ld.f32 	%f391, [%rd230+24];
	fma.rn.f32 	%f392, %f390, %f391, %f389;
	ld.f32 	%f393, [%rd234+28];
	ld.f32 	%f394, [%rd230+28];
	fma.rn.f32 	%f817, %f393, %f394, %f392;
	add.s32 	%r3257, %r3257, 8;
$L__BB0_301:
	setp.eq.s32 	%p176, %r1143, 0;
	@%p176 bra 	$L__BB0_308;
	add.s32 	%r2340, %r1143, -1;
	setp.lt.u32 	%p177, %r2340, 3;
	@%p177 bra 	$L__BB0_304;
	add.s32 	%r2341, %r3257, %r1244;
	mul.wide.u32 	%rd235, %r2341, 4;
	add.s64 	%rd236, %rd79, %rd235;
	ld.f32 	%f396, [%rd236];
	cvt.u64.u32 	%rd237, %r3257;
	mul.wide.u32 	%rd238, %r3257, 4;
	add.s64 	%rd239, %rd87, %rd238;
	ld.f32 	%f397, [%rd239];
	fma.rn.f32 	%f398, %f396, %f397, %f817;
	cvt.u64.u32 	%rd240, %r1244;
	add.s64 	%rd241, %rd237, %rd240;
	shl.b64 	%rd242, %rd241, 2;
	add.s64 	%rd243, %rd79, %rd242;
	ld.f32 	%f399, [%rd243+4];
	ld.f32 	%f400, [%rd239+4];
	fma.rn.f32 	%f401, %f399, %f400, %f398;
	ld.f32 	%f402, [%rd243+8];
	ld.f32 	%f403, [%rd239+8];
	fma.rn.f32 	%f404, %f402, %f403, %f401;
	ld.f32 	%f405, [%rd243+12];
	ld.f32 	%f406, [%rd239+12];
	fma.rn.f32 	%f817, %f405, %f406, %f404;
	add.s32 	%r3257, %r3257, 4;
$L__BB0_304:
	setp.eq.s32 	%p178, %r1144, 0;
	@%p178 bra 	$L__BB0_308;
	setp.eq.s32 	%p179, %r1144, 1;
	add.s32 	%r2342, %r3257, %r1244;
	mul.wide.u32 	%rd244, %r2342, 4;
	add.s64 	%rd245, %rd79, %rd244;
	ld.f32 	%f407, [%rd245];
	cvt.u64.u32 	%rd37, %r3257;
	mul.wide.u32 	%rd246, %r3257, 4;
	add.s64 	%rd38, %rd87, %rd246;
	ld.f32 	%f408, [%rd38];
	fma.rn.f32 	%f817, %f407, %f408, %f817;
	@%p179 bra 	$L__BB0_308;
	setp.eq.s32 	%p180, %r1144, 2;
	cvt.u64.u32 	%rd247, %r1244;
	add.s64 	%rd248, %rd37, %rd247;
	shl.b64 	%rd249, %rd248, 2;
	add.s64 	%rd39, %rd79, %rd249;
	ld.f32 	%f409, [%rd39+4];
	ld.f32 	%f410, [%rd38+4];
	fma.rn.f32 	%f817, %f409, %f410, %f817;
	@%p180 bra 	$L__BB0_308;
	ld.f32 	%f411, [%rd39+8];
	ld.f32 	%f412, [%rd38+8];
	fma.rn.f32 	%f817, %f411, %f412, %f817;
$L__BB0_308:
	mul.wide.u32 	%rd250, %r3254, 4;
	add.s64 	%rd251, %rd83, %rd250;
	ld.f32 	%f413, [%rd251];
	sub.f32 	%f414, %f817, %f413;
	add.s64 	%rd252, %rd88, %rd250;
	st.f32 	[%rd252], %f414;
	fma.rn.f32 	%f823, %f414, %f414, %f823;
	add.s32 	%r3254, %r3254, 1;
	setp.eq.s32 	%p181, %r3254, %r1137;
	@%p181 bra 	$L__BB0_315;
	bra.uni 	$L__BB0_295;
$L__BB0_309:
	setp.lt.u32 	%p169, %r3, 4;
	mov.f32 	%f823, 0f00000000;
	mov.b64 	%rd400, 0;
	@%p169 bra 	$L__BB0_313;
	mov.f32 	%f823, 0f00000000;
	mov.b32 	%r3262, 0;
$L__BB0_311:
	mul.wide.u32 	%rd216, %r3262, 4;
	add.s64 	%rd217, %rd83, %rd216;
	ld.f32 	%f305, [%rd217];
	mov.f32 	%f306, 0f00000000;
	sub.f32 	%f307, %f306, %f305;
	add.s64 	%rd218, %rd88, %rd216;
	st.f32 	[%rd218], %f307;
	fma.rn.f32 	%f308, %f307, %f307, %f823;
	ld.f32 	%f309, [%rd217+4];
	sub.f32 	%f310, %f306, %f309;
	st.f32 	[%rd218+4], %f310;
	fma.rn.f32 	%f311, %f310, %f310, %f308;
	ld.f32 	%f312, [%rd217+8];
	sub.f32 	%f313, %f306, %f312;
	st.f32 	[%rd218+8], %f313;
	fma.rn.f32 	%f314, %f313, %f313, %f311;
	ld.f32 	%f315, [%rd217+12];
	sub.f32 	%f316, %f306, %f315;
	st.f32 	[%rd218+12], %f316;
	fma.rn.f32 	%f823, %f316, %f316, %f314;
	add.s32 	%r3262, %r3262, 4;
	setp.ne.s32 	%p170, %r3262, %r1147;
	@%p170 bra 	$L__BB0_311;
	cvt.u64.u32 	%rd400, %r1147;
$L__BB0_313:
	setp.eq.s32 	%p171, %r1146, 0;
	@%p171 bra 	$L__BB0_315;
	shl.b64 	%rd219, %rd400, 2;
	add.s64 	%rd220, %rd83, %rd219;
	ld.f32 	%f317, [%rd220];
	mov.f32 	%f318, 0f00000000;
	sub.f32 	%f319, %f318, %f317;
	add.s64 	%rd221, %rd88, %rd219;
	st.f32 	[%rd221], %f319;
	fma.rn.f32 	%f823, %f319, %f319, %f823;
$L__BB0_315:
	setp.lt.s32 	%p182, %r4, 1;
	sqrt.rn.f32 	%f415, %f823;
	abs.f32 	%f416, %f415;
	setp.ne.f32 	%p183, %f416, 0f7F800000;
	neg.f32 	%f417, %f415;
	abs.f32 	%f418, %f417;
	setp.neu.f32 	%p184, %f418, 0f7F800000;
	and.pred  	%p185, %p183, %p184;
	setp.leu.f32 	%p186, %f415, 0f461C4000;
	and.pred  	%p187, %p185, %p186;
	or.pred  	%p188, %p187, %p182;
	@%p188 bra 	$L__BB0_323;
	setp.lt.u32 	%p189, %r4, 4;
	mov.b32 	%r3282, 0;
	mov.u32 	%r3275, %r3225;
	mov.u32 	%r3274, %r2602;
	mov.u32 	%r3273, %r2603;
	@%p189 bra 	$L__BB0_319;
	mov.b32 	%r3269, 0;
	mov.u32 	%r3275, %r3225;
	mov.u32 	%r3274, %r2602;
	mov.u32 	%r3273, %r2603;
$L__BB0_318:
	shr.u32 	%r2346, %r2606, 2;
	xor.b32  	%r2347, %r2346, %r2606;
	shl.b32 	%r2348, %r3274, 4;
	shl.b32 	%r2349, %r2347, 1;
	xor.b32  	%r2350, %r2349, %r2348;
	xor.b32  	%r2351, %r2350, %r2347;
	xor.b32  	%r2352, %r2351, %r3274;
	add.s32 	%r2353, %r3275, %r2352;
	add.s32 	%r2354, %r2353, 362437;
	cvt.rn.f32.u32 	%f420, %r2354;
	mul.f32 	%f421, %f420, 0f30000000;
	mov.f32 	%f422, 0f3F800000;
	sub.f32 	%f423, %f422, %f421;
	mul.wide.u32 	%rd253, %r3269, 4;
	add.s64 	%rd254, %rd77, %rd253;
	st.f32 	[%rd254], %f423;
	shr.u32 	%r2355, %r2605, 2;
	xor.b32  	%r2356, %r2355, %r2605;
	shl.b32 	%r2357, %r2352, 4;
	shl.b32 	%r2358, %r2356, 1;
	xor.b32  	%r2359, %r2358, %r2357;
	xor.b32  	%r2360, %r2359, %r2356;
	xor.b32  	%r2361, %r2360, %r2352;
	add.s32 	%r2362, %r3275, %r2361;
	add.s32 	%r2363, %r2362, 724874;
	cvt.rn.f32.u32 	%f424, %r2363;
	mul.f32 	%f425, %f424, 0f30000000;
	sub.f32 	%f426, %f422, %f425;
	add.s64 	%rd255, %rd78, %rd253;
	st.f32 	[%rd255], %f426;
	shr.u32 	%r2364, %r2604, 2;
	xor.b32  	%r2365, %r2364, %r2604;
	shl.b32 	%r2366, %r2361, 4;
	shl.b32 	%r2367, %r2365, 1;
	xor.b32  	%r2368, %r2367, %r2366;
	xor.b32  	%r2369, %r2368, %r2365;
	xor.b32  	%r2370, %r2369, %r2361;
	add.s32 	%r2371, %r3275, %r2370;
	add.s32 	%r2372, %r2371, 1087311;
	cvt.rn.f32.u32 	%f427, %r2372;
	mul.f32 	%f428, %f427, 0f30000000;
	sub.f32 	%f429, %f422, %f428;
	add.s64 	%rd256, %rd79, %rd253;
	st.f32 	[%rd256], %f429;
	shr.u32 	%r2373, %r3273, 2;
	xor.b32  	%r2374, %r2373, %r3273;
	shl.b32 	%r2375, %r2370, 4;
	shl.b32 	%r2376, %r2374, 1;
	xor.b32  	%r2377, %r2376, %r2375;
	xor.b32  	%r2378, %r2377, %r2374;
	xor.b32  	%r2379, %r2378, %r2370;
	add.s32 	%r2380, %r3275, %r2379;
	add.s32 	%r2381, %r2380, 1449748;
	cvt.rn.f32.u32 	%f430, %r2381;
	mul.f32 	%f431, %f430, 0f30000000;
	sub.f32 	%f432, %f422, %f431;
	st.f32 	[%rd254+4], %f432;
	shr.u32 	%r2382, %r3274, 2;
	xor.b32  	%r2383, %r2382, %r3274;
	shl.b32 	%r2384, %r2379, 4;
	shl.b32 	%r2385, %r2383, 1;
	xor.b32  	%r2386, %r2385, %r2384;
	xor.b32  	%r2387, %r2386, %r2383;
	xor.b32  	%r2388, %r2387, %r2379;
	add.s32 	%r2389, %r3275, %r2388;
	add.s32 	%r2390, %r2389, 1812185;
	cvt.rn.f32.u32 	%f433, %r2390;
	mul.f32 	%f434, %f433, 0f30000000;
	sub.f32 	%f435, %f422, %f434;
	st.f32 	[%rd255+4], %f435;
	shr.u32 	%r2391, %r2352, 2;
	xor.b32  	%r2392, %r2391, %r2352;
	shl.b32 	%r2393, %r2388, 4;
	shl.b32 	%r2394, %r2392, 1;
	xor.b32  	%r2395, %r2394, %r2393;
	xor.b32  	%r2396, %r2395, %r2392;
	xor.b32  	%r2397, %r2396, %r2388;
	add.s32 	%r2398, %r3275, %r2397;
	add.s32 	%r2399, %r2398, 2174622;
	cvt.rn.f32.u32 	%f436, %r2399;
	mul.f32 	%f437, %f436, 0f30000000;
	sub.f32 	%f438, %f422, %f437;
	st.f32 	[%rd256+4], %f438;
	shr.u32 	%r2400, %r2361, 2;
	xor.b32  	%r2401, %r2400, %r2361;
	shl.b32 	%r2402, %r2397, 4;
	shl.b32 	%r2403, %r2401, 1;
	xor.b32  	%r2404, %r2403, %r2402;
	xor.b32  	%r2405, %r2404, %r2401;
	xor.b32  	%r2406, %r2405, %r2397;
	add.s32 	%r2407, %r3275, %r2406;
	add.s32 	%r2408, %r2407, 2537059;
	cvt.rn.f32.u32 	%f439, %r2408;
	mul.f32 	%f440, %f439, 0f30000000;
	sub.f32 	%f441, %f422, %f440;
	st.f32 	[%rd254+8], %f441;
	shr.u32 	%r2409, %r2370, 2;
	xor.b32  	%r2410, %r2409, %r2370;
	shl.b32 	%r2411, %r2406, 4;
	shl.b32 	%r2412, %r2410, 1;
	xor.b32  	%r2413, %r2412, %r2411;
	xor.b32  	%r2414, %r2413, %r2410;
	xor.b32  	%r2606, %r2414, %r2406;
	add.s32 	%r2415, %r3275, %r2606;
	add.s32 	%r2416, %r2415, 2899496;
	cvt.rn.f32.u32 	%f442, %r2416;
	mul.f32 	%f443, %f442, 0f30000000;
	sub.f32 	%f444, %f422, %f443;
	st.f32 	[%rd255+8], %f444;
	shr.u32 	%r2417, %r2379, 2;
	xor.b32  	%r2418, %r2417, %r2379;
	shl.b32 	%r2419, %r2606, 4;
	shl.b32 	%r2420, %r2418, 1;
	xor.b32  	%r2421, %r2420, %r2419;
	xor.b32  	%r2422, %r2421, %r2418;
	xor.b32  	%r2605, %r2422, %r2606;
	add.s32 	%r2423, %r3275, %r2605;
	add.s32 	%r2424, %r2423, 3261933;
	cvt.rn.f32.u32 	%f445, %r2424;
	mul.f32 	%f446, %f445, 0f30000000;
	sub.f32 	%f447, %f422, %f446;
	st.f32 	[%rd256+8], %f447;
	shr.u32 	%r2425, %r2388, 2;
	xor.b32  	%r2426, %r2425, %r2388;
	shl.b32 	%r2427, %r2605, 4;
	shl.b32 	%r2428, %r2426, 1;
	xor.b32  	%r2429, %r2428, %r2427;
	xor.b32  	%r2430, %r2429, %r2426;
	xor.b32  	%r2604, %r2430, %r2605;
	add.s32 	%r2431, %r3275, %r2604;
	add.s32 	%r2432, %r2431, 3624370;
	cvt.rn.f32.u32 	%f448, %r2432;
	mul.f32 	%f449, %f448, 0f30000000;
	sub.f32 	%f450, %f422, %f449;
	st.f32 	[%rd254+12], %f450;
	shr.u32 	%r2433, %r2397, 2;
	xor.b32  	%r2434, %r2433, %r2397;
	shl.b32 	%r2435, %r2604, 4;
	shl.b32 	%r2436, %r2434, 1;
	xor.b32  	%r2437, %r2436, %r2435;
	xor.b32  	%r2438, %r2437, %r2434;
	xor.b32  	%r3273, %r2438, %r2604;
	add.s32 	%r2439, %r3275, %r3273;
	add.s32 	%r2440, %r2439, 3986807;
	cvt.rn.f32.u32 	%f451, %r2440;
	mul.f32 	%f452, %f451, 0f30000000;
	sub.f32 	%f453, %f422, %f452;
	st.f32 	[%rd255+12], %f453;
	shr.u32 	%r2441, %r2406, 2;
	xor.b32  	%r2442, %r2441, %r2406;
	shl.b32 	%r2443, %r3273, 4;
	shl.b32 	%r2444, %r2442, 1;
	xor.b32  	%r2445, %r2444, %r2443;
	xor.b32  	%r2446, %r2445, %r2442;
	xor.b32  	%r3274, %r2446, %r3273;
	add.s32 	%r3275, %r3275, 4349244;
	add.s32 	%r2447, %r3274, %r3275;
	cvt.rn.f32.u32 	%f454, %r2447;
	mul.f32 	%f455, %f454, 0f30000000;
	sub.f32 	%f456, %f422, %f455;
	st.f32 	[%rd256+12], %f456;
	add.s32 	%r3269, %r3269, 4;
	and.b32  	%r3282, %r4, 2147483644;
	setp.ne.s32 	%p190, %r3269, %r3282;
	@%p190 bra 	$L__BB0_318;
$L__BB0_319:
	and.b32  	%r2448, %r4, 3;
	setp.eq.s32 	%p191, %r2448, 0;
	mov.u32 	%r3225, %r3275;
	mov.u32 	%r2602, %r3274;
	mov.u32 	%r2603, %r3273;
	@%p191 bra 	$L__BB0_323;
	and.b32  	%r2449, %r4, 3;
	setp.eq.s32 	%p192, %r2449, 1;
	shr.u32 	%r2450, %r2606, 2;
	xor.b32  	%r2451, %r2450, %r2606;
	shl.b32 	%r2452, %r3274, 4;
	shl.b32 	%r2453, %r2451, 1;
	xor.b32  	%r2454, %r2453, %r2452;
	xor.b32  	%r2455, %r2454, %r2451;
	xor.b32  	%r1289, %r2455, %r3274;
	add.s32 	%r2456, %r3275, %r1289;
	add.s32 	%r2457, %r2456, 362437;
	cvt.rn.f32.u32 	%f457, %r2457;
	mul.f32 	%f458, %f457, 0f30000000;
	mov.f32 	%f459, 0f3F800000;
	sub.f32 	%f460, %f459, %f458;
	mul.wide.u32 	%rd257, %r3282, 4;
	add.s64 	%rd44, %rd77, %rd257;
	st.f32 	[%rd44], %f460;
	shr.u32 	%r2458, %r2605, 2;
	xor.b32  	%r2459, %r2458, %r2605;
	shl.b32 	%r2460, %r1289, 4;
	shl.b32 	%r2461, %r2459, 1;
	xor.b32  	%r2462, %r2461, %r2460;
	xor.b32  	%r2463, %r2462, %r2459;
	xor.b32  	%r1290, %r2463, %r1289;
	add.s32 	%r2464, %r3275, %r1290;
	add.s32 	%r2465, %r2464, 724874;
	cvt.rn.f32.u32 	%f461, %r2465;
	mul.f32 	%f462, %f461, 0f30000000;
	sub.f32 	%f463, %f459, %f462;
	add.s64 	%rd45, %rd78, %rd257;
	st.f32 	[%rd45], %f463;
	shr.u32 	%r2466, %r2604, 2;
	xor.b32  	%r2467, %r2466, %r2604;
	shl.b32 	%r2468, %r1290, 4;
	shl.b32 	%r2469, %r2467, 1;
	xor.b32  	%r2470, %r2469, %r2468;
	xor.b32  	%r2471, %r2470, %r2467;
	xor.b32  	%r1291, %r2471, %r1290;
	add.s32 	%r3225, %r3275, 1087311;
	add.s32 	%r2472, %r1291, %r3225;
	cvt.rn.f32.u32 	%f464, %r2472;
	mul.f32 	%f465, %f464, 0f30000000;
	sub.f32 	%f466, %f459, %f465;
	add.s64 	%rd46, %rd79, %rd257;
	st.f32 	[%rd46], %f466;
	mov.u32 	%r2602, %r1291;
	mov.u32 	%r2603, %r1290;
	mov.u32 	%r2604, %r1289;
	mov.u32 	%r2605, %r3274;
	mov.u32 	%r2606, %r3273;
	@%p192 bra 	$L__BB0_323;
	and.b32  	%r2473, %r4, 3;
	setp.eq.s32 	%p193, %r2473, 2;
	shr.u32 	%r2474, %r3273, 2;
	xor.b32  	%r2475, %r2474, %r3273;
	shl.b32 	%r2476, %r1291, 4;
	shl.b32 	%r2477, %r2475, 1;
	xor.b32  	%r2478, %r2477, %r2476;
	xor.b32  	%r2479, %r2478, %r2475;
	xor.b32  	%r2604, %r2479, %r1291;
	add.s32 	%r2480, %r3275, %r2604;
	add.s32 	%r2481, %r2480, 1449748;
	cvt.rn.f32.u32 	%f467, %r2481;
	mul.f32 	%f468, %f467, 0f30000000;
	mov.f32 	%f469, 0f3F800000;
	sub.f32 	%f470, %f469, %f468;
	st.f32 	[%rd44+4], %f470;
	shr.u32 	%r2482, %r3274, 2;
	xor.b32  	%r2483, %r2482, %r3274;
	shl.b32 	%r2484, %r2604, 4;
	shl.b32 	%r2485, %r2483, 1;
	xor.b32  	%r2486, %r2485, %r2484;
	xor.b32  	%r2487, %r2486, %r2483;
	xor.b32  	%r1294, %r2487, %r2604;
	add.s32 	%r2488, %r3275, %r1294;
	add.s32 	%r2489, %r2488, 1812185;
	cvt.rn.f32.u32 	%f471, %r2489;
	mul.f32 	%f472, %f471, 0f30000000;
	sub.f32 	%f473, %f469, %f472;
	st.f32 	[%rd45+4], %f473;
	shr.u32 	%r2490, %r1289, 2;
	xor.b32  	%r2491, %r2490, %r1289;
	shl.b32 	%r2492, %r1294, 4;
	shl.b32 	%r2493, %r2491, 1;
	xor.b32  	%r2494, %r2493, %r2492;
	xor.b32  	%r2495, %r2494, %r2491;
	xor.b32  	%r1295, %r2495, %r1294;
	add.s32 	%r3225, %r3275, 2174622;
	add.s32 	%r2496, %r1295, %r3225;
	cvt.rn.f32.u32 	%f474, %r2496;
	mul.f32 	%f475, %f474, 0f30000000;
	sub.f32 	%f476, %f469, %f475;
	st.f32 	[%rd46+4], %f476;
	mov.u32 	%r2602, %r1295;
	mov.u32 	%r2603, %r1294;
	mov.u32 	%r2605, %r1291;
	mov.u32 	%r2606, %r1290;
	@%p193 bra 	$L__BB0_323;
	shr.u32 	%r2497, %r1290, 2;
	xor.b32  	%r2498, %r2497, %r1290;
	shl.b32 	%r2499, %r1295, 4;
	shl.b32 	%r2500, %r2498, 1;
	xor.b32  	%r2501, %r2500, %r2499;
	xor.b32  	%r2502, %r2501, %r2498;
	xor.b32  	%r1297, %r2502, %r1295;
	add.s32 	%r2503, %r3275, %r1297;
	add.s32 	%r2504, %r2503, 2537059;
	cvt.rn.f32.u32 	%f477, %r2504;
	mul.f32 	%f478, %f477, 0f30000000;
	mov.f32 	%f479, 0f3F800000;
	sub.f32 	%f480, %f479, %f478;
	st.f32 	[%rd44+8], %f480;
	shr.u32 	%r2505, %r1291, 2;
	xor.b32  	%r2506, %r2505, %r1291;
	shl.b32 	%r2507, %r1297, 4;
	shl.b32 	%r2508, %r2506, 1;
	xor.b32  	%r2509, %r2508, %r2507;
	xor.b32  	%r2510, %r2509, %r2506;
	xor.b32  	%r2603, %r2510, %r1297;
	add.s32 	%r2511, %r3275, %r2603;
	add.s32 	%r2512, %r2511, 2899496;
	cvt.rn.f32.u32 	%f481, %r2512;
	mul.f32 	%f482, %f481, 0f30000000;
	sub.f32 	%f483, %f479, %f482;
	st.f32 	[%rd45+8], %f483;
	shr.u32 	%r2513, %r2604, 2;
	xor.b32  	%r2514, %r2513, %r2604;
	shl.b32 	%r2515, %r2603, 4;
	shl.b32 	%r2516, %r2514, 1;
	xor.b32  	%r2517, %r2516, %r2515;
	xor.b32  	%r2518, %r2517, %r2514;
	xor.b32  	%r2602, %r2518, %r2603;
	add.s32 	%r3225, %r3275, 3261933;
	add.s32 	%r2519, %r2602, %r3225;
	cvt.rn.f32.u32 	%f484, %r2519;
	mul.f32 	%f485, %f484, 0f30000000;
	sub.f32 	%f486, %f479, %f485;
	st.f32 	[%rd46+8], %f486;
	mov.u32 	%r2604, %r1297;
	mov.u32 	%r2605, %r1295;
	mov.u32 	%r2606, %r1294;
$L__BB0_323:
	setp.lt.s32 	%p194, %r1348, 1;
	@%p194 bra 	$L__BB0_344;
	mov.b32 	%r3294, 0;
$L__BB0_325:
	setp.eq.s32 	%p195, %r1347, 0;
	mov.f32 	%f831, 0f00000000;
	@%p195 bra 	$L__BB0_337;
	setp.lt.u32 	%p196, %r3, 16;
	mov.f32 	%f831, 0f00000000;
	mov.b32 	%r3297, 0;
	@%p196 bra 	$L__BB0_329;
	mov.f32 	%f831, 0f00000000;
	mov.b32 	%r3295, 0;
$L__BB0_328:
	.pragma "nounroll";
	mad.lo.s32 	%r2523, %r3295, %r1348, %r3294;
	mul.wide.u32 	%rd258, %r2523, 4;
	add.s64 	%rd259, %rd79, %rd258;
	ld.f32 	%f491, [%rd259];
	mul.wide.u32 	%rd260, %r3295, 4;
	add.s64 	%rd261, %rd88, %rd260;
	ld.f32 	%f492, [%rd261];
	fma.rn.f32 	%f493, %f491, %f492, %f831;
	add.s32 	%r2524, %r2523, %r1348;
	mul.wide.u32 	%rd262, %r2524, 4;
	add.s64 	%rd263, %rd79, %rd262;
	ld.f32 	%f494, [%rd263];
	ld.f32 	%f495, [%rd261+4];
	fma.rn.f32 	%f496, %f494, %f495, %f493;
	add.s32 	%r2525, %r2524, %r1348;
	mul.wide.u32 	%rd264, %r2525, 4;
	add.s64 	%rd265, %rd79, %rd264;
	ld.f32 	%f497, [%rd265];
	ld.f32 	%f498, [%rd261+8];
	fma.rn.f32 	%f499, %f497, %f498, %f496;
	add.s32 	%r2526, %r2525, %r1348;
	mul.wide.u32 	%rd266, %r2526, 4;
	add.s64 	%rd267, %rd79, %rd266;
	ld.f32 	%f500, [%rd267];
	ld.f32 	%f501, [%rd261+12];
	fma.rn.f32 	%f502, %f500, %f501, %f499;
	add.s32 	%r2527, %r2526, %r1348;
	mul.wide.u32 	%rd268, %r2527, 4;
	add.s64 	%rd269, %rd79, %rd268;
	ld.f32 	%f503, [%rd269];
	ld.f32 	%f504, [%rd261+16];
	fma.rn.f32 	%f505, %f503, %f504, %f502;
	add.s32 	%r2528, %r2527, %r1348;
	mul.wide.u32 	%rd270, %r2528, 4;
	add.s64 	%rd271, %rd79, %rd270;
	ld.f32 	%f506, [%rd271];
	ld.f32 	%f507, [%rd261+20];
	fma.rn.f32 	%f508, %f506, %f507, %f505;
	add.s32 	%r2529, %r2528, %r1348;
	mul.wide.u32 	%rd272, %r2529, 4;
	add.s64 	%rd273, %rd79, %rd272;
	ld.f32 	%f509, [%rd273];
	ld.f32 	%f510, [%rd261+24];
	fma.rn.f32 	%f511, %f509, %f510, %f508;
	add.s32 	%r2530, %r2529, %r1348;
	mul.wide.u32 	%rd274, %r2530, 4;
	add.s64 	%rd275, %rd79, %rd274;
	ld.f32 	%f512, [%rd275];
	ld.f32 	%f513, [%rd261+28];
	fma.rn.f32 	%f514, %f512, %f513, %f511;
	add.s32 	%r2531, %r2530, %r1348;
	mul.wide.u32 	%rd276, %r2531, 4;
	add.s64 	%rd277, %rd79, %rd276;
	ld.f32 	%f515, [%rd277];
	ld.f32 	%f516, [%rd261+32];
	fma.rn.f32 	%f517, %f515, %f516, %f514;
	add.s32 	%r2532, %r2531, %r1348;
	mul.wide.u32 	%rd278, %r2532, 4;
	add.s64 	%rd279, %rd79, %rd278;
	ld.f32 	%f518, [%rd279];
	ld.f32 	%f519, [%rd261+36];
	fma.rn.f32 	%f520, %f518, %f519, %f517;
	add.s32 	%r2533, %r2532, %r1348;
	mul.wide.u32 	%rd280, %r2533, 4;
	add.s64 	%rd281, %rd79, %rd280;
	ld.f32 	%f521, [%rd281];
	ld.f32 	%f522, [%rd261+40];
	fma.rn.f32 	%f523, %f521, %f522, %f520;
	add.s32 	%r2534, %r2533, %r1348;
	mul.wide.u32 	%rd282, %r2534, 4;
	add.s64 	%rd283, %rd79, %rd282;
	ld.f32 	%f524, [%rd283];
	ld.f32 	%f525, [%rd261+44];
	fma.rn.f32 	%f526, %f524, %f525, %f523;
	add.s32 	%r2535, %r2534, %r1348;
	mul.wide.u32 	%rd284, %r2535, 4;
	add.s64 	%rd285, %rd79, %rd284;
	ld.f32 	%f527, [%rd285];
	ld.f32 	%f528, [%rd261+48];
	fma.rn.f32 	%f529, %f527, %f528, %f526;
	add.s32 	%r2536, %r2535, %r1348;
	mul.wide.u32 	%rd286, %r2536, 4;
	add.s64 	%rd287, %rd79, %rd286;
	ld.f32 	%f530, [%rd287];
	ld.f32 	%f531, [%rd261+52];
	fma.rn.f32 	%f532, %f530, %f531, %f529;
	add.s32 	%r2537, %r2536, %r1348;
	mul.wide.u32 	%rd288, %r2537, 4;
	add.s64 	%rd289, %rd79, %rd288;
	ld.f32 	%f533, [%rd289];
	ld.f32 	%f534, [%rd261+56];
	fma.rn.f32 	%f535, %f533, %f534, %f532;
	add.s32 	%r2538, %r2537, %r1348;
	mul.wide.u32 	%rd290, %r2538, 4;
	add.s64 	%rd291, %rd79, %rd290;
	ld.f32 	%f536, [%rd291];
	ld.f32 	%f537, [%rd261+60];
	fma.rn.f32 	%f831, %f536, %f537, %f535;
	add.s32 	%r3295, %r3295, 16;
	setp.ne.s32 	%p197, %r3295, %r1151;
	mov.u32 	%r3297, %r1151;
	@%p197 bra 	$L__BB0_328;
$L__BB0_329:
	and.b32  	%r1321, %r1137, 13;
	setp.eq.s32 	%p198, %r1321, 0;
	@%p198 bra 	$L__BB0_337;
	add.s32 	%r2539, %r1321, -1;
	setp.lt.u32 	%p199, %r2539, 7;
	@%p199 bra 	$L__BB0_332;
	mad.lo.s32 	%r2540, %r3297, %r1348, %r3294;
	mul.wide.u32 	%rd292, %r2540, 4;
	add.s64 	%rd293, %rd79, %rd292;
	ld.f32 	%f539, [%rd293];
	mul.wide.u32 	%rd294, %r3297, 4;
	add.s64 	%rd295, %rd88, %rd294;
	ld.f32 	%f540, [%rd295];
	fma.rn.f32 	%f541, %f539, %f540, %f831;
	add.s32 	%r2541, %r2540, %r1348;
	mul.wide.u32 	%rd296, %r2541, 4;
	add.s64 	%rd297, %rd79, %rd296;
	ld.f32 	%f542, [%rd297];
	ld.f32 	%f543, [%rd295+4];
	fma.rn.f32 	%f544, %f542, %f543, %f541;
	add.s32 	%r2542, %r2541, %r1348;
	mul.wide.u32 	%rd298, %r2542, 4;
	add.s64 	%rd299, %rd79, %rd298;
	ld.f32 	%f545, [%rd299];
	ld.f32 	%f546, [%rd295+8];
	fma.rn.f32 	%f547, %f545, %f546, %f544;
	add.s32 	%r2543, %r2542, %r1348;
	mul.wide.u32 	%rd300, %r2543, 4;
	add.s64 	%rd301, %rd79, %rd300;
	ld.f32 	%f548, [%rd301];
	ld.f32 	%f549, [%rd295+12];
	fma.rn.f32 	%f550, %f548, %f549, %f547;
	add.s32 	%r2544, %r2543, %r1348;
	mul.wide.u32 	%rd302, %r2544, 4;
	add.s64 	%rd303, %rd79, %rd302;
	ld.f32 	%f551, [%rd303];
	ld.f32 	%f552, [%rd295+16];
	fma.rn.f32 	%f553, %f551, %f552, %f550;
	add.s32 	%r2545, %r2544, %r1348;
	mul.wide.u32 	%rd304, %r2545, 4;
	add.s64 	%rd305, %rd79, %rd304;
	ld.f32 	%f554, [%rd305];
	ld.f32 	%f555, [%rd295+20];
	fma.rn.f32 	%f556, %f554, %f555, %f553;
	add.s32 	%r2546, %r2545, %r1348;
	mul.wide.u32 	%rd306, %r2546, 4;
	add.s64 	%rd307, %rd79, %rd306;
	ld.f32 	%f557, [%rd307];
	ld.f32 	%f558, [%rd295+24];
	fma.rn.f32 	%f559, %f557, %f558, %f556;
	add.s32 	%r2547, %r2546, %r1348;
	mul.wide.u32 	%rd308, %r2547, 4;
	add.s64 	%rd309, %rd79, %rd308;
	ld.f32 	%f560, [%rd309];
	ld.f32 	%f561, [%rd295+28];
	fma.rn.f32 	%f831, %f560, %f561, %f559;
	add.s32 	%r3297, %r3297, 8;
$L__BB0_332:
	and.b32  	%r1324, %r1137, 5;
	setp.eq.s32 	%p200, %r1324, 0;
	@%p200 bra 	$L__BB0_337;
	add.s32 	%r2548, %r1324, -1;
	setp.lt.u32 	%p201, %r2548, 3;
	@%p201 bra 	$L__BB0_335;
	mad.lo.s32 	%r2549, %r3297, %r1348, %r3294;
	mul.wide.u32 	%rd310, %r2549, 4;
	add.s64 	%rd311, %rd79, %rd310;
	ld.f32 	%f563, [%rd311];
	mul.wide.u32 	%rd312, %r3297, 4;
	add.s64 	%rd313, %rd88, %rd312;
	ld.f32 	%f564, [%rd313];
	fma.rn.f32 	%f565, %f563, %f564, %f831;
	add.s32 	%r2550, %r2549, %r1348;
	mul.wide.u32 	%rd314, %r2550, 4;
	add.s64 	%rd315, %rd79, %rd314;
	ld.f32 	%f566, [%rd315];
	ld.f32 	%f567, [%rd313+4];
	fma.rn.f32 	%f568, %f566, %f567, %f565;
	add.s32 	%r2551, %r2550, %r1348;
	mul.wide.u32 	%rd316, %r2551, 4;
	add.s64 	%rd317, %rd79, %rd316;
	ld.f32 	%f569, [%rd317];
	ld.f32 	%f570, [%rd313+8];
	fma.rn.f32 	%f571, %f569, %f570, %f568;
	add.s32 	%r2552, %r2551, %r1348;
	mul.wide.u32 	%rd318, %r2552, 4;
	add.s64 	%rd319, %rd79, %rd318;
	ld.f32 	%f572, [%rd319];
	ld.f32 	%f573, [%rd313+12];
	fma.rn.f32 	%f831, %f572, %f573, %f571;
	add.s32 	%r3297, %r3297, 4;
$L__BB0_335:
	setp.eq.s32 	%p202, %r1146, 0;
	@%p202 bra 	$L__BB0_337;
	mad.lo.s32 	%r2553, %r3297, %r1348, %r3294;
	mul.wide.u32 	%rd320, %r2553, 4;
	add.s64 	%rd321, %rd79, %rd320;
	ld.f32 	%f574, [%rd321];
	mul.wide.u32 	%rd322, %r3297, 4;
	add.s64 	%rd323, %rd88, %rd322;
	ld.f32 	%f575, [%rd323];
	fma.rn.f32 	%f831, %f574, %f575, %f831;
$L__BB0_337:
	ld.param.f32 	%f790, [_Z6kernelPfS_S_ifffiiiPiS0_S__param_4];
	mul.wide.u32 	%rd324, %r3294, 4;
	add.s64 	%rd325, %rd86, %rd324;
	ld.f32 	%f576, [%rd325];
	mul.f32 	%f577, %f831, %f576;
	mul.f32 	%f66, %f790, %f577;
	add.s64 	%rd326, %rd85, %rd324;
	ld.f32 	%f578, [%rd326];
	mul.f32 	%f579, %f831, %f578;
	mul.f32 	%f67, %f790, %f579;
	mul.lo.s32 	%r1327, %r3294, %r3;
	@%p195 bra 	$L__BB0_343;
	setp.lt.u32 	%p204, %r3, 4;
	mov.b32 	%r3300, 0;
	@%p204 bra 	$L__BB0_341;
	mov.b32 	%r3299, 0;
$L__BB0_340:
	mul.wide.u32 	%rd327, %r3299, 4;
	add.s64 	%rd328, %rd81, %rd327;
	ld.f32 	%f580, [%rd328];
	mul.f32 	%f581, %f66, %f580;
	add.s32 	%r2556, %r3299, %r1327;
	mul.wide.u32 	%rd329, %r2556, 4;
	add.s64 	%rd330, %rd77, %rd329;
	ld.f32 	%f582, [%rd330];
	sub.f32 	%f583, %f582, %f581;
	st.f32 	[%rd330], %f583;
	add.s64 	%rd331, %rd82, %rd327;
	ld.f32 	%f584, [%rd331];
	mul.f32 	%f585, %f67, %f584;
	add.s64 	%rd332, %rd78, %rd329;
	ld.f32 	%f586, [%rd332];
	sub.f32 	%f587, %f586, %f585;
	st.f32 	[%rd332], %f587;
	ld.f32 	%f588, [%rd328+4];
	mul.f32 	%f589, %f66, %f588;
	ld.f32 	%f590, [%rd330+4];
	sub.f32 	%f591, %f590, %f589;
	st.f32 	[%rd330+4], %f591;
	ld.f32 	%f592, [%rd331+4];
	mul.f32 	%f593, %f67, %f592;
	ld.f32 	%f594, [%rd332+4];
	sub.f32 	%f595, %f594, %f593;
	st.f32 	[%rd332+4], %f595;
	ld.f32 	%f596, [%rd328+8];
	mul.f32 	%f597, %f66, %f596;
	ld.f32 	%f598, [%rd330+8];
	sub.f32 	%f599, %f598, %f597;
	st.f32 	[%rd330+8], %f599;
	ld.f32 	%f600, [%rd331+8];
	mul.f32 	%f601, %f67, %f600;
	ld.f32 	%f602, [%rd332+8];
	sub.f32 	%f603, %f602, %f601;
	st.f32 	[%rd332+8], %f603;
	ld.f32 	%f604, [%rd328+12];
	mul.f32 	%f605, %f66, %f604;
	ld.f32 	%f606, [%rd330+12];
	sub.f32 	%f607, %f606, %f605;
	st.f32 	[%rd330+12], %f607;
	ld.f32 	%f608, [%rd331+12];
	mul.f32 	%f609, %f67, %f608;
	ld.f32 	%f610, [%rd332+12];
	sub.f32 	%f611, %f610, %f609;
	st.f32 	[%rd332+12], %f611;
	add.s32 	%r3299, %r3299, 4;
	setp.ne.s32 	%p205, %r3299, %r1147;
	mov.u32 	%r3300, %r1147;
	@%p205 bra 	$L__BB0_340;
$L__BB0_341:
	setp.eq.s32 	%p206, %r1146, 0;
	@%p206 bra 	$L__BB0_343;
	mul.wide.u32 	%rd333, %r3300, 4;
	add.s64 	%rd334, %rd81, %rd333;
	ld.f32 	%f612, [%rd334];
	mul.f32 	%f613, %f66, %f612;
	add.s32 	%r2557, %r3300, %r1327;
	mul.wide.u32 	%rd335, %r2557, 4;
	add.s64 	%rd336, %rd77, %rd335;
	ld.f32 	%f614, [%rd336];
	sub.f32 	%f615, %f614, %f613;
	st.f32 	[%rd336], %f615;
	add.s64 	%rd337, %rd82, %rd333;
	ld.f32 	%f616, [%rd337];
	mul.f32 	%f617, %f67, %f616;
	add.s64 	%rd338, %rd78, %rd335;
	ld.f32 	%f618, [%rd338];
	sub.f32 	%f619, %f618, %f617;
	st.f32 	[%rd338], %f619;
$L__BB0_343:
	add.s32 	%r3294, %r3294, 1;
	setp.eq.s32 	%p207, %r3294, %r1348;
	@%p207 bra 	$L__BB0_344;
	bra.uni 	$L__BB0_325;
$L__BB0_344:
	@%p1 bra 	$L__BB0_360;
	mov.b32 	%r3289, 0;
$L__BB0_346:
	ld.param.f32 	%f791, [_Z6kernelPfS_S_ifffiiiPiS0_S__param_5];
	setp.lt.u32 	%p208, %r1142, 15;
	mul.wide.u32 	%rd339, %r3289, 4;
	add.s64 	%rd340, %rd88, %rd339;
	ld.f32 	%f620, [%rd340];
	mul.f32 	%f53, %f791, %f620;
	mul.lo.s32 	%r1308, %r3289, %r1348;
	mov.b32 	%r3292, 0;
	@%p208 bra 	$L__BB0_349;
	mov.b32 	%r3290, 0;
$L__BB0_348:
	.pragma "nounroll";
	mul.wide.u32 	%rd341, %r3290, 4;
	add.s64 	%rd342, %rd87, %rd341;
	ld.f32 	%f621, [%rd342];
	mul.f32 	%f622, %f53, %f621;
	add.s32 	%r2561, %r3290, %r1308;
	mul.wide.u32 	%rd343, %r2561, 4;
	add.s64 	%rd344, %rd79, %rd343;
	ld.f32 	%f623, [%rd344];
	sub.f32 	%f624, %f623, %f622;
	st.f32 	[%rd344], %f624;
	ld.f32 	%f625, [%rd342+4];
	mul.f32 	%f626, %f53, %f625;
	ld.f32 	%f627, [%rd344+4];
	sub.f32 	%f628, %f627, %f626;
	st.f32 	[%rd344+4], %f628;
	ld.f32 	%f629, [%rd342+8];
	mul.f32 	%f630, %f53, %f629;
	ld.f32 	%f631, [%rd344+8];
	sub.f32 	%f632, %f631, %f630;
	st.f32 	[%rd344+8], %f632;
	ld.f32 	%f633, [%rd342+12];
	mul.f32 	%f634, %f53, %f633;
	ld.f32 	%f635, [%rd344+12];
	sub.f32 	%f636, %f635, %f634;
	st.f32 	[%rd344+12], %f636;
	ld.f32 	%f637, [%rd342+16];
	mul.f32 	%f638, %f53, %f637;
	ld.f32 	%f639, [%rd344+16];
	sub.f32 	%f640, %f639, %f638;
	st.f32 	[%rd344+16], %f640;
	ld.f32 	%f641, [%rd342+20];
	mul.f32 	%f642, %f53, %f641;
	ld.f32 	%f643, [%rd344+20];
	sub.f32 	%f644, %f643, %f642;
	st.f32 	[%rd344+20], %f644;
	ld.f32 	%f645, [%rd342+24];
	mul.f32 	%f646, %f53, %f645;
	ld.f32 	%f647, [%rd344+24];
	sub.f32 	%f648, %f647, %f646;
	st.f32 	[%rd344+24], %f648;
	ld.f32 	%f649, [%rd342+28];
	mul.f32 	%f650, %f53, %f649;
	ld.f32 	%f651, [%rd344+28];
	sub.f32 	%f652, %f651, %f650;
	st.f32 	[%rd344+28], %f652;
	ld.f32 	%f653, [%rd342+32];
	mul.f32 	%f654, %f53, %f653;
	ld.f32 	%f655, [%rd344+32];
	sub.f32 	%f656, %f655, %f654;
	st.f32 	[%rd344+32], %f656;
	ld.f32 	%f657, [%rd342+36];
	mul.f32 	%f658, %f53, %f657;
	ld.f32 	%f659, [%rd344+36];
	sub.f32 	%f660, %f659, %f658;
	st.f32 	[%rd344+36], %f660;
	ld.f32 	%f661, [%rd342+40];
	mul.f32 	%f662, %f53, %f661;
	ld.f32 	%f663, [%rd344+40];
	sub.f32 	%f664, %f663, %f662;
	st.f32 	[%rd344+40], %f664;
	ld.f32 	%f665, [%rd342+44];
	mul.f32 	%f666, %f53, %f665;
	ld.f32 	%f667, [%rd344+44];
	sub.f32 	%f668, %f667, %f666;
	st.f32 	[%rd344+44], %f668;
	ld.f32 	%f669, [%rd342+48];
	mul.f32 	%f670, %f53, %f669;
	ld.f32 	%f671, [%rd344+48];
	sub.f32 	%f672, %f671, %f670;
	st.f32 	[%rd344+48], %f672;
	ld.f32 	%f673, [%rd342+52];
	mul.f32 	%f674, %f53, %f673;
	ld.f32 	%f675, [%rd344+52];
	sub.f32 	%f676, %f675, %f674;
	st.f32 	[%rd344+52], %f676;
	ld.f32 	%f677, [%rd342+56];
	mul.f32 	%f678, %f53, %f677;
	ld.f32 	%f679, [%rd344+56];
	sub.f32 	%f680, %f679, %f678;
	st.f32 	[%rd344+56], %f680;
	ld.f32 	%f681, [%rd342+60];
	mul.f32 	%f682, %f53, %f681;
	ld.f32 	%f683, [%rd344+60];
	sub.f32 	%f684, %f683, %f682;
	st.f32 	[%rd344+60], %f684;
	add.s32 	%r3290, %r3290, 16;
	setp.ne.s32 	%p209, %r3290, %r1150;
	mov.u32 	%r3292, %r1150;
	@%p209 bra 	$L__BB0_348;
$L__BB0_349:
	setp.eq.s32 	%p210, %r1145, 0;
	@%p210 bra 	$L__BB0_359;
	add.s32 	%r2562, %r1145, -1;
	setp.lt.u32 	%p211, %r2562, 7;
	@%p211 bra 	$L__BB0_352;
	cvt.u64.u32 	%rd345, %r3292;
	mul.wide.u32 	%rd346, %r3292, 4;
	add.s64 	%rd347, %rd87, %rd346;
	ld.f32 	%f685, [%rd347];
	mul.f32 	%f686, %f53, %f685;
	add.s32 	%r2563, %r3292, %r1308;
	mul.wide.u32 	%rd348, %r2563, 4;
	add.s64 	%rd349, %rd79, %rd348;
	ld.f32 	%f687, [%rd349];
	sub.f32 	%f688, %f687, %f686;
	st.f32 	[%rd349], %f688;
	ld.f32 	%f689, [%rd347+4];
	mul.f32 	%f690, %f53, %f689;
	cvt.u64.u32 	%rd350, %r1308;
	add.s64 	%rd351, %rd345, %rd350;
	shl.b64 	%rd352, %rd351, 2;
	add.s64 	%rd353, %rd79, %rd352;
	ld.f32 	%f691, [%rd353+4];
	sub.f32 	%f692, %f691, %f690;
	st.f32 	[%rd353+4], %f692;
	ld.f32 	%f693, [%rd347+8];
	mul.f32 	%f694, %f53, %f693;
	ld.f32 	%f695, [%rd353+8];
	sub.f32 	%f696, %f695, %f694;
	st.f32 	[%rd353+8], %f696;
	ld.f32 	%f697, [%rd347+12];
	mul.f32 	%f698, %f53, %f697;
	ld.f32 	%f699, [%rd353+12];
	sub.f32 	%f700, %f699, %f698;
	st.f32 	[%rd353+12], %f700;
	ld.f32 	%f701, [%rd347+16];
	mul.f32 	%f702, %f53, %f701;
	ld.f32 	%f703, [%rd353+16];
	sub.f32 	%f704, %f703, %f702;
	st.f32 	[%rd353+16], %f704;
	ld.f32 	%f705, [%rd347+20];
	mul.f32 	%f706, %f53, %f705;
	ld.f32 	%f707, [%rd353+20];
	sub.f32 	%f708, %f707, %f706;
	st.f32 	[%rd353+20], %f708;
	ld.f32 	%f709, [%rd347+24];
	mul.f32 	%f710, %f53, %f709;
	ld.f32 	%f711, [%rd353+24];
	sub.f32 	%f712, %f711, %f710;
	st.f32 	[%rd353+24], %f712;
	ld.f32 	%f713, [%rd347+28];
	mul.f32 	%f714, %f53, %f713;
	ld.f32 	%f715, [%rd353+28];
	sub.f32 	%f716, %f715, %f714;
	st.f32 	[%rd353+28], %f716;
	add.s32 	%r3292, %r3292, 8;
$L__BB0_352:
	setp.eq.s32 	%p212, %r1143, 0;
	@%p212 bra 	$L__BB0_359;
	add.s32 	%r2564, %r1143, -1;
	setp.lt.u32 	%p213, %r2564, 3;
	@%p213 bra 	$L__BB0_355;
	cvt.u64.u32 	%rd354, %r3292;
	mul.wide.u32 	%rd355, %r3292, 4;
	add.s64 	%rd356, %rd87, %rd355;
	ld.f32 	%f717, [%rd356];
	mul.f32 	%f718, %f53, %f717;
	add.s32 	%r2565, %r3292, %r1308;
	mul.wide.u32 	%rd357, %r2565, 4;
	add.s64 	%rd358, %rd79, %rd357;
	ld.f32 	%f719, [%rd358];
	sub.f32 	%f720, %f719, %f718;
	st.f32 	[%rd358], %f720;
	ld.f32 	%f721, [%rd356+4];
	mul.f32 	%f722, %f53, %f721;
	cvt.u64.u32 	%rd359, %r1308;
	add.s64 	%rd360, %rd354, %rd359;
	shl.b64 	%rd361, %rd360, 2;
	add.s64 	%rd362, %rd79, %rd361;
	ld.f32 	%f723, [%rd362+4];
	sub.f32 	%f724, %f723, %f722;
	st.f32 	[%rd362+4], %f724;
	ld.f32 	%f725, [%rd356+8];
	mul.f32 	%f726, %f53, %f725;
	ld.f32 	%f727, [%rd362+8];
	sub.f32 	%f728, %f727, %f726;
	st.f32 	[%rd362+8], %f728;
	ld.f32 	%f729, [%rd356+12];
	mul.f32 	%f730, %f53, %f729;
	ld.f32 	%f731, [%rd362+12];
	sub.f32 	%f732, %f731, %f730;
	st.f32 	[%rd362+12], %f732;
	add.s32 	%r3292, %r3292, 4;
$L__BB0_355:
	setp.eq.s32 	%p214, %r1144, 0;
	@%p214 bra 	$L__BB0_359;
	setp.eq.s32 	%p215, %r1144, 1;
	cvt.u64.u32 	%rd47, %r3292;
	mul.wide.u32 	%rd363, %r3292, 4;
	add.s64 	%rd48, %rd87, %rd363;
	ld.f32 	%f733, [%rd48];
	mul.f32 	%f734, %f53, %f733;
	add.s32 	%r2566, %r3292, %r1308;
	mul.wide.u32 	%rd364, %r2566, 4;
	add.s64 	%rd365, %rd79, %rd364;
	ld.f32 	%f735, [%rd365];
	sub.f32 	%f736, %f735, %f734;
	st.f32 	[%rd365], %f736;
	@%p215 bra 	$L__BB0_359;
	setp.eq.s32 	%p216, %r1144, 2;
	ld.f32 	%f737, [%rd48+4];
	mul.f32 	%f738, %f53, %f737;
	cvt.u64.u32 	%rd366, %r1308;
	add.s64 	%rd367, %rd47, %rd366;
	shl.b64 	%rd368, %rd367, 2;
	add.s64 	%rd49, %rd79, %rd368;
	ld.f32 	%f739, [%rd49+4];
	sub.f32 	%f740, %f739, %f738;
	st.f32 	[%rd49+4], %f740;
	@%p216 bra 	$L__BB0_359;
	ld.f32 	%f741, [%rd48+8];
	mul.f32 	%f742, %f53, %f741;
	ld.f32 	%f743, [%rd49+8];
	sub.f32 	%f744, %f743, %f742;
	st.f32 	[%rd49+8], %f744;
$L__BB0_359:
	add.s32 	%r3289, %r3289, 1;
	setp.eq.s32 	%p217, %r3289, %r1137;
	@%p217 bra 	$L__BB0_360;
	bra.uni 	$L__BB0_346;
$L__BB0_360:
	ld.param.f32 	%f792, [_Z6kernelPfS_S_ifffiiiPiS0_S__param_6];
	setp.geu.f32 	%p218, %f415, %f792;
	mov.b32 	%r3305, 0;
	@%p218 bra 	$L__BB0_378;
	add.s32 	%r3305, %r3205, 1;
	setp.lt.s32 	%p219, %r3205, 10000;
	@%p219 bra 	$L__BB0_378;
$L__BB0_362:
	atom.relaxed.global.cas.b32 	%r2568, [%rd4], 0, 1;
	setp.ne.s32 	%p221, %r2568, 0;
	@%p221 bra 	$L__BB0_362;
	ld.global.u32 	%r2569, [%rd5];
	setp.lt.s32 	%p222, %r2569, 1;
	@%p222 bra 	$L__BB0_365;
	atom.global.exch.b32 	%r2576, [%rd4], 0;
	bra.uni 	$L__BB0_379;
$L__BB0_365:
	add.u64 	%rd369, %SP, 48;
	add.u64 	%rd370, %SPL, 48;
	setp.lt.s32 	%p223, %r4, 1;
	atom.global.add.u32 	%r2570, [%rd5], 1;
	cvt.f64.f32 	%fd5, %f415;
	st.local.v2.u32 	[%rd370], {%r2, %r1};
	st.local.f64 	[%rd370+8], %fd5;
	mov.u64 	%rd371, $str;
	cvta.global.u64 	%rd372, %rd371;
	{ // callseq 10, 0
	.param .b64 param0;
	st.param.b64 	[param0], %rd372;
	.param .b64 param1;
	st.param.b64 	[param1], %rd369;
	.param .b32 retval0;
	call.uni (retval0), 
	vprintf, 
	(
	param0, 
	param1
	);
	ld.param.b32 	%r2571, [retval0];
	} // callseq 10
	@%p223 bra 	$L__BB0_377;
	and.b32  	%r1333, %r4, 7;
	setp.lt.u32 	%p224, %r4, 8;
	mov.b32 	%r3303, 0;
	@%p224 bra 	$L__BB0_369;
	and.b32  	%r3303, %r4, 2147483640;
	neg.s32 	%r3301, %r3303;
	add.s64 	%rd406, %rd77, 16;
	add.s64 	%rd405, %rd3, 16;
	add.s64 	%rd404, %rd78, 16;
	add.s64 	%rd403, %rd2, 16;
	add.s64 	%rd402, %rd79, 16;
	add.s64 	%rd401, %rd1, 16;
$L__BB0_368:
	.pragma "nounroll";
	ld.f32 	%f745, [%rd406+-16];
	st.global.f32 	[%rd405+-16], %f745;
	ld.f32 	%f746, [%rd404+-16];
	st.global.f32 	[%rd403+-16], %f746;
	ld.f32 	%f747, [%rd402+-16];
	st.global.f32 	[%rd401+-16], %f747;
	ld.f32 	%f748, [%rd406+-12];
	st.global.f32 	[%rd405+-12], %f748;
	ld.f32 	%f749, [%rd404+-12];
	st.global.f32 	[%rd403+-12], %f749;
	ld.f32 	%f750, [%rd402+-12];
	st.global.f32 	[%rd401+-12], %f750;
	ld.f32 	%f751, [%rd406+-8];
	st.global.f32 	[%rd405+-8], %f751;
	ld.f32 	%f752, [%rd404+-8];
	st.global.f32 	[%rd403+-8], %f752;
	ld.f32 	%f753, [%rd402+-8];
	st.global.f32 	[%rd401+-8], %f753;
	ld.f32 	%f754, [%rd406+-4];
	st.global.f32 	[%rd405+-4], %f754;
	ld.f32 	%f755, [%rd404+-4];
	st.global.f32 	[%rd403+-4], %f755;
	ld.f32 	%f756, [%rd402+-4];
	st.global.f32 	[%rd401+-4], %f756;
	ld.f32 	%f757, [%rd406];
	st.global.f32 	[%rd405], %f757;
	ld.f32 	%f758, [%rd404];
	st.global.f32 	[%rd403], %f758;
	ld.f32 	%f759, [%rd402];
	st.global.f32 	[%rd401], %f759;
	ld.f32 	%f760, [%rd406+4];
	st.global.f32 	[%rd405+4], %f760;
	ld.f32 	%f761, [%rd404+4];
	st.global.f32 	[%rd403+4], %f761;
	ld.f32 	%f762, [%rd402+4];
	st.global.f32 	[%rd401+4], %f762;
	ld.f32 	%f763, [%rd406+8];
	st.global.f32 	[%rd405+8], %f763;
	ld.f32 	%f764, [%rd404+8];
	st.global.f32 	[%rd403+8], %f764;
	ld.f32 	%f765, [%rd402+8];
	st.global.f32 	[%rd401+8], %f765;
	ld.f32 	%f766, [%rd406+12];
	st.global.f32 	[%rd405+12], %f766;
	ld.f32 	%f767, [%rd404+12];
	st.global.f32 	[%rd403+12], %f767;
	ld.f32 	%f768, [%rd402+12];
	st.global.f32 	[%rd401+12], %f768;
	add.s32 	%r3301, %r3301, 8;
	add.s64 	%rd406, %rd406, 32;
	add.s64 	%rd405, %rd405, 32;
	add.s64 	%rd404, %rd404, 32;
	add.s64 	%rd403, %rd403, 32;
	add.s64 	%rd402, %rd402, 32;
	add.s64 	%rd401, %rd401, 32;
	setp.ne.s32 	%p225, %r3301, 0;
	@%p225 bra 	$L__BB0_368;
$L__BB0_369:
	setp.eq.s32 	%p226, %r1333, 0;
	@%p226 bra 	$L__BB0_377;
	setp.lt.u32 	%p227, %r1333, 4;
	@%p227 bra 	$L__BB0_372;
	mul.wide.u32 	%rd373, %r3303, 4;
	add.s64 	%rd374, %rd77, %rd373;
	ld.f32 	%f769, [%rd374];
	add.s64 	%rd375, %rd3, %rd373;
	st.global.f32 	[%rd375], %f769;
	add.s64 	%rd376, %rd78, %rd373;
	ld.f32 	%f770, [%rd376];
	add.s64 	%rd377, %rd2, %rd373;
	st.global.f32 	[%rd377], %f770;
	add.s64 	%rd378, %rd79, %rd373;
	ld.f32 	%f771, [%rd378];
	add.s64 	%rd379, %rd1, %rd373;
	st.global.f32 	[%rd379], %f771;
	ld.f32 	%f772, [%rd374+4];
	st.global.f32 	[%rd375+4], %f772;
	ld.f32 	%f773, [%rd376+4];
	st.global.f32 	[%rd377+4], %f773;
	ld.f32 	%f774, [%rd378+4];
	st.global.f32 	[%rd379+4], %f774;
	ld.f32 	%f775, [%rd374+8];
	st.global.f32 	[%rd375+8], %f775;
	ld.f32 	%f776, [%rd376+8];
	st.global.f32 	[%rd377+8], %f776;
	ld.f32 	%f777, [%rd378+8];
	st.global.f32 	[%rd379+8], %f777;
	ld.f32 	%f778, [%rd374+12];
	st.global.f32 	[%rd375+12], %f778;
	ld.f32 	%f779, [%rd376+12];
	st.global.f32 	[%rd377+12], %f779;
	ld.f32 	%f780, [%rd378+12];
	st.global.f32 	[%rd379+12], %f780;
	add.s32 	%r3303, %r3303, 4;
$L__BB0_372:
	and.b32  	%r1341, %r4, 3;
	setp.eq.s32 	%p228, %r1341, 0;
	@%p228 bra 	$L__BB0_377;
	setp.eq.s32 	%p229, %r1341, 1;
	@%p229 bra 	$L__BB0_375;
	mul.wide.u32 	%rd380, %r3303, 4;
	add.s64 	%rd381, %rd77, %rd380;
	ld.f32 	%f781, [%rd381];
	add.s64 	%rd382, %rd3, %rd380;
	st.global.f32 	[%rd382], %f781;
	add.s64 	%rd383, %rd78, %rd380;
	ld.f32 	%f782, [%rd383];
	add.s64 	%rd384, %rd2, %rd380;
	st.global.f32 	[%rd384], %f782;
	add.s64 	%rd385, %rd79, %rd380;
	ld.f32 	%f783, [%rd385];
	add.s64 	%rd386, %rd1, %rd380;
	st.global.f32 	[%rd386], %f783;
	ld.f32 	%f784, [%rd381+4];
	st.global.f32 	[%rd382+4], %f784;
	ld.f32 	%f785, [%rd383+4];
	st.global.f32 	[%rd384+4], %f785;
	ld.f32 	%f786, [%rd385+4];
	st.global.f32 	[%rd386+4], %f786;
	add.s32 	%r3303, %r3303, 2;
$L__BB0_375:
	and.b32  	%r2574, %r4, 1;
	setp.eq.b32 	%p230, %r2574, 1;
	not.pred 	%p231, %p230;
	@%p231 bra 	$L__BB0_377;
	mul.wide.u32 	%rd387, %r3303, 4;
	add.s64 	%rd388, %rd77, %rd387;
	ld.f32 	%f787, [%rd388];
	add.s64 	%rd389, %rd3, %rd387;
	st.global.f32 	[%rd389], %f787;
	add.s64 	%rd390, %rd78, %rd387;
	ld.f32 	%f788, [%rd390];
	add.s64 	%rd391, %rd2, %rd387;
	st.global.f32 	[%rd391], %f788;
	add.s64 	%rd392, %rd79, %rd387;
	ld.f32 	%f789, [%rd392];
	add.s64 	%rd393, %rd1, %rd387;
	st.global.f32 	[%rd393], %f789;
$L__BB0_377:
	ld.param.u64 	%rd395, [_Z6kernelPfS_S_ifffiiiPiS0_S__param_12];
	cvta.to.global.u64 	%rd394, %rd395;
	st.global.f32 	[%rd394], %f415;
	atom.global.exch.b32 	%r2575, [%rd4], 0;
	bra.uni 	$L__BB0_379;
$L__BB0_378:
	ld.param.u32 	%r2578, [_Z6kernelPfS_S_ifffiiiPiS0_S__param_3];
	add.s32 	%r3204, %r3204, 1;
	setp.ne.s32 	%p220, %r3204, %r2578;
	mov.u32 	%r3205, %r3305;
	@%p220 bra 	$L__BB0_239;
$L__BB0_379:
	ret;

}


// ===== COMPILED SASS (sm_100) =====

	.target	sm_100

	.elftype	@"ET_EXEC"


//--------------------- .note.nv.tkinfo           --------------------------
	.section	.note.nv.tkinfo,"",@"SHT_NOTE"
	.sectionflags	@"SHF_NOTE_NV_TKINFO"
	.tkinfo
        /*0018*/ 	.word	0x00000002
        /*0030*/ 	.string	""
        /*0030*/ 	.string	"ptxas"
        /*0030*/ 	.string	"Cuda compilation tools, release 13.0, V13.0.88"
        /*0030*/ 	.string	"Build cuda_13.0.r13.0/compiler.36424714_0"
        /*0030*/ 	.string	"-arch sm_100 -m 64 "



//--------------------- .note.nv.cuinfo           --------------------------
	.section	.note.nv.cuinfo,"",@"SHT_NOTE"
	.sectionflags	@"SHF_NOTE_NV_CUINFO"
        /*0018*/ 	.short	0x0002
        /*001a*/ 	.short	0x0064
        /*001c*/ 	.short	0x0082
	.zero		2


//--------------------- .nv.info                  --------------------------
	.section	.nv.info,"",@"SHT_CUDA_INFO"
	.align	4


	//----- nvinfo : EIATTR_REGCOUNT
	.align		4
        /*0000*/ 	.byte	0x04, 0x2f
        /*0002*/ 	.short	(.L_11 - .L_10)
	.align		4
.L_10:
        /*0004*/ 	.word	index@(_Z6kernelPfS_S_ifffiiiPiS0_S_)
        /*0008*/ 	.word	0x00000040


	//----- nvinfo : EIATTR_FRAME_SIZE
	.align		4
.L_11:
        /*000c*/ 	.byte	0x04, 0x11
        /*000e*/ 	.short	(.L_13 - .L_12)
	.align		4
.L_12:
        /*0010*/ 	.word	index@($__internal_1_$__cuda_sm20_sqrt_rn_f32_slowpath)
        /*0014*/ 	.word	0x00000040


	//----- nvinfo : EIATTR_FRAME_SIZE
	.align		4
.L_13:
        /*0018*/ 	.byte	0x04, 0x11
        /*001a*/ 	.short	(.L_15 - .L_14)
	.align		4
.L_14:
        /*001c*/ 	.word	index@($__internal_0_$__cuda_sm20_rcp_rn_f32_slowpath)
        /*0020*/ 	.word	0x00000040


	//----- nvinfo : EIATTR_FRAME_SIZE
	.align		4
.L_15:
        /*0024*/ 	.byte	0x04, 0x11
        /*0026*/ 	.short	(.L_17 - .L_16)
	.align		4
.L_16:
        /*0028*/ 	.word	index@(_Z6kernelPfS_S_ifffiiiPiS0_S_)
        /*002c*/ 	.word	0x00000040


	//----- nvinfo : EIATTR_MIN_STACK_SIZE
	.align		4
.L_17:
        /*0030*/ 	.byte	0x04, 0x12
        /*0032*/ 	.short	(.L_19 - .L_18)
	.align		4
.L_18:
        /*0034*/ 	.word	index@(_Z6kernelPfS_S_ifffiiiPiS0_S_)
        /*0038*/ 	.word	0x00000040
.L_19:


//--------------------- .nv.compat                --------------------------
	.section	.nv.compat,"",@"SHT_CUDA_COMPAT_INFO"
	.align	4
        /*0000*/ 	.byte	0x02, 0x09, 0x00, 0x00, 0x02, 0x02, 0x01, 0x00, 0x02, 0x05, 0x05, 0x00, 0x03, 0x07, 0x01, 0x01
        /*0010*/ 	.byte	0x02, 0x03, 0x00, 0x00, 0x02, 0x06, 0x01, 0x00, 0x04, 0x0b, 0x08, 0x00, 0x01, 0x00, 0x00, 0x00
        /*0020*/ 	.byte	0x00, 0x00, 0x00, 0x00


//--------------------- .nv.info._Z6kernelPfS_S_ifffiiiPiS0_S_ --------------------------
	.section	.nv.info._Z6kernelPfS_S_ifffiiiPiS0_S_,"",@"SHT_CUDA_INFO"
	.sectionflags	@""
	.align	4


	//----- nvinfo : EIATTR_CUDA_API_VERSION
	.align		4
        /*0000*/ 	.byte	0x04, 0x37
        /*0002*/ 	.short	(.L_21 - .L_20)
.L_20:
        /*0004*/ 	.word	0x00000082


	//----- nvinfo : EIATTR_KPARAM_INFO
	.align		4
.L_21:
        /*0008*/ 	.byte	0x04, 0x17
        /*000a*/ 	.short	(.L_23 - .L_22)
.L_22:
        /*000c*/ 	.word	0x00000000
        /*0010*/ 	.short	0x000c
        /*0012*/ 	.short	0x0048
        /*0014*/ 	.byte	0x00, 0xf5, 0x21, 0x00


	//----- nvinfo : EIATTR_KPARAM_INFO
	.align		4
.L_23:
        /*0018*/ 	.byte	0x04, 0x17
        /*001a*/ 	.short	(.L_25 - .L_24)
.L_24:
        /*001c*/ 	.word	0x00000000
        /*0020*/ 	.short	0x000b
        /*0022*/ 	.short	0x0040
        /*0024*/ 	.byte	0x00, 0xf5, 0x21, 0x00


	//----- nvinfo : EIATTR_KPARAM_INFO
	.align		4
.L_25:
        /*0028*/ 	.byte	0x04, 0x17
        /*002a*/ 	.short	(.L_27 - .L_26)
.L_26:
        /*002c*/ 	.word	0x00000000
        /*0030*/ 	.short	0x000a
        /*0032*/ 	.short	0x0038
        /*0034*/ 	.byte	0x00, 0xf5, 0x21, 0x00


	//----- nvinfo : EIATTR_KPARAM_INFO
	.align		4
.L_27:
        /*0038*/ 	.byte	0x04, 0x17
        /*003a*/ 	.short	(.L_29 - .L_28)
.L_28:
        /*003c*/ 	.word	0x00000000
        /*0040*/ 	.short	0x0009
        /*0042*/ 	.short	0x0030
        /*0044*/ 	.byte	0x00, 0xf0, 0x11, 0x00


	//----- nvinfo : EIATTR_KPARAM_INFO
	.align		4
.L_29:
        /*0048*/ 	.byte	0x04, 0x17
        /*004a*/ 	.short	(.L_31 - .L_30)
.L_30:
        /*004c*/ 	.word	0x00000000
        /*0050*/ 	.short	0x0008
        /*0052*/ 	.short	0x002c
        /*0054*/ 	.byte	0x00, 0xf0, 0x11, 0x00


	//----- nvinfo : EIATTR_KPARAM_INFO
	.align		4
.L_31:
        /*0058*/ 	.byte	0x04, 0x17
        /*005a*/ 	.short	(.L_33 - .L_32)
.L_32:
        /*005c*/ 	.word	0x00000000
        /*0060*/ 	.short	0x0007
        /*0062*/ 	.short	0x0028
        /*0064*/ 	.byte	0x00, 0xf0, 0x11, 0x00


	//----- nvinfo : EIATTR_KPARAM_INFO
	.align		4
.L_33:
        /*0068*/ 	.byte	0x04, 0x17
        /*006a*/ 	.short	(.L_35 - .L_34)
.L_34:
        /*006c*/ 	.word	0x00000000
        /*0070*/ 	.short	0x0006
        /*0072*/ 	.short	0x0024
        /*0074*/ 	.byte	0x00, 0xf0, 0x11, 0x00


	//----- nvinfo : EIATTR_KPARAM_INFO
	.align		4
.L_35:
        /*0078*/ 	.byte	0x04, 0x17
        /*007a*/ 	.short	(.L_37 - .L_36)
.L_36:
        /*007c*/ 	.word	0x00000000
        /*0080*/ 	.short	0x0005
        /*0082*/ 	.short	0x0020
        /*0084*/ 	.byte	0x00, 0xf0, 0x11, 0x00


	//----- nvinfo : EIATTR_KPARAM_INFO
	.align		4
.L_37:
        /*0088*/ 	.byte	0x04, 0x17
        /*008a*/ 	.short	(.L_39 - .L_38)
.L_38:
        /*008c*/ 	.word	0x00000000
        /*0090*/ 	.short	0x0004
        /*0092*/ 	.short	0x001c
        /*0094*/ 	.byte	0x00, 0xf0, 0x11, 0x00


	//----- nvinfo : EIATTR_KPARAM_INFO
	.align		4
.L_39:
        /*0098*/ 	.byte	0x04, 0x17
        /*009a*/ 	.short	(.L_41 - .L_40)
.L_40:
        /*009c*/ 	.word	0x00000000
        /*00a0*/ 	.short	0x0003
        /*00a2*/ 	.short	0x0018
        /*00a4*/ 	.byte	0x00, 0xf0, 0x11, 0x00


	//----- nvinfo : EIATTR_KPARAM_INFO
	.align		4
.L_41:
        /*00a8*/ 	.byte	0x04, 0x17
        /*00aa*/ 	.short	(.L_43 - .L_42)
.L_42:
        /*00ac*/ 	.word	0x00000000
        /*00b0*/ 	.short	0x0002
        /*00b2*/ 	.short	0x0010
        /*00b4*/ 	.byte	0x00, 0xf5, 0x21, 0x00


	//----- nvinfo : EIATTR_KPARAM_INFO
	.align		4
.L_43:
        /*00b8*/ 	.byte	0x04, 0x17
        /*00ba*/ 	.short	(.L_45 - .L_44)
.L_44:
        /*00bc*/ 	.word	0x00000000
        /*00c0*/ 	.short	0x0001
        /*00c2*/ 	.short	0x0008
        /*00c4*/ 	.byte	0x00, 0xf5, 0x21, 0x00


	//----- nvinfo : EIATTR_KPARAM_INFO
	.align		4
.L_45:
        /*00c8*/ 	.byte	0x04, 0x17
        /*00ca*/ 	.short	(.L_47 - .L_46)
.L_46:
        /*00cc*/ 	.word	0x00000000
        /*00d0*/ 	.short	0x0000
        /*00d2*/ 	.short	0x0000
        /*00d4*/ 	.byte	0x00, 0xf5, 0x21, 0x00


	//----- nvinfo : EIATTR_SPARSE_MMA_MASK
	.align		4
.L_47:
        /*00d8*/ 	.byte	0x03, 0x50
        /*00da*/ 	.short	0x0000


	//----- nvinfo : EIATTR_MAXREG_COUNT
	.align		4
        /*00dc*/ 	.byte	0x03, 0x1b
        /*00de*/ 	.short	0x00ff


	//----- nvinfo : EIATTR_EXTERNS
	.align		4
        /*00e0*/ 	.byte	0x04, 0x0f
        /*00e2*/ 	.short	(.L_49 - .L_48)


	//   ....[0]....
	.align		4
.L_48:
        /*00e4*/ 	.word	index@(malloc)


	//   ....[1]....
	.align		4
        /*00e8*/ 	.word	index@(vprintf)


	//----- nvinfo : EIATTR_MERCURY_ISA_VERSION
	.align		4
.L_49:
        /*00ec*/ 	.byte	0x03, 0x5f
        /*00ee*/ 	.short	0x0101


	//----- nvinfo : EIATTR_INT_WARP_WIDE_INSTR_OFFSETS
	.align		4
        /*00f0*/ 	.byte	0x04, 0x31
        /*00f2*/ 	.short	(.L_51 - .L_50)


	//   ....[0]....
.L_50:
        /*00f4*/ 	.word	0x0000c840


	//----- nvinfo : EIATTR_VRC_CTA_INIT_COUNT
	.align		4
.L_51:
        /*00f8*/ 	.byte	0x02, 0x4a
	.zero		1
	.zero		1


	//----- nvinfo : EIATTR_SYSCALL_OFFSETS
	.align		4
        /*00fc*/ 	.byte	0x04, 0x46
        /*00fe*/ 	.short	(.L_53 - .L_52)


	//   ....[0]....
.L_52:
        /*0100*/ 	.word	0x00000120


	//   ....[1]....
        /*0104*/ 	.word	0x000001d0


	//   ....[2]....
        /*0108*/ 	.word	0x00000280


	//   ....[3]....
        /*010c*/ 	.word	0x00000310


	//   ....[4]....
        /*0110*/ 	.word	0x00000380


	//   ....[5]....
        /*0114*/ 	.word	0x000003f0


	//   ....[6]....
        /*0118*/ 	.word	0x00000480


	//   ....[7]....
        /*011c*/ 	.word	0x000004f0


	//   ....[8]....
        /*0120*/ 	.word	0x00000560


	//   ....[9]....
        /*0124*/ 	.word	0x000005e0


	//   ....[10]....
        /*0128*/ 	.word	0x0000c980


	//----- nvinfo : EIATTR_EXIT_INSTR_OFFSETS
	.align		4
.L_53:
        /*012c*/ 	.byte	0x04, 0x1c
        /*012e*/ 	.short	(.L_55 - .L_54)


	//   ....[0]....
.L_54:
        /*0130*/ 	.word	0x000060c0


	//   ....[1]....
        /*0134*/ 	.word	0x00006220


	//   ....[2]....
        /*0138*/ 	.word	0x0000c700


	//   ....[3]....
        /*013c*/ 	.word	0x0000c7f0


	//   ....[4]....
        /*0140*/ 	.word	0x0000d510


	//----- nvinfo : EIATTR_CRS_STACK_SIZE
	.align		4
.L_55:
        /*0144*/ 	.byte	0x04, 0x1e
        /*0146*/ 	.short	(.L_57 - .L_56)
.L_56:
        /*0148*/ 	.word	0x00000000


	//----- nvinfo : EIATTR_CBANK_PARAM_SIZE
	.align		4
.L_57:
        /*014c*/ 	.byte	0x03, 0x19
        /*014e*/ 	.short	0x0050


	//----- nvinfo : EIATTR_PARAM_CBANK
	.align		4
        /*0150*/ 	.byte	0x04, 0x0a
        /*0152*/ 	.short	(.L_59 - .L_58)
	.align		4
.L_58:
        /*0154*/ 	.word	index@(.nv.constant0._Z6kernelPfS_S_ifffiiiPiS0_S_)
        /*0158*/ 	.short	0x0380
        /*015a*/ 	.short	0x0050


	//----- nvinfo : EIATTR_SW_WAR
	.align		4
.L_59:
        /*015c*/ 	.byte	0x04, 0x36
        /*015e*/ 	.short	(.L_61 - .L_60)
.L_60:
        /*0160*/ 	.word	0x00000008
.L_61:


//--------------------- .nv.callgraph             --------------------------
	.section	.nv.callgraph,"",@"SHT_CUDA_CALLGRAPH"
	.align	4
	.sectionentsize	8
	.align		4
        /*0000*/ 	.word	0x00000000
	.align		4
        /*0004*/ 	.word	0xffffffff
	.align		4
        /*0008*/ 	.word	index@(_Z6kernelPfS_S_ifffiiiPiS0_S_)
	.align		4
        /*000c*/ 	.word	index@(vprintf)
	.align		4
        /*0010*/ 	.word	index@(_Z6kernelPfS_S_ifffiiiPiS0_S_)
	.align		4
        /*0014*/ 	.word	index@(malloc)
	.align		4
        /*0018*/ 	.word	0x00000000
	.align		4
        /*001c*/ 	.word	0xfffffffe
	.align		4
        /*0020*/ 	.word	0x00000000
	.align		4
        /*0024*/ 	.word	0xfffffffd
	.align		4
        /*0028*/ 	.word	0x00000000
	.align		4
        /*002c*/ 	.word	0xfffffffc


//--------------------- .nv.constant4             --------------------------
	.section	.nv.constant4,"a",@progbits
	.align	8
	.align		8
.nv.constant4:
        /*0000*/ 	.dword	malloc
	.align		8
        /*0008*/ 	.dword	vprintf
	.align		8
        /*0010*/ 	.dword	precalc_xorwow_matrix
	.align		8
        /*0018*/ 	.dword	precalc_xorwow_offset_matrix
	.align		8
        /*0020*/ 	.dword	mrg32k3aM1
	.align		8
        /*0028*/ 	.dword	mrg32k3aM2
	.align		8
        /*0030*/ 	.dword	mrg32k3aM1SubSeq
	.align		8
        /*0038*/ 	.dword	mrg32k3aM2SubSeq
	.align		8
        /*0040*/ 	.dword	mrg32k3aM1Seq
	.align		8
        /*0048*/ 	.dword	mrg32k3aM2Seq
	.align		8
        /*0050*/ 	.dword	$str


//--------------------- .nv.constant3             --------------------------
	.section	.nv.constant3,"a",@progbits
	.align	8
.nv.constant3:
	.type		__cr_lgamma_table,@object
	.size		__cr_lgamma_table,(.L_8 - __cr_lgamma_table)
__cr_lgamma_table:
        /*0000*/ 	.byte	0x00, 0x00, 0x00, 0x00, 0x00, 0x00, 0x00, 0x00, 0x00, 0x00, 0x00, 0x00, 0x00, 0x00, 0x00, 0x00
        /*0010*/ 	.byte	0xef, 0x39, 0xfa, 0xfe, 0x42, 0x2e, 0xe6, 0x3f, 0x02, 0x20, 0x2a, 0xfa, 0x0b, 0xab, 0xfc, 0x3f
        /*0020*/ 	.byte	0xf9, 0x2c, 0x92, 0x7c, 0xa7, 0x6c, 0x09, 0x40, 0xc9, 0x79, 0x44, 0x3c, 0x64, 0x26, 0x13, 0x40
        /*0030*/ 	.byte	0xca, 0x01, 0xcf, 0x3a, 0x27, 0x51, 0x1a, 0x40, 0x30, 0xcc, 0x2d, 0xf3, 0xe1, 0x0c, 0x21, 0x40
        /*0040*/ 	.byte	0x0d, 0xb7, 0xfc, 0x82, 0x8e, 0x35, 0x25, 0x40
.L_8:


//--------------------- .text._Z6kernelPfS_S_ifffiiiPiS0_S_ --------------------------
	.section	.text._Z6kernelPfS_S_ifffiiiPiS0_S_,"ax",@progbits
	.align	128
        .global         _Z6kernelPfS_S_ifffiiiPiS0_S_
        .type           _Z6kernelPfS_S_ifffiiiPiS0_S_,@function
        .size           _Z6kernelPfS_S_ifffiiiPiS0_S_,(.L_x_156 - _Z6kernelPfS_S_ifffiiiPiS0_S_)
        .other          _Z6kernelPfS_S_ifffiiiPiS0_S_,@"STO_CUDA_ENTRY STV_DEFAULT"
_Z6kernelPfS_S_ifffiiiPiS0_S_:
.text._Z6kernelPfS_S_ifffiiiPiS0_S_:
[----:B------:R-:W0:Y:S01]  /*0000*/  LDC R1, c[0x0][0x37c] ;  /* 0x0000df00ff017b82 */ /* 0x000e220000000800 */
[----:B------:R-:W1:Y:S01]  /*0010*/  LDCU.64 UR40, c[0x0][0x3a8] ;  /* 0x00007500ff2877ac */ /* 0x000e620008000a00 */
[----:B------:R-:W-:Y:S01]  /*0020*/  MOV R38, 0x0 ;  /* 0x0000000000267802 */ /* 0x000fe20000000f00 */
[----:B------:R-:W2:Y:S01]  /*0030*/  S2R R2, SR_CTAID.X ;  /* 0x0000000000027919 */ /* 0x000ea20000002500 */
[----:B0-----:R-:W-:Y:S01]  /*0040*/  VIADD R1, R1, 0xffffffc0 ;  /* 0xffffffc001017836 */ /* 0x001fe20000000000 */
[----:B------:R-:W0:Y:S03]  /*0050*/  LDCU.64 UR36, c[0x0][0x358] ;  /* 0x00006b00ff2477ac */ /* 0x000e260008000a00 */
[----:B------:R3:W4:Y:S01]  /*0060*/  LDC.64 R6, c[0x4][R38] ;  /* 0x0100000026067b82 */ /* 0x0007220000000a00 */
[----:B------:R-:W-:Y:S01]  /*0070*/  R2UR UR43, R1 ;  /* 0x00000000012b72ca */ /* 0x000fe200000e0000 */
[----:B------:R-:W0:Y:S01]  /*0080*/  LDCU UR42, c[0x0][0x2fc] ;  /* 0x00005f80ff2a77ac */ /* 0x000e220008000800 */
[----:B-1----:R-:W-:-:S04]  /*0090*/  UIMAD UR40, UR40, UR40, URZ ;  /* 0x00000028282872a4 */ /* 0x002fc8000f8e02ff */
[----:B------:R-:W-:-:S04]  /*00a0*/  UIMAD UR41, UR40, UR41, URZ ;  /* 0x00000029282972a4 */ /* 0x000fc8000f8e02ff */
[----:B------:R-:W-:-:S06]  /*00b0*/  UIMAD.WIDE UR38, UR41, 0x4, URZ ;  /* 0x00000004292678a5 */ /* 0x000fcc000f8e02ff */
[----:B------:R-:W-:Y:S02]  /*00c0*/  IMAD.U32 R9, RZ, RZ, UR39 ;  /* 0x00000027ff097e24 */ /* 0x000fe4000f8e00ff */
[----:B------:R-:W-:Y:S02]  /*00d0*/  IMAD.U32 R5, RZ, RZ, UR39 ;  /* 0x00000027ff057e24 */ /* 0x000fe4000f8e00ff */
[----:B------:R-:W-:Y:S02]  /*00e0*/  IMAD.U32 R4, RZ, RZ, UR38 ;  /* 0x00000026ff047e24 */ /* 0x000fe4000f8e00ff */
[----:B------:R-:W-:Y:S02]  /*00f0*/  IMAD.U32 R8, RZ, RZ, UR38 ;  /* 0x00000026ff087e24 */ /* 0x000fe4000f8e00ff */
[----:B0-23--:R-:W-:-:S07]  /*0100*/  IMAD.MOV.U32 R5, RZ, RZ, R9 ;  /* 0x000000ffff057224 */ /* 0x00dfce00078e0009 */
[----:B------:R-:W-:-:S07]  /*0110*/  LEPC R20, `(.L_x_0) ;  /* 0x000000001014794e */ /* 0x000fce0000000000 */
[----:B----4-:R-:W-:Y:S05]  /*0120*/  CALL.ABS.NOINC R6 ;  /* 0x0000000006007343 */ /* 0x010fea0003c00000 */
.L_x_0:
[----:B------:R0:W1:Y:S01]  /*0130*/  LDC.64 R6, c[0x4][R38] ;  /* 0x0100000026067b82 */ /* 0x0000620000000a00 */
[----:B------:R-:W-:Y:S02]  /*0140*/  IMAD.U32 R8, RZ, RZ, UR38 ;  /* 0x00000026ff087e24 */ /* 0x000fe4000f8e00ff */
[----:B------:R-:W-:Y:S02]  /*0150*/  IMAD.U32 R11, RZ, RZ, UR39 ;  /* 0x00000027ff0b7e24 */ /* 0x000fe4000f8e00ff */
[----:B------:R-:W-:Y:S02]  /*0160*/  IMAD.MOV.U32 R22, RZ, RZ, R4 ;  /* 0x000000ffff167224 */ /* 0x000fe400078e0004 */
[----:B------:R-:W-:Y:S02]  /*0170*/  IMAD.MOV.U32 R23, RZ, RZ, R5 ;  /* 0x000000ffff177224 */ /* 0x000fe400078e0005 */
[----:B------:R-:W-:Y:S02]  /*0180*/  IMAD.U32 R9, RZ, RZ, UR39 ;  /* 0x00000027ff097e24 */ /* 0x000fe4000f8e00ff */
[----:B------:R-:W-:-:S02]  /*0190*/  IMAD.U32 R10, RZ, RZ, UR38 ;  /* 0x00000026ff0a7e24 */ /* 0x000fc4000f8e00ff */
[----:B------:R-:W-:Y:S02]  /*01a0*/  IMAD.MOV.U32 R4, RZ, RZ, R8 ;  /* 0x000000ffff047224 */ /* 0x000fe400078e0008 */
[----:B0-----:R-:W-:-:S07]  /*01b0*/  IMAD.MOV.U32 R5, RZ, RZ, R11 ;  /* 0x000000ffff057224 */ /* 0x001fce00078e000b */
[----:B------:R-:W-:-:S07]  /*01c0*/  LEPC R20, `(.L_x_1) ;  /* 0x000000001014794e */ /* 0x000fce0000000000 */
[----:B-1----:R-:W-:Y:S05]  /*01d0*/  CALL.ABS.NOINC R6 ;  /* 0x0000000006007343 */ /* 0x002fea0003c00000 */
.L_x_1:
        /* <DEDUP_REMOVED lines=11> */
.L_x_2:
[----:B------:R0:W1:Y:S01]  /*0290*/  LDC.64 R6, c[0x4][R38] ;  /* 0x0100000026067b82 */ /* 0x0000620000000a00 */
[----:B------:R-:W-:Y:S02]  /*02a0*/  IMAD.U32 R36, RZ, RZ, UR40 ;  /* 0x00000028ff247e24 */ /* 0x000fe4000f8e00ff */
[----:B------:R-:W-:Y:S02]  /*02b0*/  IMAD.MOV.U32 R16, RZ, RZ, R4 ;  /* 0x000000ffff107224 */ /* 0x000fe400078e0004 */
[----:B------:R-:W-:-:S04]  /*02c0*/  IMAD.WIDE.U32 R36, R36, 0x4, RZ ;  /* 0x0000000424247825 */ /* 0x000fc800078e00ff */
[----:B------:R-:W-:Y:S02]  /*02d0*/  IMAD.MOV.U32 R17, RZ, RZ, R5 ;  /* 0x000000ffff117224 */ /* 0x000fe400078e0005 */
[----:B------:R-:W-:Y:S02]  /*02e0*/  IMAD.MOV.U32 R4, RZ, RZ, R36 ;  /* 0x000000ffff047224 */ /* 0x000fe400078e0024 */
[----:B0-----:R-:W-:-:S07]  /*02f0*/  IMAD.MOV.U32 R5, RZ, RZ, R37 ;  /* 0x000000ffff057224 */ /* 0x001fce00078e0025 */
[----:B------:R-:W-:-:S07]  /*0300*/  LEPC R20, `(.L_x_3) ;  /* 0x000000001014794e */ /* 0x000fce0000000000 */
[----:B-1----:R-:W-:Y:S05]  /*0310*/  CALL.ABS.NOINC R6 ;  /* 0x0000000006007343 */ /* 0x002fea0003c00000 */
.L_x_3:
[----:B------:R0:W1:Y:S01]  /*0320*/  LDC.64 R6, c[0x4][R38] ;  /* 0x0100000026067b82 */ /* 0x0000620000000a00 */
[----:B------:R-:W-:Y:S02]  /*0330*/  IMAD.MOV.U32 R34, RZ, RZ, R4 ;  /* 0x000000ffff227224 */ /* 0x000fe400078e0004 */
[----:B------:R-:W-:Y:S02]  /*0340*/  IMAD.MOV.U32 R35, RZ, RZ, R5 ;  /* 0x000000ffff237224 */ /* 0x000fe400078e0005 */
[----:B------:R-:W-:Y:S02]  /*0350*/  IMAD.MOV.U32 R4, RZ, RZ, R36 ;  /* 0x000000ffff047224 */ /* 0x000fe400078e0024 */
[----:B------:R-:W-:-:S07]  /*0360*/  IMAD.MOV.U32 R5, RZ, RZ, R37 ;  /* 0x000000ffff057224 */ /* 0x000fce00078e0025 */
[----:B------:R-:W-:-:S07]  /*0370*/  LEPC R20, `(.L_x_4) ;  /* 0x000000001014794e */ /* 0x000fce0000000000 */
[----:B01----:R-:W-:Y:S05]  /*0380*/  CALL.ABS.NOINC R6 ;  /* 0x0000000006007343 */ /* 0x003fea0003c00000 */
.L_x_4:
[----:B------:R0:W1:Y:S01]  /*0390*/  LDC.64 R6, c[0x4][R38] ;  /* 0x0100000026067b82 */ /* 0x0000620000000a00 */
[----:B------:R-:W-:Y:S02]  /*03a0*/  IMAD.MOV.U32 R32, RZ, RZ, R4 ;  /* 0x000000ffff207224 */ /* 0x000fe400078e0004 */
[----:B------:R-:W-:Y:S02]  /*03b0*/  IMAD.MOV.U32 R33, RZ, RZ, R5 ;  /* 0x000000ffff217224 */ /* 0x000fe400078e0005 */
[----:B------:R-:W-:Y:S02]  /*03c0*/  IMAD.MOV.U32 R4, RZ, RZ, R36 ;  /* 0x000000ffff047224 */ /* 0x000fe400078e0024 */
[----:B------:R-:W-:-:S07]  /*03d0*/  IMAD.MOV.U32 R5, RZ, RZ, R37 ;  /* 0x000000ffff057224 */ /* 0x000fce00078e0025 */
[----:B------:R-:W-:-:S07]  /*03e0*/  LEPC R20, `(.L_x_5) ;  /* 0x000000001014794e */ /* 0x000fce0000000000 */
[----:B01----:R-:W-:Y:S05]  /*03f0*/  CALL.ABS.NOINC R6 ;  /* 0x0000000006007343 */ /* 0x003fea0003c00000 */
.L_x_5:
[----:B------:R-:W0:Y:S01]  /*0400*/  LDC R24, c[0x0][0x3ac] ;  /* 0x0000eb00ff187b82 */ /* 0x000e220000000800 */
[----:B------:R-:W-:Y:S02]  /*0410*/  IMAD.MOV.U32 R30, RZ, RZ, R4 ;  /* 0x000000ffff1e7224 */ /* 0x000fe400078e0004 */
[----:B------:R-:W-:-:S05]  /*0420*/  IMAD.MOV.U32 R31, RZ, RZ, R5 ;  /* 0x000000ffff1f7224 */ /* 0x000fca00078e0005 */
[----:B------:R1:W2:Y:S01]  /*0430*/  LDC.64 R6, c[0x4][R38] ;  /* 0x0100000026067b82 */ /* 0x0002a20000000a00 */
[----:B0-----:R-:W-:-:S04]  /*0440*/  IMAD.WIDE R24, R24, 0x4, RZ ;  /* 0x0000000418187825 */ /* 0x001fc800078e02ff */
[----:B------:R-:W-:Y:S02]  /*0450*/  IMAD.MOV.U32 R4, RZ, RZ, R24 ;  /* 0x000000ffff047224 */ /* 0x000fe400078e0018 */
[----:B-1----:R-:W-:-:S07]  /*0460*/  IMAD.MOV.U32 R5, RZ, RZ, R25 ;  /* 0x000000ffff057224 */ /* 0x002fce00078e0019 */
[----:B------:R-:W-:-:S07]  /*0470*/  LEPC R20, `(.L_x_6) ;  /* 0x000000001014794e */ /* 0x000fce0000000000 */
[----:B--2---:R-:W-:Y:S05]  /*0480*/  CALL.ABS.NOINC R6 ;  /* 0x0000000006007343 */ /* 0x004fea0003c00000 */
.L_x_6:
[----:B------:R0:W1:Y:S01]  /*0490*/  LDC.64 R6, c[0x4][R38] ;  /* 0x0100000026067b82 */ /* 0x0000620000000a00 */
[----:B------:R-:W-:Y:S02]  /*04a0*/  IMAD.MOV.U32 R28, RZ, RZ, R4 ;  /* 0x000000ffff1c7224 */ /* 0x000fe400078e0004 */
[----:B------:R-:W-:Y:S02]  /*04b0*/  IMAD.MOV.U32 R29, RZ, RZ, R5 ;  /* 0x000000ffff1d7224 */ /* 0x000fe400078e0005 */
[----:B------:R-:W-:Y:S02]  /*04c0*/  IMAD.MOV.U32 R4, RZ, RZ, R24 ;  /* 0x000000ffff047224 */ /* 0x000fe400078e0018 */
[----:B------:R-:W-:-:S07]  /*04d0*/  IMAD.MOV.U32 R5, RZ, RZ, R25 ;  /* 0x000000ffff057224 */ /* 0x000fce00078e0019 */
[----:B------:R-:W-:-:S07]  /*04e0*/  LEPC R20, `(.L_x_7) ;  /* 0x000000001014794e */ /* 0x000fce0000000000 */
[----:B01----:R-:W-:Y:S05]  /*04f0*/  CALL.ABS.NOINC R6 ;  /* 0x0000000006007343 */ /* 0x003fea0003c00000 */
.L_x_7:
[----:B------:R0:W1:Y:S01]  /*0500*/  LDC.64 R6, c[0x4][R38] ;  /* 0x0100000026067b82 */ /* 0x0000620000000a00 */
[----:B------:R-:W-:Y:S02]  /*0510*/  IMAD.MOV.U32 R26, RZ, RZ, R4 ;  /* 0x000000ffff1a7224 */ /* 0x000fe400078e0004 */
[----:B------:R-:W-:Y:S02]  /*0520*/  IMAD.MOV.U32 R27, RZ, RZ, R5 ;  /* 0x000000ffff1b7224 */ /* 0x000fe400078e0005 */
[----:B------:R-:W-:Y:S02]  /*0530*/  IMAD.MOV.U32 R4, RZ, RZ, R24 ;  /* 0x000000ffff047224 */ /* 0x000fe400078e0018 */
[----:B------:R-:W-:-:S07]  /*0540*/  IMAD.MOV.U32 R5, RZ, RZ, R25 ;  /* 0x000000ffff057224 */ /* 0x000fce00078e0019 */
[----:B------:R-:W-:-:S07]  /*0550*/  LEPC R20, `(.L_x_8) ;  /* 0x000000001014794e */ /* 0x000fce0000000000 */
[----:B01----:R-:W-:Y:S05]  /*0560*/  CALL.ABS.NOINC R6 ;  /* 0x0000000006007343 */ /* 0x003fea0003c00000 */
.L_x_8:
[----:B------:R-:W0:Y:S01]  /*0570*/  S2R R41, SR_TID.X ;  /* 0x0000000000297919 */ /* 0x000e220000002100 */
[----:B------:R-:W1:Y:S01]  /*0580*/  LDC.64 R38, c[0x4][R38] ;  /* 0x0100000026267b82 */ /* 0x000e620000000a00 */
[----:B------:R-:W-:Y:S02]  /*0590*/  IMAD.MOV.U32 R24, RZ, RZ, R4 ;  /* 0x000000ffff187224 */ /* 0x000fe400078e0004 */
[----:B------:R-:W-:Y:S02]  /*05a0*/  IMAD.MOV.U32 R25, RZ, RZ, R5 ;  /* 0x000000ffff197224 */ /* 0x000fe400078e0005 */
[----:B------:R-:W-:Y:S02]  /*05b0*/  IMAD.MOV.U32 R4, RZ, RZ, R36 ;  /* 0x000000ffff047224 */ /* 0x000fe400078e0024 */
[----:B------:R-:W-:-:S07]  /*05c0*/  IMAD.MOV.U32 R5, RZ, RZ, R37 ;  /* 0x000000ffff057224 */ /* 0x000fce00078e0025 */
[----:B------:R-:W-:-:S07]  /*05d0*/  LEPC R20, `(.L_x_9) ;  /* 0x000000001014794e */ /* 0x000fce0000000000 */
[----:B01----:R-:W-:Y:S05]  /*05e0*/  CALL.ABS.NOINC R38 ;  /* 0x0000000026007343 */ /* 0x003fea0003c00000 */
.L_x_9:
[----:B------:R-:W0:Y:S01]  /*05f0*/  S2UR UR6, SR_CLOCKLO ;  /* 0x00000000000679c3 */ /* 0x000e220000005000 */
[----:B------:R-:W-:-:S07]  /*0600*/  NOP ;  /* 0x0000000000007918 */ /* 0x000fce0000000000 */
[----:B------:R-:W1:Y:S01]  /*0610*/  LDC R6, c[0x0][0x3b0] ;  /* 0x0000ec00ff067b82 */ /* 0x000e620000000800 */
[----:B0-----:R-:W-:Y:S01]  /*0620*/  UIMAD.WIDE UR4, UR6, 0x40000001, URZ ;  /* 0x40000001060478a5 */ /* 0x001fe2000f8e02ff */
[----:B------:R-:W-:Y:S01]  /*0630*/  IMAD.MOV.U32 R3, RZ, RZ, 0xb ;  /* 0x0000000bff037424 */ /* 0x000fe200078e00ff */
[----:B------:R-:W-:Y:S01]  /*0640*/  BSSY.RECONVERGENT B1, `(.L_x_10) ;  /* 0x000027b000017945 */ /* 0x000fe20003800200 */
[----:B------:R-:W-:Y:S01]  /*0650*/  IMAD.MOV.U32 R14, RZ, RZ, -0x23270784 ;  /* 0xdcd8f87cff0e7424 */ /* 0x000fe200078e00ff */
[----:B------:R-:W-:Y:S01]  /*0660*/  USHF.R.U32.HI UR4, URZ, 0x1f, UR5 ;  /* 0x0000001fff047899 */ /* 0x000fe20008011605 */
[----:B------:R-:W-:Y:S02]  /*0670*/  IMAD R0, R2, R3, 0x7 ;  /* 0x0000000702007424 */ /* 0x000fe400078e0203 */
[----:B------:R-:W-:Y:S01]  /*0680*/  IMAD.MOV.U32 R11, RZ, RZ, -0x75bd8fc ;  /* 0xf8a42704ff0b7424 */ /* 0x000fe200078e00ff */
[----:B------:R-:W-:Y:S01]  /*0690*/  ULEA.HI.SX32 UR4, UR5, UR4, 0x3 ;  /* 0x0000000405047291 */ /* 0x000fe2000f8f1aff */
[----:B------:R-:W-:-:S02]  /*06a0*/  IMAD R3, R0, R41, RZ ;  /* 0x0000002900037224 */ /* 0x000fc400078e02ff */
[----:B------:R-:W-:Y:S01]  /*06b0*/  IMAD.MOV.U32 R13, RZ, RZ, -0x75bd8fc ;  /* 0xf8a42704ff0d7424 */ /* 0x000fe200078e00ff */
[----:B------:R-:W-:Y:S01]  /*06c0*/  UIMAD UR4, UR4, -0x7fffffff, UR6 ;  /* 0x80000001040478a4 */ /* 0x000fe2000f8e0206 */
[----:B------:R-:W-:-:S05]  /*06d0*/  IMAD R3, R2, 0x3, R3 ;  /* 0x0000000302037824 */ /* 0x000fca00078e0203 */
[----:B-1----:R-:W-:Y:S01]  /*06e0*/  IADD3 R3, PT, PT, R6, UR4, R3 ;  /* 0x0000000406037c10 */ /* 0x002fe2000fffe003 */
[----:B------:R-:W-:-:S04]  /*06f0*/  IMAD.MOV.U32 R6, RZ, RZ, -0x23270784 ;  /* 0xdcd8f87cff067424 */ /* 0x000fc800078e00ff */
[----:B------:R-:W-:-:S05]  /*0700*/  IMAD.HI R0, R3, 0x40000001, RZ ;  /* 0x4000000103007827 */ /* 0x000fca00078e02ff */
[----:B------:R-:W-:-:S04]  /*0710*/  SHF.R.U32.HI R7, RZ, 0x1f, R0 ;  /* 0x0000001fff077819 */ /* 0x000fc80000011600 */
[----:B------:R-:W-:-:S05]  /*0720*/  LEA.HI.SX32 R0, R0, R7, 0x3 ;  /* 0x0000000700007211 */ /* 0x000fca00078f1aff */
[----:B------:R-:W-:-:S05]  /*0730*/  IMAD R0, R0, -0x7fffffff, R3 ;  /* 0x8000000100007824 */ /* 0x000fca00078e0203 */
[----:B------:R-:W-:Y:S01]  /*0740*/  IABS R3, R0 ;  /* 0x0000000000037213 */ /* 0x000fe20000000000 */
[----:B------:R-:W-:-:S03]  /*0750*/  IMAD.IADD R0, R2, 0x1, R41 ;  /* 0x0000000102007824 */ /* 0x000fc600078e0229 */
[----:B------:R-:W-:Y:S02]  /*0760*/  LOP3.LUT R3, R3, 0xaad26b49, RZ, 0x3c, !PT ;  /* 0xaad26b4903037812 */ /* 0x000fe400078e3cff */
[----:B------:R-:W-:-:S03]  /*0770*/  ISETP.NE.AND P0, PT, R0, RZ, PT ;  /* 0x000000ff0000720c */ /* 0x000fc60003f05270 */
[----:B------:R-:W-:-:S04]  /*0780*/  IMAD R3, R3, 0x4182bed5, RZ ;  /* 0x4182bed503037824 */ /* 0x000fc800078e02ff */
[C---:B------:R-:W-:Y:S01]  /*0790*/  VIADD R7, R3.reuse, 0x583f19 ;  /* 0x00583f1903077836 */ /* 0x040fe20000000000 */
[C---:B------:R-:W-:Y:S01]  /*07a0*/  LOP3.LUT R12, R3.reuse, 0x159a55e5, RZ, 0x3c, !PT ;  /* 0x159a55e5030c7812 */ /* 0x040fe200078e3cff */
[C---:B------:R-:W-:Y:S02]  /*07b0*/  VIADD R8, R3.reuse, 0xd9f6dc18 ;  /* 0xd9f6dc1803087836 */ /* 0x040fe40000000000 */
[----:B------:R-:W-:Y:S02]  /*07c0*/  VIADD R9, R3, 0x75bcd15 ;  /* 0x075bcd1503097836 */ /* 0x000fe40000000000 */
[----:B------:R-:W-:Y:S02]  /*07d0*/  IMAD.MOV.U32 R10, RZ, RZ, R12 ;  /* 0x000000ffff0a7224 */ /* 0x000fe400078e000c */
[----:B------:R-:W-:-:S03]  /*07e0*/  IMAD.MOV.U32 R15, RZ, RZ, R7 ;  /* 0x000000ffff0f7224 */ /* 0x000fc600078e0007 */
[----:B------:R0:W-:Y:S04]  /*07f0*/  STL.128 [R1], R8 ;  /* 0x0000000801007387 */ /* 0x0001e80000100c00 */
[----:B------:R0:W-:Y:S01]  /*0800*/  STL.64 [R1+0x10], R14 ;  /* 0x0000100e01007387 */ /* 0x0001e20000100a00 */
[----:B------:R-:W-:Y:S05]  /*0810*/  @!P0 BRA `(.L_x_11) ;  /* 0x0000002400748947 */ /* 0x000fea0003800000 */
[----:B0-----:R-:W-:Y:S02]  /*0820*/  IMAD.MOV.U32 R15, RZ, RZ, RZ ;  /* 0x000000ffff0f7224 */ /* 0x001fe400078e00ff */
[----:B------:R-:W-:Y:S02]  /*0830*/  IMAD.MOV.U32 R8, RZ, RZ, RZ ;  /* 0x000000ffff087224 */ /* 0x000fe400078e00ff */
[----:B------:R-:W-:Y:S02]  /*0840*/  IMAD.MOV.U32 R13, RZ, RZ, -0x75bd8fc ;  /* 0xf8a42704ff0d7424 */ /* 0x000fe400078e00ff */
[----:B------:R-:W-:-:S07]  /*0850*/  IMAD.MOV.U32 R6, RZ, RZ, -0x23270784 ;  /* 0xdcd8f87cff067424 */ /* 0x000fce00078e00ff */
.L_x_26:
[----:B------:R-:W-:Y:S01]  /*0860*/  LOP3.LUT R46, R0, 0x3, RZ, 0xc0, !PT ;  /* 0x00000003002e7812 */ /* 0x000fe200078ec0ff */
[----:B------:R-:W-:Y:S03]  /*0870*/  BSSY.RECONVERGENT B0, `(.L_x_12) ;  /* 0x0000251000007945 */ /* 0x000fe60003800200 */
[----:B------:R-:W-:-:S04]  /*0880*/  ISETP.NE.U32.AND P0, PT, R46, RZ, PT ;  /* 0x000000ff2e00720c */ /* 0x000fc80003f05070 */
[----:B------:R-:W-:-:S13]  /*0890*/  ISETP.NE.AND.EX P0, PT, RZ, RZ, PT, P0 ;  /* 0x000000ffff00720c */ /* 0x000fda0003f05300 */
[----:B012---:R-:W-:Y:S05]  /*08a0*/  @!P0 BRA `(.L_x_13) ;  /* 0x0000002400348947 */ /* 0x007fea0003800000 */
[----:B------:R-:W0:Y:S01]  /*08b0*/  LDC.64 R10, c[0x4][0x10] ;  /* 0x01000400ff0a7b82 */ /* 0x000e220000000a00 */
[----:B------:R-:W-:Y:S01]  /*08c0*/  BSSY.RECONVERGENT B2, `(.L_x_14) ;  /* 0x00000bc000027945 */ /* 0x000fe20003800200 */
[----:B------:R-:W-:Y:S01]  /*08d0*/  IMAD.MOV.U32 R51, RZ, RZ, RZ ;  /* 0x000000ffff337224 */ /* 0x000fe200078e00ff */
[----:B------:R-:W-:Y:S02]  /*08e0*/  CS2R R6, SRZ ;  /* 0x0000000000067805 */ /* 0x000fe4000001ff00 */
[----:B------:R-:W-:Y:S01]  /*08f0*/  CS2R R12, SRZ ;  /* 0x00000000000c7805 */ /* 0x000fe2000001ff00 */
[----:B------:R-:W-:Y:S02]  /*0900*/  IMAD.MOV.U32 R9, RZ, RZ, RZ ;  /* 0x000000ffff097224 */ /* 0x000fe400078e00ff */
[----:B0-----:R-:W-:-:S07]  /*0910*/  IMAD.WIDE.U32 R10, R8, 0xc80, R10 ;  /* 0x00000c80080a7825 */ /* 0x001fce00078e000a */
.L_x_17:
[----:B------:R-:W-:-:S06]  /*0920*/  LEA R14, R51, UR43, 0x2 ;  /* 0x0000002b330e7c11 */ /* 0x000fcc000f8e10ff */
[----:B------:R-:W5:Y:S01]  /*0930*/  LDL R14, [R14+0x4] ;  /* 0x000004000e0e7983 */ /* 0x000f620000100800 */
[----:B------:R-:W-:Y:S01]  /*0940*/  BSSY.RECONVERGENT B3, `(.L_x_15) ;  /* 0x00000b0000037945 */ /* 0x000fe20003800200 */
[----:B------:R-:W-:Y:S02]  /*0950*/  IMAD.SHL.U32 R36, R51, 0x20, RZ ;  /* 0x0000002033247824 */ /* 0x000fe400078e00ff */
[----:B------:R-:W-:-:S07]  /*0960*/  IMAD.MOV.U32 R37, RZ, RZ, RZ ;  /* 0x000000ffff257224 */ /* 0x000fce00078e00ff */
.L_x_16:
[----:B-----5:R-:W-:Y:S01]  /*0970*/  SHF.R.U32.HI R52, RZ, R37, R14 ;  /* 0x00000025ff347219 */ /* 0x020fe2000001160e */
[----:B------:R-:W-:-:S03]  /*0980*/  IMAD.IADD R20, R36, 0x1, R37 ;  /* 0x0000000124147824 */ /* 0x000fc600078e0225 */
[----:B------:R-:W-:-:S04]  /*0990*/  LOP3.LUT R21, R52, 0x1, RZ, 0xc0, !PT ;  /* 0x0000000134157812 */ /* 0x000fc800078ec0ff */
[----:B------:R-:W-:Y:S01]  /*09a0*/  ISETP.NE.U32.AND P0, PT, R21, 0x1, PT ;  /* 0x000000011500780c */ /* 0x000fe20003f05070 */
[----:B------:R-:W-:-:S03]  /*09b0*/  IMAD R21, R20, 0x5, RZ ;  /* 0x0000000514157824 */ /* 0x000fc600078e02ff */
[----:B------:R-:W-:Y:S01]  /*09c0*/  R2P PR, R52, 0x7e ;  /* 0x0000007e34007804 */ /* 0x000fe20000000000 */
[----:B------:R-:W-:-:S08]  /*09d0*/  IMAD.WIDE.U32 R20, R21, 0x4, R10 ;  /* 0x0000000415147825 */ /* 0x000fd000078e000a */
[----:B------:R-:W2:Y:S04]  /*09e0*/  @!P0 LDG.E R38, desc[UR36][R20.64+0x10] ;  /* 0x0000102414268981 */ /* 0x000ea8000c1e1900 */
[----:B------:R-:W3:Y:S04]  /*09f0*/  @P1 LDG.E R40, desc[UR36][R20.64+0x24] ;  /* 0x0000242414281981 */ /* 0x000ee8000c1e1900 */
[----:B------:R-:W4:Y:S04]  /*0a00*/  @P2 LDG.E R42, desc[UR36][R20.64+0x38] ;  /* 0x00003824142a2981 */ /* 0x000f28000c1e1900 */
[----:B------:R-:W4:Y:S04]  /*0a10*/  @P3 LDG.E R44, desc[UR36][R20.64+0x4c] ;  /* 0x00004c24142c3981 */ /* 0x000f28000c1e1900 */
[----:B------:R-:W4:Y:S04]  /*0a20*/  @!P0 LDG.E R39, desc[UR36][R20.64+0x4] ;  /* 0x0000042414278981 */ /* 0x000f28000c1e1900 */
[----:B------:R-:W4:Y:S04]  /*0a30*/  @!P0 LDG.E R41, desc[UR36][R20.64+0xc] ;  /* 0x00000c2414298981 */ /* 0x000f28000c1e1900 */
[----:B------:R-:W4:Y:S04]  /*0a40*/  @P4 LDG.E R56, desc[UR36][R20.64+0x60] ;  /* 0x0000602414384981 */ /* 0x000f28000c1e1900 */
        /* <DEDUP_REMOVED lines=10> */
[----:B------:R-:W4:Y:S01]  /*0af0*/  @P3 LDG.E R55, desc[UR36][R20.64+0x48] ;  /* 0x0000482414373981 */ /* 0x000f22000c1e1900 */
[----:B--2---:R-:W-:-:S03]  /*0b00*/  @!P0 LOP3.LUT R7, R7, R38, RZ, 0x3c, !PT ;  /* 0x0000002607078212 */ /* 0x004fc600078e3cff */
[----:B------:R-:W2:Y:S01]  /*0b10*/  @!P0 LDG.E R38, desc[UR36][R20.64] ;  /* 0x0000002414268981 */ /* 0x000ea2000c1e1900 */
[----:B---3--:R-:W-:-:S03]  /*0b20*/  @P1 LOP3.LUT R7, R7, R40, RZ, 0x3c, !PT ;  /* 0x0000002807071212 */ /* 0x008fc600078e3cff */
[----:B------:R-:W3:Y:S01]  /*0b30*/  @!P0 LDG.E R40, desc[UR36][R20.64+0x8] ;  /* 0x0000082414288981 */ /* 0x000ee2000c1e1900 */
[----:B----4-:R-:W-:-:S03]  /*0b40*/  @P2 LOP3.LUT R7, R7, R42, RZ, 0x3c, !PT ;  /* 0x0000002a07072212 */ /* 0x010fc600078e3cff */
[----:B------:R-:W4:Y:S01]  /*0b50*/  @P1 LDG.E R42, desc[UR36][R20.64+0x14] ;  /* 0x00001424142a1981 */ /* 0x000f22000c1e1900 */
[----:B------:R-:W-:-:S03]  /*0b60*/  @P3 LOP3.LUT R7, R7, R44, RZ, 0x3c, !PT ;  /* 0x0000002c07073212 */ /* 0x000fc600078e3cff */
[----:B------:R-:W4:Y:S01]  /*0b70*/  @P1 LDG.E R44, desc[UR36][R20.64+0x1c] ;  /* 0x00001c24142c1981 */ /* 0x000f22000c1e1900 */
[----:B------:R-:W-:-:S03]  /*0b80*/  @!P0 LOP3.LUT R12, R12, R39, RZ, 0x3c, !PT ;  /* 0x000000270c0c8212 */ /* 0x000fc600078e3cff */
[----:B------:R-:W4:Y:S01]  /*0b90*/  @P4 LDG.E R39, desc[UR36][R20.64+0x54] ;  /* 0x0000542414274981 */ /* 0x000f22000c1e1900 */
[----:B------:R-:W-:-:S03]  /*0ba0*/  @!P0 LOP3.LUT R6, R6, R41, RZ, 0x3c, !PT ;  /* 0x0000002906068212 */ /* 0x000fc600078e3cff */
[----:B------:R-:W4:Y:S01]  /*0bb0*/  @P4 LDG.E R41, desc[UR36][R20.64+0x5c] ;  /* 0x00005c2414294981 */ /* 0x000f22000c1e1900 */
[----:B------:R-:W-:Y:S02]  /*0bc0*/  @P4 LOP3.LUT R7, R7, R56, RZ, 0x3c, !PT ;  /* 0x0000003807074212 */ /* 0x000fe400078e3cff */
[----:B------:R-:W-:Y:S02]  /*0bd0*/  @P1 LOP3.LUT R12, R12, R43, RZ, 0x3c, !PT ;  /* 0x0000002b0c0c1212 */ /* 0x000fe400078e3cff */
[----:B------:R-:W4:Y:S01]  /*0be0*/  @P5 LDG.E R43, desc[UR36][R20.64+0x68] ;  /* 0x00006824142b5981 */ /* 0x000f22000c1e1900 */
[----:B------:R-:W-:-:S03]  /*0bf0*/  @P1 LOP3.LUT R6, R6, R45, RZ, 0x3c, !PT ;  /* 0x0000002d06061212 */ /* 0x000fc600078e3cff */
        /* <DEDUP_REMOVED lines=8> */
[----:B------:R-:W-:Y:S02]  /*0c80*/  @P3 LOP3.LUT R6, R6, R55, RZ, 0x3c, !PT ;  /* 0x0000003706063212 */ /* 0x000fe400078e3cff */
[----:B--2---:R-:W-:Y:S02]  /*0c90*/  @!P0 LOP3.LUT R9, R9, R38, RZ, 0x3c, !PT ;  /* 0x0000002609098212 */ /* 0x004fe400078e3cff */
[----:B------:R-:W2:Y:S01]  /*0ca0*/  @P3 LDG.E R38, desc[UR36][R20.64+0x3c] ;  /* 0x00003c2414263981 */ /* 0x000ea2000c1e1900 */
[----:B---3--:R-:W-:-:S02]  /*0cb0*/  @!P0 LOP3.LUT R13, R13, R40, RZ, 0x3c, !PT ;  /* 0x000000280d0d8212 */ /* 0x008fc400078e3cff */
[----:B------:R-:W-:Y:S01]  /*0cc0*/  LOP3.LUT P0, RZ, R52, 0x80, RZ, 0xc0, !PT ;  /* 0x0000008034ff7812 */ /* 0x000fe2000780c0ff */
[----:B------:R-:W3:Y:S01]  /*0cd0*/  @P4 LDG.E R40, desc[UR36][R20.64+0x50] ;  /* 0x0000502414284981 */ /* 0x000ee2000c1e1900 */
[----:B----4-:R-:W-:-:S03]  /*0ce0*/  @P1 LOP3.LUT R9, R9, R42, RZ, 0x3c, !PT ;  /* 0x0000002a09091212 */ /* 0x010fc600078e3cff */
[----:B------:R-:W4:Y:S01]  /*0cf0*/  @P4 LDG.E R42, desc[UR36][R20.64+0x58] ;  /* 0x00005824142a4981 */ /* 0x000f22000c1e1900 */
[----:B------:R-:W-:Y:S02]  /*0d00*/  @P1 LOP3.LUT R13, R13, R44, RZ, 0x3c, !PT ;  /* 0x0000002c0d0d1212 */ /* 0x000fe400078e3cff */
[----:B------:R-:W-:Y:S01]  /*0d10*/  @P2 LOP3.LUT R9, R9, R48, RZ, 0x3c, !PT ;  /* 0x0000003009092212 */ /* 0x000fe200078e3cff */
[----:B------:R-:W4:Y:S01]  /*0d20*/  @P5 LDG.E R44, desc[UR36][R20.64+0x64] ;  /* 0x00006424142c5981 */ /* 0x000f22000c1e1900 */
[----:B------:R-:W-:-:S03]  /*0d30*/  @P2 LOP3.LUT R13, R13, R50, RZ, 0x3c, !PT ;  /* 0x000000320d0d2212 */ /* 0x000fc600078e3cff */
[----:B------:R-:W4:Y:S01]  /*0d40*/  @P5 LDG.E R48, desc[UR36][R20.64+0x6c] ;  /* 0x00006c2414305981 */ /* 0x000f22000c1e1900 */
[----:B------:R-:W-:-:S03]  /*0d50*/  @P3 LOP3.LUT R13, R13, R54, RZ, 0x3c, !PT ;  /* 0x000000360d0d3212 */ /* 0x000fc600078e3cff */
[----:B------:R-:W4:Y:S04]  /*0d60*/  @P6 LDG.E R54, desc[UR36][R20.64+0x80] ;  /* 0x0000802414366981 */ /* 0x000f28000c1e1900 */
[----:B------:R-:W4:Y:S04]  /*0d70*/  @P6 LDG.E R50, desc[UR36][R20.64+0x78] ;  /* 0x0000782414326981 */ /* 0x000f28000c1e1900 */
[----:B------:R-:W4:Y:S04]  /*0d80*/  @P0 LDG.E R53, desc[UR36][R20.64+0x90] ;  /* 0x0000902414350981 */ /* 0x000f28000c1e1900 */
[----:B------:R-:W4:Y:S04]  /*0d90*/  @P0 LDG.E R58, desc[UR36][R20.64+0x94] ;  /* 0x00009424143a0981 */ /* 0x000f28000c1e1900 */
[----:B------:R-:W4:Y:S04]  /*0da0*/  @P0 LDG.E R55, desc[UR36][R20.64+0x98] ;  /* 0x0000982414370981 */ /* 0x000f28000c1e1900 */
[----:B------:R-:W4:Y:S04]  /*0db0*/  @P0 LDG.E R60, desc[UR36][R20.64+0x9c] ;  /* 0x00009c24143c0981 */ /* 0x000f28000c1e1900 */
[----:B------:R-:W4:Y:S01]  /*0dc0*/  @P0 LDG.E R56, desc[UR36][R20.64+0x8c] ;  /* 0x00008c2414380981 */ /* 0x000f22000c1e1900 */
[----:B------:R-:W-:-:S02]  /*0dd0*/  @P4 LOP3.LUT R12, R12, R39, RZ, 0x3c, !PT ;  /* 0x000000270c0c4212 */ /* 0x000fc400078e3cff */
[----:B------:R-:W-:Y:S02]  /*0de0*/  @P4 LOP3.LUT R6, R6, R41, RZ, 0x3c, !PT ;  /* 0x0000002906064212 */ /* 0x000fe400078e3cff */
[----:B------:R-:W-:Y:S02]  /*0df0*/  @P5 LOP3.LUT R12, R12, R43, RZ, 0x3c, !PT ;  /* 0x0000002b0c0c5212 */ /* 0x000fe400078e3cff */
[----:B------:R-:W-:Y:S02]  /*0e00*/  @P5 LOP3.LUT R6, R6, R45, RZ, 0x3c, !PT ;  /* 0x0000002d06065212 */ /* 0x000fe400078e3cff */
[----:B------:R-:W-:Y:S02]  /*0e10*/  @P6 LOP3.LUT R12, R12, R47, RZ, 0x3c, !PT ;  /* 0x0000002f0c0c6212 */ /* 0x000fe400078e3cff */
[----:B------:R-:W-:Y:S02]  /*0e20*/  @P6 LOP3.LUT R6, R6, R49, RZ, 0x3c, !PT ;  /* 0x0000003106066212 */ /* 0x000fe400078e3cff */
[----:B--2---:R-:W-:-:S04]  /*0e30*/  @P3 LOP3.LUT R9, R9, R38, RZ, 0x3c, !PT ;  /* 0x0000002609093212 */ /* 0x004fc800078e3cff */
[----:B---3--:R-:W-:Y:S02]  /*0e40*/  @P4 LOP3.LUT R9, R9, R40, RZ, 0x3c, !PT ;  /* 0x0000002809094212 */ /* 0x008fe400078e3cff */
[----:B----4-:R-:W-:Y:S02]  /*0e50*/  @P4 LOP3.LUT R13, R13, R42, RZ, 0x3c, !PT ;  /* 0x0000002a0d0d4212 */ /* 0x010fe400078e3cff */
[----:B------:R-:W-:Y:S02]  /*0e60*/  @P5 LOP3.LUT R9, R9, R44, RZ, 0x3c, !PT ;  /* 0x0000002c09095212 */ /* 0x000fe400078e3cff */
[----:B------:R-:W-:-:S04]  /*0e70*/  @P5 LOP3.LUT R13, R13, R48, RZ, 0x3c, !PT ;  /* 0x000000300d0d5212 */ /* 0x000fc800078e3cff */
[----:B------:R-:W-:Y:S02]  /*0e80*/  @P6 LOP3.LUT R13, R13, R54, RZ, 0x3c, !PT ;  /* 0x000000360d0d6212 */ /* 0x000fe400078e3cff */
[----:B------:R-:W-:Y:S02]  /*0e90*/  @P6 LOP3.LUT R9, R9, R50, RZ, 0x3c, !PT ;  /* 0x0000003209096212 */ /* 0x000fe400078e3cff */
[----:B------:R-:W-:Y:S02]  /*0ea0*/  @P0 LOP3.LUT R12, R12, R53, RZ, 0x3c, !PT ;  /* 0x000000350c0c0212 */ /* 0x000fe400078e3cff */
[----:B------:R-:W-:Y:S02]  /*0eb0*/  @P0 LOP3.LUT R13, R13, R58, RZ, 0x3c, !PT ;  /* 0x0000003a0d0d0212 */ /* 0x000fe400078e3cff */
[----:B------:R-:W-:Y:S02]  /*0ec0*/  @P0 LOP3.LUT R6, R6, R55, RZ, 0x3c, !PT ;  /* 0x0000003706060212 */ /* 0x000fe400078e3cff */
[----:B------:R-:W-:-:S02]  /*0ed0*/  @P0 LOP3.LUT R7, R7, R60, RZ, 0x3c, !PT ;  /* 0x0000003c07070212 */ /* 0x000fc400078e3cff */
[----:B------:R-:W-:Y:S02]  /*0ee0*/  @P0 LOP3.LUT R9, R9, R56, RZ, 0x3c, !PT ;  /* 0x0000003809090212 */ /* 0x000fe400078e3cff */
[----:B------:R-:W-:-:S13]  /*0ef0*/  R2P PR, R52.B1, 0x7f ;  /* 0x0000007f34007804 */ /* 0x000fda0000001000 */
[----:B------:R-:W2:Y:S04]  /*0f00*/  @P0 LDG.E R38, desc[UR36][R20.64+0xb0] ;  /* 0x0000b02414260981 */ /* 0x000ea8000c1e1900 */
[----:B------:R-:W3:Y:S04]  /*0f10*/  @P1 LDG.E R40, desc[UR36][R20.64+0xc4] ;  /* 0x0000c42414281981 */ /* 0x000ee8000c1e1900 */
        /* <DEDUP_REMOVED lines=16> */
[----:B--2---:R-:W-:-:S03]  /*1020*/  @P0 LOP3.LUT R7, R7, R38, RZ, 0x3c, !PT ;  /* 0x0000002607070212 */ /* 0x004fc600078e3cff */
[----:B------:R-:W2:Y:S01]  /*1030*/  @P3 LDG.E R38, desc[UR36][R20.64+0xe4] ;  /* 0x0000e42414263981 */ /* 0x000ea2000c1e1900 */
[----:B---3--:R-:W-:-:S03]  /*1040*/  @P1 LOP3.LUT R7, R7, R40, RZ, 0x3c, !PT ;  /* 0x0000002807071212 */ /* 0x008fc600078e3cff */
[----:B------:R-:W3:Y:S01]  /*1050*/  @P1 LDG.E R40, desc[UR36][R20.64+0xb4] ;  /* 0x0000b42414281981 */ /* 0x000ee2000c1e1900 */
[----:B----4-:R-:W-:-:S03]  /*1060*/  @P0 LOP3.LUT R13, R13, R44, RZ, 0x3c, !PT ;  /* 0x0000002c0d0d0212 */ /* 0x010fc600078e3cff */
[----:B------:R-:W4:Y:S01]  /*1070*/  @P3 LDG.E R44, desc[UR36][R20.64+0xdc] ;  /* 0x0000dc24142c3981 */ /* 0x000f22000c1e1900 */
[----:B------:R-:W-:-:S03]  /*1080*/  @P0 LOP3.LUT R9, R9, R42, RZ, 0x3c, !PT ;  /* 0x0000002a09090212 */ /* 0x000fc600078e3cff */
[----:B------:R-:W4:Y:S01]  /*1090*/  @P2 LDG.E R42, desc[UR36][R20.64+0xc8] ;  /* 0x0000c824142a2981 */ /* 0x000f22000c1e1900 */
[----:B------:R-:W-:-:S03]  /*10a0*/  @P2 LOP3.LUT R7, R7, R54, RZ, 0x3c, !PT ;  /* 0x0000003607072212 */ /* 0x000fc600078e3cff */
[----:B------:R-:W4:Y:S01]  /*10b0*/  @P6 LDG.E R54, desc[UR36][R20.64+0x120] ;  /* 0x0001202414366981 */ /* 0x000f22000c1e1900 */
[----:B------:R-:W-:-:S03]  /*10c0*/  @P0 LOP3.LUT R12, R12, R39, RZ, 0x3c, !PT ;  /* 0x000000270c0c0212 */ /* 0x000fc600078e3cff */
[----:B------:R-:W4:Y:S01]  /*10d0*/  @P3 LDG.E R39, desc[UR36][R20.64+0xe8] ;  /* 0x0000e82414273981 */ /* 0x000f22000c1e1900 */
[----:B------:R-:W-:-:S03]  /*10e0*/  @P1 LOP3.LUT R13, R13, R48, RZ, 0x3c, !PT ;  /* 0x000000300d0d1212 */ /* 0x000fc600078e3cff */
[----:B------:R-:W4:Y:S01]  /*10f0*/  @P4 LDG.E R48, desc[UR36][R20.64+0xf0] ;  /* 0x0000f02414304981 */ /* 0x000f22000c1e1900 */
[----:B------:R-:W-:Y:S02]  /*1100*/  @P0 LOP3.LUT R6, R6, R41, RZ, 0x3c, !PT ;  /* 0x0000002906060212 */ /* 0x000fe400078e3cff */
[----:B------:R-:W-:Y:S01]  /*1110*/  LOP3.LUT P0, RZ, R52, 0x8000, RZ, 0xc0, !PT ;  /* 0x0000800034ff7812 */ /* 0x000fe2000780c0ff */
        /* <DEDUP_REMOVED lines=20> */
[----:B------:R-:W4:Y:S04]  /*1260*/  @P0 LDG.E R55, desc[UR36][R20.64+0x130] ;  /* 0x0001302414370981 */ /* 0x000f28000c1e1900 */
[----:B------:R-:W4:Y:S04]  /*1270*/  @P0 LDG.E R57, desc[UR36][R20.64+0x138] ;  /* 0x0001382414390981 */ /* 0x000f28000c1e1900 */
[----:B------:R-:W4:Y:S01]  /*1280*/  @P0 LDG.E R56, desc[UR36][R20.64+0x12c] ;  /* 0x00012c2414380981 */ /* 0x000f22000c1e1900 */
[----:B--2---:R-:W-:-:S03]  /*1290*/  @P3 LOP3.LUT R13, R13, R38, RZ, 0x3c, !PT ;  /* 0x000000260d0d3212 */ /* 0x004fc600078e3cff */
[----:B------:R-:W2:Y:S01]  /*12a0*/  @P5 LDG.E R38, desc[UR36][R20.64+0x104] ;  /* 0x0001042414265981 */ /* 0x000ea2000c1e1900 */
[----:B---3--:R-:W-:-:S03]  /*12b0*/  @P1 LOP3.LUT R9, R9, R40, RZ, 0x3c, !PT ;  /* 0x0000002809091212 */ /* 0x008fc600078e3cff */
[----:B------:R-:W3:Y:S01]  /*12c0*/  @P6 LDG.E R40, desc[UR36][R20.64+0x118] ;  /* 0x0001182414286981 */ /* 0x000ee2000c1e1900 */
[----:B------:R-:W-:Y:S01]  /*12d0*/  VIADD R37, R37, 0x10 ;  /* 0x0000001025257836 */ /* 0x000fe20000000000 */
[----:B----4-:R-:W-:-:S04]  /*12e0*/  @P2 LOP3.LUT R9, R9, R42, RZ, 0x3c, !PT ;  /* 0x0000002a09092212 */ /* 0x010fc800078e3cff */
[----:B------:R-:W-:Y:S02]  /*12f0*/  ISETP.NE.AND P1, PT, R37, 0x20, PT ;  /* 0x000000202500780c */ /* 0x000fe40003f25270 */
[----:B------:R-:W-:Y:S02]  /*1300*/  @P3 LOP3.LUT R9, R9, R44, RZ, 0x3c, !PT ;  /* 0x0000002c09093212 */ /* 0x000fe400078e3cff */
[----:B------:R-:W-:Y:S02]  /*1310*/  @P3 LOP3.LUT R6, R6, R39, RZ, 0x3c, !PT ;  /* 0x0000002706063212 */ /* 0x000fe400078e3cff */
[----:B------:R-:W-:Y:S02]  /*1320*/  @P4 LOP3.LUT R9, R9, R48, RZ, 0x3c, !PT ;  /* 0x0000003009094212 */ /* 0x000fe400078e3cff */
[----:B------:R-:W-:Y:S02]  /*1330*/  @P4 LOP3.LUT R12, R12, R41, RZ, 0x3c, !PT ;  /* 0x000000290c0c4212 */ /* 0x000fe400078e3cff */
[----:B------:R-:W-:-:S02]  /*1340*/  @P4 LOP3.LUT R6, R6, R43, RZ, 0x3c, !PT ;  /* 0x0000002b06064212 */ /* 0x000fc400078e3cff */
        /* <DEDUP_REMOVED lines=8> */
[----:B------:R-:W-:Y:S02]  /*13d0*/  @P0 LOP3.LUT R13, R13, R58, RZ, 0x3c, !PT ;  /* 0x0000003a0d0d0212 */ /* 0x000fe400078e3cff */
[----:B------:R-:W-:Y:S02]  /*13e0*/  @P0 LOP3.LUT R12, R12, R55, RZ, 0x3c, !PT ;  /* 0x000000370c0c0212 */ /* 0x000fe400078e3cff */
[----:B------:R-:W-:Y:S02]  /*13f0*/  @P0 LOP3.LUT R6, R6, R57, RZ, 0x3c, !PT ;  /* 0x0000003906060212 */ /* 0x000fe400078e3cff */
[----:B--2---:R-:W-:-:S04]  /*1400*/  @P5 LOP3.LUT R9, R9, R38, RZ, 0x3c, !PT ;  /* 0x0000002609095212 */ /* 0x004fc800078e3cff */
[----:B---3--:R-:W-:-:S04]  /*1410*/  @P6 LOP3.LUT R9, R9, R40, RZ, 0x3c, !PT ;  /* 0x0000002809096212 */ /* 0x008fc800078e3cff */
[----:B------:R-:W-:Y:S01]  /*1420*/  @P0 LOP3.LUT R9, R9, R56, RZ, 0x3c, !PT ;  /* 0x0000003809090212 */ /* 0x000fe200078e3cff */
[----:B------:R-:W-:Y:S06]  /*1430*/  @P1 BRA `(.L_x_16) ;  /* 0xfffffff4004c1947 */ /* 0x000fec000383ffff */
[----:B------:R-:W-:Y:S05]  /*1440*/  BSYNC.RECONVERGENT B3 ;  /* 0x0000000000037941 */ /* 0x000fea0003800200 */
.L_x_15:
[----:B------:R-:W-:-:S05]  /*1450*/  VIADD R51, R51, 0x1 ;  /* 0x0000000133337836 */ /* 0x000fca0000000000 */
[----:B------:R-:W-:-:S13]  /*1460*/  ISETP.NE.AND P0, PT, R51, 0x5, PT ;  /* 0x000000053300780c */ /* 0x000fda0003f05270 */
[----:B------:R-:W-:Y:S05]  /*1470*/  @P0 BRA `(.L_x_17) ;  /* 0xfffffff400280947 */ /* 0x000fea000383ffff */
[----:B------:R-:W-:Y:S05]  /*1480*/  BSYNC.RECONVERGENT B2 ;  /* 0x0000000000027941 */ /* 0x000fea0003800200 */
.L_x_14:
[----:B------:R0:W-:Y:S01]  /*1490*/  STL [R1+0x4], R9 ;  /* 0x0000040901007387 */ /* 0x0001e20000100800 */
[----:B------:R-:W-:-:S03]  /*14a0*/  ISETP.NE.U32.AND P0, PT, R46, 0x1, PT ;  /* 0x000000012e00780c */ /* 0x000fc60003f05070 */
[----:B------:R0:W-:Y:S01]  /*14b0*/  STL.64 [R1+0x8], R12 ;  /* 0x0000080c01007387 */ /* 0x0001e20000100a00 */
[----:B------:R-:W-:-:S03]  /*14c0*/  ISETP.NE.AND.EX P0, PT, RZ, RZ, PT, P0 ;  /* 0x000000ffff00720c */ /* 0x000fc60003f05300 */
[----:B------:R0:W-:Y:S10]  /*14d0*/  STL.64 [R1+0x10], R6 ;  /* 0x0000100601007387 */ /* 0x0001f40000100a00 */
[----:B------:R-:W-:Y:S05]  /*14e0*/  @!P0 BRA `(.L_x_13) ;  /* 0x0000001800248947 */ /* 0x000fea0003800000 */
[----:B------:R-:W-:Y:S01]  /*14f0*/  UMOV UR4, URZ ;  /* 0x000000ff00047c82 */ /* 0x000fe20008000000 */
[----:B------:R-:W-:Y:S01]  /*1500*/  UMOV UR5, URZ ;  /* 0x000000ff00057c82 */ /* 0x000fe20008000000 */
[----:B------:R-:W-:Y:S01]  /*1510*/  BSSY.RECONVERGENT B2, `(.L_x_18) ;  /* 0x00000bd000027945 */ /* 0x000fe20003800200 */
[----:B------:R-:W-:Y:S02]  /*1520*/  IMAD.MOV.U32 R52, RZ, RZ, RZ ;  /* 0x000000ffff347224 */ /* 0x000fe400078e00ff */
[----:B0-----:R-:W-:Y:S02]  /*1530*/  IMAD.MOV.U32 R9, RZ, RZ, RZ ;  /* 0x000000ffff097224 */ /* 0x001fe400078e00ff */
[----:B------:R-:W-:Y:S02]  /*1540*/  IMAD.U32 R7, RZ, RZ, UR4 ;  /* 0x00000004ff077e24 */ /* 0x000fe4000f8e00ff */
[----:B------:R-:W-:Y:S02]  /*1550*/  IMAD.U32 R6, RZ, RZ, UR5 ;  /* 0x00000005ff067e24 */ /* 0x000fe4000f8e00ff */
[----:B------:R-:W-:-:S02]  /*1560*/  IMAD.U32 R13, RZ, RZ, UR4 ;  /* 0x00000004ff0d7e24 */ /* 0x000fc4000f8e00ff */
[----:B------:R-:W-:-:S07]  /*1570*/  IMAD.U32 R12, RZ, RZ, UR5 ;  /* 0x00000005ff0c7e24 */ /* 0x000fce000f8e00ff */
.L_x_21:
[----:B------:R-:W-:-:S06]  /*1580*/  LEA R14, R52, UR43, 0x2 ;  /* 0x0000002b340e7c11 */ /* 0x000fcc000f8e10ff */
[----:B------:R-:W5:Y:S01]  /*1590*/  LDL R14, [R14+0x4] ;  /* 0x000004000e0e7983 */ /* 0x000f620000100800 */
[----:B------:R-:W-:Y:S01]  /*15a0*/  BSSY.RECONVERGENT B3, `(.L_x_19) ;  /* 0x00000b0000037945 */ /* 0x000fe20003800200 */
[----:B------:R-:W-:Y:S02]  /*15b0*/  IMAD.SHL.U32 R36, R52, 0x20, RZ ;  /* 0x0000002034247824 */ /* 0x000fe400078e00ff */
[----:B------:R-:W-:-:S07]  /*15c0*/  IMAD.MOV.U32 R37, RZ, RZ, RZ ;  /* 0x000000ffff257224 */ /* 0x000fce00078e00ff */
.L_x_20:
        /* <DEDUP_REMOVED lines=174> */
.L_x_19:
[----:B------:R-:W-:-:S05]  /*20b0*/  VIADD R52, R52, 0x1 ;  /* 0x0000000134347836 */ /* 0x000fca0000000000 */
[----:B------:R-:W-:-:S13]  /*20c0*/  ISETP.NE.AND P0, PT, R52, 0x5, PT ;  /* 0x000000053400780c */ /* 0x000fda0003f05270 */
[----:B------:R-:W-:Y:S05]  /*20d0*/  @P0 BRA `(.L_x_21) ;  /* 0xfffffff400280947 */ /* 0x000fea000383ffff */
[----:B------:R-:W-:Y:S05]  /*20e0*/  BSYNC.RECONVERGENT B2 ;  /* 0x0000000000027941 */ /* 0x000fea0003800200 */
.L_x_18:
[----:B------:R1:W-:Y:S01]  /*20f0*/  STL [R1+0x4], R9 ;  /* 0x0000040901007387 */ /* 0x0003e20000100800 */
[----:B------:R-:W-:-:S03]  /*2100*/  ISETP.NE.U32.AND P0, PT, R46, 0x3, PT ;  /* 0x000000032e00780c */ /* 0x000fc60003f05070 */
[----:B------:R1:W-:Y:S01]  /*2110*/  STL.64 [R1+0x8], R12 ;  /* 0x0000080c01007387 */ /* 0x0003e20000100a00 */
[----:B------:R-:W-:-:S03]  /*2120*/  ISETP.NE.AND.EX P0, PT, RZ, RZ, PT, P0 ;  /* 0x000000ffff00720c */ /* 0x000fc60003f05300 */
[----:B------:R1:W-:Y:S10]  /*2130*/  STL.64 [R1+0x10], R6 ;  /* 0x0000100601007387 */ /* 0x0003f40000100a00 */
[----:B------:R-:W-:Y:S05]  /*2140*/  @P0 BRA `(.L_x_13) ;  /* 0x0000000c000c0947 */ /* 0x000fea0003800000 */
[----:B------:R-:W-:Y:S01]  /*2150*/  UMOV UR4, URZ ;  /* 0x000000ff00047c82 */ /* 0x000fe20008000000 */
[----:B------:R-:W-:Y:S01]  /*2160*/  UMOV UR5, URZ ;  /* 0x000000ff00057c82 */ /* 0x000fe20008000000 */
[----:B------:R-:W-:Y:S01]  /*2170*/  BSSY.RECONVERGENT B2, `(.L_x_22) ;  /* 0x00000bd000027945 */ /* 0x000fe20003800200 */
[----:B------:R-:W-:Y:S02]  /*2180*/  IMAD.MOV.U32 R53, RZ, RZ, RZ ;  /* 0x000000ffff357224 */ /* 0x000fe400078e00ff */
[----:B-1----:R-:W-:Y:S02]  /*2190*/  IMAD.MOV.U32 R9, RZ, RZ, RZ ;  /* 0x000000ffff097224 */ /* 0x002fe400078e00ff */
[----:B------:R-:W-:Y:S02]  /*21a0*/  IMAD.U32 R7, RZ, RZ, UR4 ;  /* 0x00000004ff077e24 */ /* 0x000fe4000f8e00ff */
[----:B------:R-:W-:Y:S02]  /*21b0*/  IMAD.U32 R6, RZ, RZ, UR5 ;  /* 0x00000005ff067e24 */ /* 0x000fe4000f8e00ff */
[----:B------:R-:W-:-:S02]  /*21c0*/  IMAD.U32 R13, RZ, RZ, UR4 ;  /* 0x00000004ff0d7e24 */ /* 0x000fc4000f8e00ff */
[----:B------:R-:W-:-:S07]  /*21d0*/  IMAD.U32 R12, RZ, RZ, UR5 ;  /* 0x00000005ff0c7e24 */ /* 0x000fce000f8e00ff */
.L_x_25:
[----:B------:R-:W-:-:S06]  /*21e0*/  LEA R14, R53, UR43, 0x2 ;  /* 0x0000002b350e7c11 */ /* 0x000fcc000f8e10ff */
[----:B------:R-:W5:Y:S01]  /*21f0*/  LDL R14, [R14+0x4] ;  /* 0x000004000e0e7983 */ /* 0x000f620000100800 */
[----:B------:R-:W-:Y:S01]  /*2200*/  BSSY.RECONVERGENT B3, `(.L_x_23) ;  /* 0x00000b0000037945 */ /* 0x000fe20003800200 */
[----:B------:R-:W-:Y:S02]  /*2210*/  IMAD.SHL.U32 R36, R53, 0x20, RZ ;  /* 0x0000002035247824 */ /* 0x000fe400078e00ff */
[----:B------:R-:W-:-:S07]  /*2220*/  IMAD.MOV.U32 R37, RZ, RZ, RZ ;  /* 0x000000ffff257224 */ /* 0x000fce00078e00ff */
.L_x_24:
        /* <DEDUP_REMOVED lines=50> */
[----:B--2---:R-:W-:Y:S02]  /*2550*/  @!P0 LOP3.LUT R9, R9, R38, RZ, 0x3c, !PT ;  /* 0x0000002609098212 */ /* 0x004fe400078e3cff */
[----:B------:R-:W2:Y:S01]  /*2560*/  @P3 LDG.E R38, desc[UR36][R20.64+0x3c] ;  /* 0x00003c2414263981 */ /* 0x000ea2000c1e1900 */
[----:B---3--:R-:W-:Y:S02]  /*2570*/  @!P0 LOP3.LUT R13, R13, R40, RZ, 0x3c, !PT ;  /* 0x000000280d0d8212 */ /* 0x008fe400078e3cff */
[----:B------:R-:W-:Y:S01]  /*2580*/  @P1 LOP3.LUT R9, R9, R42, RZ, 0x3c, !PT ;  /* 0x0000002a09091212 */ /* 0x000fe200078e3cff */
[----:B------:R-:W3:Y:S01]  /*2590*/  @P4 LDG.E R40, desc[UR36][R20.64+0x50] ;  /* 0x0000502414284981 */ /* 0x000ee2000c1e1900 */
[----:B------:R-:W-:-:S03]  /*25a0*/  LOP3.LUT P0, RZ, R54, 0x80, RZ, 0xc0, !PT ;  /* 0x0000008036ff7812 */ /* 0x000fc6000780c0ff */
[----:B------:R-:W3:Y:S01]  /*25b0*/  @P4 LDG.E R42, desc[UR36][R20.64+0x58] ;  /* 0x00005824142a4981 */ /* 0x000ee2000c1e1900 */
[----:B------:R-:W-:Y:S02]  /*25c0*/  @P1 LOP3.LUT R13, R13, R44, RZ, 0x3c, !PT ;  /* 0x0000002c0d0d1212 */ /* 0x000fe400078e3cff */
[----:B------:R-:W-:Y:S01]  /*25d0*/  @P2 LOP3.LUT R9, R9, R46, RZ, 0x3c, !PT ;  /* 0x0000002e09092212 */ /* 0x000fe200078e3cff */
[----:B------:R-:W3:Y:S01]  /*25e0*/  @P5 LDG.E R44, desc[UR36][R20.64+0x64] ;  /* 0x00006424142c5981 */ /* 0x000ee2000c1e1900 */
[----:B------:R-:W-:-:S03]  /*25f0*/  @P2 LOP3.LUT R13, R13, R48, RZ, 0x3c, !PT ;  /* 0x000000300d0d2212 */ /* 0x000fc600078e3cff */
[----:B------:R-:W3:Y:S01]  /*2600*/  @P5 LDG.E R46, desc[UR36][R20.64+0x6c] ;  /* 0x00006c24142e5981 */ /* 0x000ee2000c1e1900 */
[----:B------:R-:W-:-:S03]  /*2610*/  @P3 LOP3.LUT R13, R13, R52, RZ, 0x3c, !PT ;  /* 0x000000340d0d3212 */ /* 0x000fc600078e3cff */
[----:B------:R-:W3:Y:S04]  /*2620*/  @P6 LDG.E R48, desc[UR36][R20.64+0x78] ;  /* 0x0000782414306981 */ /* 0x000ee8000c1e1900 */
[----:B------:R-:W3:Y:S04]  /*2630*/  @P0 LDG.E R55, desc[UR36][R20.64+0x90] ;  /* 0x0000902414370981 */ /* 0x000ee8000c1e1900 */
[----:B------:R-:W3:Y:S04]  /*2640*/  @P0 LDG.E R56, desc[UR36][R20.64+0x94] ;  /* 0x0000942414380981 */ /* 0x000ee8000c1e1900 */
[----:B------:R-:W3:Y:S04]  /*2650*/  @P0 LDG.E R57, desc[UR36][R20.64+0x98] ;  /* 0x0000982414390981 */ /* 0x000ee8000c1e1900 */
[----:B------:R-:W3:Y:S04]  /*2660*/  @P0 LDG.E R58, desc[UR36][R20.64+0x9c] ;  /* 0x00009c24143a0981 */ /* 0x000ee8000c1e1900 */
[----:B------:R-:W3:Y:S01]  /*2670*/  @P0 LDG.E R52, desc[UR36][R20.64+0x8c] ;  /* 0x00008c2414340981 */ /* 0x000ee2000c1e1900 */
[----:B----4-:R-:W-:-:S02]  /*2680*/  @P3 LOP3.LUT R6, R6, R39, RZ, 0x3c, !PT ;  /* 0x0000002706063212 */ /* 0x010fc400078e3cff */
[----:B------:R-:W-:Y:S02]  /*2690*/  @P4 LOP3.LUT R12, R12, R41, RZ, 0x3c, !PT ;  /* 0x000000290c0c4212 */ /* 0x000fe400078e3cff */
[----:B------:R-:W-:Y:S02]  /*26a0*/  @P4 LOP3.LUT R6, R6, R43, RZ, 0x3c, !PT ;  /* 0x0000002b06064212 */ /* 0x000fe400078e3cff */
[----:B------:R-:W-:Y:S02]  /*26b0*/  @P5 LOP3.LUT R12, R12, R45, RZ, 0x3c, !PT ;  /* 0x0000002d0c0c5212 */ /* 0x000fe400078e3cff */
[----:B------:R-:W-:Y:S02]  /*26c0*/  @P5 LOP3.LUT R6, R6, R47, RZ, 0x3c, !PT ;  /* 0x0000002f06065212 */ /* 0x000fe400078e3cff */
[----:B------:R-:W-:Y:S02]  /*26d0*/  @P6 LOP3.LUT R12, R12, R49, RZ, 0x3c, !PT ;  /* 0x000000310c0c6212 */ /* 0x000fe400078e3cff */
[----:B------:R-:W-:-:S02]  /*26e0*/  @P6 LOP3.LUT R6, R6, R51, RZ, 0x3c, !PT ;  /* 0x0000003306066212 */ /* 0x000fc400078e3cff */
[----:B--2---:R-:W-:-:S04]  /*26f0*/  @P3 LOP3.LUT R9, R9, R38, RZ, 0x3c, !PT ;  /* 0x0000002609093212 */ /* 0x004fc800078e3cff */
[----:B---3--:R-:W-:Y:S02]  /*2700*/  @P4 LOP3.LUT R9, R9, R40, RZ, 0x3c, !PT ;  /* 0x0000002809094212 */ /* 0x008fe400078e3cff */
[----:B------:R-:W-:Y:S02]  /*2710*/  @P4 LOP3.LUT R13, R13, R42, RZ, 0x3c, !PT ;  /* 0x0000002a0d0d4212 */ /* 0x000fe400078e3cff */
        /* <DEDUP_REMOVED lines=36> */
[----:B------:R-:W3:Y:S01]  /*2960*/  @P5 LDG.E R52, desc[UR36][R20.64+0x10c] ;  /* 0x00010c2414345981 */ /* 0x000ee2000c1e1900 */
[----:B------:R-:W-:-:S03]  /*2970*/  @P0 LOP3.LUT R12, R12, R41, RZ, 0x3c, !PT ;  /* 0x000000290c0c0212 */ /* 0x000fc600078e3cff */
[----:B------:R-:W3:Y:S01]  /*2980*/  @P3 LDG.E R41, desc[UR36][R20.64+0xe8] ;  /* 0x0000e82414293981 */ /* 0x000ee2000c1e1900 */
[----:B------:R-:W-:-:S03]  /*2990*/  @P0 LOP3.LUT R13, R13, R42, RZ, 0x3c, !PT ;  /* 0x0000002a0d0d0212 */ /* 0x000fc600078e3cff */
[----:B------:R-:W3:Y:S01]  /*29a0*/  @P3 LDG.E R42, desc[UR36][R20.64+0xdc] ;  /* 0x0000dc24142a3981 */ /* 0x000ee2000c1e1900 */
[----:B------:R-:W-:Y:S02]  /*29b0*/  @P0 LOP3.LUT R6, R6, R43, RZ, 0x3c, !PT ;  /* 0x0000002b06060212 */ /* 0x000fe400078e3cff */
[----:B------:R-:W-:Y:S01]  /*29c0*/  LOP3.LUT P0, RZ, R54, 0x8000, RZ, 0xc0, !PT ;  /* 0x0000800036ff7812 */ /* 0x000fe2000780c0ff */
[----:B------:R-:W3:Y:S01]  /*29d0*/  @P4 LDG.E R43, desc[UR36][R20.64+0xf4] ;  /* 0x0000f424142b4981 */ /* 0x000ee2000c1e1900 */
[----:B------:R-:W-:-:S03]  /*29e0*/  @P3 LOP3.LUT R7, R7, R56, RZ, 0x3c, !PT ;  /* 0x0000003807073212 */ /* 0x000fc600078e3cff */
        /* <DEDUP_REMOVED lines=22> */
[----:B------:R-:W3:Y:S04]  /*2b50*/  @P0 LDG.E R55, desc[UR36][R20.64+0x130] ;  /* 0x0001302414370981 */ /* 0x000ee8000c1e1900 */
[----:B------:R-:W3:Y:S04]  /*2b60*/  @P0 LDG.E R57, desc[UR36][R20.64+0x138] ;  /* 0x0001382414390981 */ /* 0x000ee8000c1e1900 */
[----:B------:R-:W3:Y:S01]  /*2b70*/  @P0 LDG.E R56, desc[UR36][R20.64+0x12c] ;  /* 0x00012c2414380981 */ /* 0x000ee2000c1e1900 */
[----:B------:R-:W-:-:S05]  /*2b80*/  VIADD R37, R37, 0x10 ;  /* 0x0000001025257836 */ /* 0x000fca0000000000 */
[----:B------:R-:W-:Y:S02]  /*2b90*/  ISETP.NE.AND P1, PT, R37, 0x20, PT ;  /* 0x000000202500780c */ /* 0x000fe40003f25270 */
[----:B--2---:R-:W-:Y:S02]  /*2ba0*/  @P3 LOP3.LUT R13, R13, R44, RZ, 0x3c, !PT ;  /* 0x0000002c0d0d3212 */ /* 0x004fe400078e3cff */
[----:B----4-:R-:W-:Y:S02]  /*2bb0*/  @P2 LOP3.LUT R9, R9, R40, RZ, 0x3c, !PT ;  /* 0x0000002809092212 */ /* 0x010fe400078e3cff */
[----:B---3--:R-:W-:Y:S02]  /*2bc0*/  @P4 LOP3.LUT R13, R13, R48, RZ, 0x3c, !PT ;  /* 0x000000300d0d4212 */ /* 0x008fe400078e3cff */
[----:B------:R-:W-:Y:S02]  /*2bd0*/  @P3 LOP3.LUT R6, R6, R41, RZ, 0x3c, !PT ;  /* 0x0000002906063212 */ /* 0x000fe400078e3cff */
[----:B------:R-:W-:-:S02]  /*2be0*/  @P3 LOP3.LUT R9, R9, R42, RZ, 0x3c, !PT ;  /* 0x0000002a09093212 */ /* 0x000fc400078e3cff */
        /* <DEDUP_REMOVED lines=15> */
[----:B------:R-:W-:Y:S01]  /*2ce0*/  @P0 LOP3.LUT R9, R9, R56, RZ, 0x3c, !PT ;  /* 0x0000003809090212 */ /* 0x000fe200078e3cff */
[----:B------:R-:W-:Y:S06]  /*2cf0*/  @P1 BRA `(.L_x_24) ;  /* 0xfffffff4004c1947 */ /* 0x000fec000383ffff */
[----:B------:R-:W-:Y:S05]  /*2d00*/  BSYNC.RECONVERGENT B3 ;  /* 0x0000000000037941 */ /* 0x000fea0003800200 */
.L_x_23:
[----:B------:R-:W-:-:S05]  /*2d10*/  VIADD R53, R53, 0x1 ;  /* 0x0000000135357836 */ /* 0x000fca0000000000 */
[----:B------:R-:W-:-:S13]  /*2d20*/  ISETP.NE.AND P0, PT, R53, 0x5, PT ;  /* 0x000000053500780c */ /* 0x000fda0003f05270 */
[----:B------:R-:W-:Y:S05]  /*2d30*/  @P0 BRA `(.L_x_25) ;  /* 0xfffffff400280947 */ /* 0x000fea000383ffff */
[----:B------:R-:W-:Y:S05]  /*2d40*/  BSYNC.RECONVERGENT B2 ;  /* 0x0000000000027941 */ /* 0x000fea0003800200 */
.L_x_22:
[----:B------:R2:W-:Y:S04]  /*2d50*/  STL [R1+0x4], R9 ;  /* 0x0000040901007387 */ /* 0x0005e80000100800 */
[----:B------:R2:W-:Y:S04]  /*2d60*/  STL.64 [R1+0x8], R12 ;  /* 0x0000080c01007387 */ /* 0x0005e80000100a00 */
[----:B------:R2:W-:Y:S02]  /*2d70*/  STL.64 [R1+0x10], R6 ;  /* 0x0000100601007387 */ /* 0x0005e40000100a00 */
.L_x_13:
[----:B------:R-:W-:Y:S05]  /*2d80*/  BSYNC.RECONVERGENT B0 ;  /* 0x0000000000007941 */ /* 0x000fea0003800200 */
.L_x_12:
[----:B------:R-:W-:Y:S01]  /*2d90*/  ISETP.GE.U32.AND P0, PT, R0, 0x4, PT ;  /* 0x000000040000780c */ /* 0x000fe20003f06070 */
[----:B------:R-:W-:Y:S01]  /*2da0*/  VIADD R8, R8, 0x1 ;  /* 0x0000000108087836 */ /* 0x000fe20000000000 */
[--C-:B------:R-:W-:Y:S02]  /*2db0*/  SHF.R.U64 R0, R0, 0x2, R15.reuse ;  /* 0x0000000200007819 */ /* 0x100fe4000000120f */
[----:B------:R-:W-:Y:S02]  /*2dc0*/  ISETP.GE.U32.AND.EX P0, PT, R15, RZ, PT, P0 ;  /* 0x000000ff0f00720c */ /* 0x000fe40003f06100 */
[----:B------:R-:W-:-:S11]  /*2dd0*/  SHF.R.U32.HI R15, RZ, 0x2, R15 ;  /* 0x00000002ff0f7819 */ /* 0x000fd6000001160f */
[----:B------:R-:W-:Y:S05]  /*2de0*/  @P0 BRA `(.L_x_26) ;  /* 0xffffffd8009c0947 */ /* 0x000fea000383ffff */
.L_x_11:
[----:B------:R-:W-:Y:S05]  /*2df0*/  BSYNC.RECONVERGENT B1 ;  /* 0x0000000000017941 */ /* 0x000fea0003800200 */
.L_x_10:
[----:B------:R-:W-:Y:S01]  /*2e00*/  BSSY.RECONVERGENT B1, `(.L_x_27) ;  /* 0x0000260000017945 */ /* 0x000fe20003800200 */
[----:B------:R-:W-:Y:S02]  /*2e10*/  IMAD.MOV.U32 R0, RZ, RZ, 0xd ;  /* 0x0000000dff007424 */ /* 0x000fe400078e00ff */
[----:B0-----:R-:W-:Y:S02]  /*2e20*/  IMAD.MOV.U32 R15, RZ, RZ, RZ ;  /* 0x000000ffff0f7224 */ /* 0x001fe400078e00ff */
[----:B------:R-:W-:-:S07]  /*2e30*/  IMAD.MOV.U32 R8, RZ, RZ, RZ ;  /* 0x000000ffff087224 */ /* 0x000fce00078e00ff */
.L_x_42:
[----:B------:R-:W-:Y:S01]  /*2e40*/  LOP3.LUT R46, R0, 0x3, RZ, 0xc0, !PT ;  /* 0x00000003002e7812 */ /* 0x000fe200078ec0ff */
[----:B------:R-:W-:Y:S03]  /*2e50*/  BSSY.RECONVERGENT B0, `(.L_x_28) ;  /* 0x0000255000007945 */ /* 0x000fe60003800200 */
[----:B------:R-:W-:-:S04]  /*2e60*/  ISETP.NE.U32.AND P0, PT, R46, RZ, PT ;  /* 0x000000ff2e00720c */ /* 0x000fc80003f05070 */
[----:B------:R-:W-:-:S13]  /*2e70*/  ISETP.NE.AND.EX P0, PT, RZ, RZ, PT, P0 ;  /* 0x000000ffff00720c */ /* 0x000fda0003f05300 */
[----:B0--34-:R-:W-:Y:S05]  /*2e80*/  @!P0 BRA `(.L_x_29) ;  /* 0x0000002400448947 */ /* 0x019fea0003800000 */
[----:B------:R-:W0:Y:S01]  /*2e90*/  LDC.64 R10, c[0x4][0x18] ;  /* 0x01000600ff0a7b82 */ /* 0x000e220000000a00 */
[----:B------:R-:W-:Y:S01]  /*2ea0*/  UMOV UR4, URZ ;  /* 0x000000ff00047c82 */ /* 0x000fe20008000000 */
[----:B------:R-:W-:Y:S01]  /*2eb0*/  UMOV UR5, URZ ;  /* 0x000000ff00057c82 */ /* 0x000fe20008000000 */
[----:B------:R-:W-:Y:S01]  /*2ec0*/  BSSY.RECONVERGENT B2, `(.L_x_30) ;  /* 0x00000be000027945 */ /* 0x000fe20003800200 */
[----:B------:R-:W-:Y:S02]  /*2ed0*/  IMAD.MOV.U32 R51, RZ, RZ, RZ ;  /* 0x000000ffff337224 */ /* 0x000fe400078e00ff */
[----:B-12---:R-:W-:Y:S02]  /*2ee0*/  IMAD.MOV.U32 R9, RZ, RZ, RZ ;  /* 0x000000ffff097224 */ /* 0x006fe400078e00ff */
[----:B------:R-:W-:Y:S02]  /*2ef0*/  IMAD.U32 R7, RZ, RZ, UR4 ;  /* 0x00000004ff077e24 */ /* 0x000fe4000f8e00ff */
[----:B------:R-:W-:-:S02]  /*2f00*/  IMAD.U32 R6, RZ, RZ, UR5 ;  /* 0x00000005ff067e24 */ /* 0x000fc4000f8e00ff */
[----:B------:R-:W-:Y:S02]  /*2f10*/  IMAD.U32 R13, RZ, RZ, UR4 ;  /* 0x00000004ff0d7e24 */ /* 0x000fe4000f8e00ff */
[----:B------:R-:W-:Y:S02]  /*2f20*/  IMAD.U32 R12, RZ, RZ, UR5 ;  /* 0x00000005ff0c7e24 */ /* 0x000fe4000f8e00ff */
[----:B0-----:R-:W-:-:S07]  /*2f30*/  IMAD.WIDE.U32 R10, R8, 0xc80, R10 ;  /* 0x00000c80080a7825 */ /* 0x001fce00078e000a */
.L_x_33:
[----:B------:R-:W-:-:S06]  /*2f40*/  LEA R14, R51, UR43, 0x2 ;  /* 0x0000002b330e7c11 */ /* 0x000fcc000f8e10ff */
[----:B------:R-:W5:Y:S01]  /*2f50*/  LDL R14, [R14+0x4] ;  /* 0x000004000e0e7983 */ /* 0x000f620000100800 */
[----:B------:R-:W-:Y:S01]  /*2f60*/  BSSY.RECONVERGENT B3, `(.L_x_31) ;  /* 0x00000b0000037945 */ /* 0x000fe20003800200 */
[----:B------:R-:W-:Y:S02]  /*2f70*/  IMAD.SHL.U32 R36, R51, 0x20, RZ ;  /* 0x0000002033247824 */ /* 0x000fe400078e00ff */
[----:B------:R-:W-:-:S07]  /*2f80*/  IMAD.MOV.U32 R37, RZ, RZ, RZ ;  /* 0x000000ffff257224 */ /* 0x000fce00078e00ff */
.L_x_32:
        /* <DEDUP_REMOVED lines=174> */
.L_x_31:
[----:B------:R-:W-:-:S05]  /*3a70*/  VIADD R51, R51, 0x1 ;  /* 0x0000000133337836 */ /* 0x000fca0000000000 */
[----:B------:R-:W-:-:S13]  /*3a80*/  ISETP.NE.AND P0, PT, R51, 0x5, PT ;  /* 0x000000053300780c */ /* 0x000fda0003f05270 */
[----:B------:R-:W-:Y:S05]  /*3a90*/  @P0 BRA `(.L_x_33) ;  /* 0xfffffff400280947 */ /* 0x000fea000383ffff */
[----:B------:R-:W-:Y:S05]  /*3aa0*/  BSYNC.RECONVERGENT B2 ;  /* 0x0000000000027941 */ /* 0x000fea0003800200 */
.L_x_30:
        /* <DEDUP_REMOVED lines=15> */
.L_x_37:
[----:B------:R-:W-:-:S06]  /*3ba0*/  LEA R14, R52, UR43, 0x2 ;  /* 0x0000002b340e7c11 */ /* 0x000fcc000f8e10ff */
[----:B------:R-:W5:Y:S01]  /*3bb0*/  LDL R14, [R14+0x4] ;  /* 0x000004000e0e7983 */ /* 0x000f620000100800 */
[----:B------:R-:W-:Y:S01]  /*3bc0*/  BSSY.RECONVERGENT B3, `(.L_x_35) ;  /* 0x00000b0000037945 */ /* 0x000fe20003800200 */
[----:B------:R-:W-:Y:S02]  /*3bd0*/  IMAD.SHL.U32 R36, R52, 0x20, RZ ;  /* 0x0000002034247824 */ /* 0x000fe400078e00ff */
[----:B------:R-:W-:-:S07]  /*3be0*/  IMAD.MOV.U32 R37, RZ, RZ, RZ ;  /* 0x000000ffff257224 */ /* 0x000fce00078e00ff */
.L_x_36:
        /* <DEDUP_REMOVED lines=174> */
.L_x_35:
[----:B------:R-:W-:-:S05]  /*46d0*/  VIADD R52, R52, 0x1 ;  /* 0x0000000134347836 */ /* 0x000fca0000000000 */
[----:B------:R-:W-:-:S13]  /*46e0*/  ISETP.NE.AND P0, PT, R52, 0x5, PT ;  /* 0x000000053400780c */ /* 0x000fda0003f05270 */
[----:B------:R-:W-:Y:S05]  /*46f0*/  @P0 BRA `(.L_x_37) ;  /* 0xfffffff400280947 */ /* 0x000fea000383ffff */
[----:B------:R-:W-:Y:S05]  /*4700*/  BSYNC.RECONVERGENT B2 ;  /* 0x0000000000027941 */ /* 0x000fea0003800200 */
.L_x_34:
        /* <DEDUP_REMOVED lines=10> */
[----:B---3--:R-:W-:Y:S02]  /*47b0*/  IMAD.MOV.U32 R9, RZ, RZ, RZ ;  /* 0x000000ffff097224 */ /* 0x008fe400078e00ff */
[----:B------:R-:W-:Y:S02]  /*47c0*/  IMAD.U32 R7, RZ, RZ, UR4 ;  /* 0x00000004ff077e24 */ /* 0x000fe4000f8e00ff */
[----:B------:R-:W-:Y:S02]  /*47d0*/  IMAD.U32 R6, RZ, RZ, UR5 ;  /* 0x00000005ff067e24 */ /* 0x000fe4000f8e00ff */
[----:B------:R-:W-:-:S02]  /*47e0*/  IMAD.U32 R13, RZ, RZ, UR4 ;  /* 0x00000004ff0d7e24 */ /* 0x000fc4000f8e00ff */
[----:B------:R-:W-:-:S07]  /*47f0*/  IMAD.U32 R12, RZ, RZ, UR5 ;  /* 0x00000005ff0c7e24 */ /* 0x000fce000f8e00ff */
.L_x_41:
[----:B------:R-:W-:-:S06]  /*4800*/  LEA R14, R53, UR43, 0x2 ;  /* 0x0000002b350e7c11 */ /* 0x000fcc000f8e10ff */
[----:B------:R-:W5:Y:S01]  /*4810*/  LDL R14, [R14+0x4] ;  /* 0x000004000e0e7983 */ /* 0x000f620000100800 */
[----:B------:R-:W-:Y:S01]  /*4820*/  BSSY.RECONVERGENT B3, `(.L_x_39) ;  /* 0x00000b0000037945 */ /* 0x000fe20003800200 */
[----:B------:R-:W-:Y:S02]  /*4830*/  IMAD.SHL.U32 R36, R53, 0x20, RZ ;  /* 0x0000002035247824 */ /* 0x000fe400078e00ff */
[----:B------:R-:W-:-:S07]  /*4840*/  IMAD.MOV.U32 R37, RZ, RZ, RZ ;  /* 0x000000ffff257224 */ /* 0x000fce00078e00ff */
.L_x_40:
        /* <DEDUP_REMOVED lines=174> */
.L_x_39:
[----:B------:R-:W-:-:S05]  /*5330*/  VIADD R53, R53, 0x1 ;  /* 0x0000000135357836 */ /* 0x000fca0000000000 */
[----:B------:R-:W-:-:S13]  /*5340*/  ISETP.NE.AND P0, PT, R53, 0x5, PT ;  /* 0x000000053500780c */ /* 0x000fda0003f05270 */
[----:B------:R-:W-:Y:S05]  /*5350*/  @P0 BRA `(.L_x_41) ;  /* 0xfffffff400280947 */ /* 0x000fea000383ffff */
[----:B------:R-:W-:Y:S05]  /*5360*/  BSYNC.RECONVERGENT B2 ;  /* 0x0000000000027941 */ /* 0x000fea0003800200 */
.L_x_38:
[----:B------:R4:W-:Y:S04]  /*5370*/  STL [R1+0x4], R9 ;  /* 0x0000040901007387 */ /* 0x0009e80000100800 */
[----:B------:R4:W-:Y:S04]  /*5380*/  STL.64 [R1+0x8], R12 ;  /* 0x0000080c01007387 */ /* 0x0009e80000100a00 */
[----:B------:R4:W-:Y:S02]  /*5390*/  STL.64 [R1+0x10], R6 ;  /* 0x0000100601007387 */ /* 0x0009e40000100a00 */
.L_x_29:
[----:B------:R-:W-:Y:S05]  /*53a0*/  BSYNC.RECONVERGENT B0 ;  /* 0x0000000000007941 */ /* 0x000fea0003800200 */
.L_x_28:
[----:B------:R-:W-:Y:S01]  /*53b0*/  VIADD R8, R8, 0x1 ;  /* 0x0000000108087836 */ /* 0x000fe20000000000 */
[--C-:B------:R-:W-:Y:S02]  /*53c0*/  SHF.R.U64 R0, R0, 0x2, R15.reuse ;  /* 0x0000000200007819 */ /* 0x100fe4000000120f */
[----:B------:R-:W-:Y:S02]  /*53d0*/  SHF.R.U32.HI R15, RZ, 0x2, R15 ;  /* 0x00000002ff0f7819 */ /* 0x000fe4000001160f */
[----:B------:R-:W-:-:S13]  /*53e0*/  ISETP.NE.AND P0, PT, R8, 0x2, PT ;  /* 0x000000020800780c */ /* 0x000fda0003f05270 */
[----:B------:R-:W-:Y:S05]  /*53f0*/  @P0 BRA `(.L_x_42) ;  /* 0xffffffd800900947 */ /* 0x000fea000383ffff */
[----:B------:R-:W-:Y:S05]  /*5400*/  BSYNC.RECONVERGENT B1 ;  /* 0x0000000000017941 */ /* 0x000fea0003800200 */
.L_x_27:
[----:B------:R-:W-:Y:S01]  /*5410*/  VIADD R8, R3, 0xda3ec119 ;  /* 0xda3ec11903087836 */ /* 0x000fe20000000000 */
[----:B------:R0:W-:Y:S01]  /*5420*/  STL.64 [R1+0x18], RZ ;  /* 0x000018ff01007387 */ /* 0x0001e20000100a00 */
[----:B------:R-:W-:-:S03]  /*5430*/  UISETP.GE.AND UP0, UPT, UR41, 0x1, UPT ;  /* 0x000000012900788c */ /* 0x000fc6000bf06270 */
[----:B------:R0:W-:Y:S04]  /*5440*/  STL [R1+0x20], RZ ;  /* 0x000020ff01007387 */ /* 0x0001e80000100800 */
[----:B------:R0:W-:Y:S04]  /*5450*/  STL.64 [R1+0x28], RZ ;  /* 0x000028ff01007387 */ /* 0x0001e80000100a00 */
[----:B------:R0:W-:Y:S01]  /*5460*/  STL [R1], R8 ;  /* 0x0000000801007387 */ /* 0x0001e20000100800 */
[----:B------:R-:W-:Y:S05]  /*5470*/  BRA.U !UP0, `(.L_x_43) ;  /* 0x0000000d08087547 */ /* 0x000fea000b800000 */
[----:B------:R-:W-:Y:S02]  /*5480*/  UISETP.GE.U32.AND UP0, UPT, UR41, 0x4, UPT ;  /* 0x000000042900788c */ /* 0x000fe4000bf06070 */
[----:B------:R-:W-:Y:S02]  /*5490*/  IMAD.U32 R0, RZ, RZ, UR41 ;  /* 0x00000029ff007e24 */ /* 0x000fe4000f8e00ff */
[----:B------:R-:W-:-:S03]  /*54a0*/  IMAD.MOV.U32 R3, RZ, RZ, RZ ;  /* 0x000000ffff037224 */ /* 0x000fc600078e00ff */
[----:B------:R-:W-:-:S04]  /*54b0*/  LOP3.LUT R0, R0, 0x3, RZ, 0xc0, !PT ;  /* 0x0000000300007812 */ /* 0x000fc800078ec0ff */
[----:B------:R-:W-:Y:S01]  /*54c0*/  ISETP.NE.AND P1, PT, R0, RZ, PT ;  /* 0x000000ff0000720c */ /* 0x000fe20003f25270 */
[----:B------:R-:W-:-:S12]  /*54d0*/  BRA.U !UP0, `(.L_x_44) ;  /* 0x0000000908147547 */ /* 0x000fd8000b800000 */
[----:B------:R-:W-:Y:S01]  /*54e0*/  ULOP3.LUT UR4, UR41, 0x7ffffffc, URZ, 0xc0, !UPT ;  /* 0x7ffffffc29047892 */ /* 0x000fe2000f8ec0ff */
[----:B------:R-:W-:Y:S01]  /*54f0*/  BSSY.RECONVERGENT B0, `(.L_x_44) ;  /* 0x0000083000007945 */ /* 0x000fe20003800200 */
[----:B------:R-:W-:-:S04]  /*5500*/  IMAD.MOV.U32 R21, RZ, RZ, RZ ;  /* 0x000000ffff157224 */ /* 0x000fc800078e00ff */
[----:B------:R-:W-:-:S07]  /*5510*/  IMAD.U32 R3, RZ, RZ, UR4 ;  /* 0x00000004ff037e24 */ /* 0x000fce000f8e00ff */
.L_x_45:
[----:B---3--:R-:W-:Y:S01]  /*5520*/  SHF.R.U32.HI R10, RZ, 0x2, R9 ;  /* 0x00000002ff0a7819 */ /* 0x008fe20000011609 */
[----:B------:R-:W-:Y:S01]  /*5530*/  IMAD.MOV.U32 R20, RZ, RZ, 0x30000000 ;  /* 0x30000000ff147424 */ /* 0x000fe200078e00ff */
[----:B------:R-:W-:Y:S02]  /*5540*/  SHF.R.U32.HI R15, RZ, 0x2, R12 ;  /* 0x00000002ff0f7819 */ /* 0x000fe4000001160c */
[----:B------:R-:W-:Y:S01]  /*5550*/  LOP3.LUT R10, R10, R9, RZ, 0x3c, !PT ;  /* 0x000000090a0a7212 */ /* 0x000fe200078e3cff */
[----:B01234-:R-:W-:Y:S01]  /*5560*/  IMAD.SHL.U32 R9, R7, 0x10, RZ ;  /* 0x0000001007097824 */ /* 0x01ffe200078e00ff */
[----:B------:R-:W-:Y:S02]  /*5570*/  LOP3.LUT R15, R15, R12, RZ, 0x3c, !PT ;  /* 0x0000000c0f0f7212 */ /* 0x000fe400078e3cff */
[----:B------:R-:W-:Y:S01]  /*5580*/  SHF.R.U32.HI R12, RZ, 0x2, R13 ;  /* 0x00000002ff0c7819 */ /* 0x000fe2000001160d */
[----:B------:R-:W-:-:S03]  /*5590*/  IMAD.SHL.U32 R11, R10, 0x2, RZ ;  /* 0x000000020a0b7824 */ /* 0x000fc600078e00ff */
[----:B------:R-:W-:Y:S02]  /*55a0*/  LOP3.LUT R12, R12, R13, RZ, 0x3c, !PT ;  /* 0x0000000d0c0c7212 */ /* 0x000fe400078e3cff */
[----:B------:R-:W-:Y:S01]  /*55b0*/  LOP3.LUT R10, R10, R11, R9, 0x96, !PT ;  /* 0x0000000b0a0a7212 */ /* 0x000fe200078e9609 */
[----:B------:R-:W-:Y:S01]  /*55c0*/  IMAD.SHL.U32 R9, R15, 0x2, RZ ;  /* 0x000000020f097824 */ /* 0x000fe200078e00ff */
[----:B------:R-:W-:Y:S02]  /*55d0*/  SHF.R.U32.HI R13, RZ, 0x2, R6 ;  /* 0x00000002ff0d7819 */ /* 0x000fe40000011606 */
[----:B------:R-:W-:Y:S02]  /*55e0*/  LOP3.LUT R11, R10, R7, RZ, 0x3c, !PT ;  /* 0x000000070a0b7212 */ /* 0x000fe400078e3cff */
[----:B------:R-:W-:-:S03]  /*55f0*/  LOP3.LUT R6, R13, R6, RZ, 0x3c, !PT ;  /* 0x000000060d067212 */ /* 0x000fc600078e3cff */
[----:B------:R-:W-:-:S05]  /*5600*/  IMAD.SHL.U32 R10, R11, 0x10, RZ ;  /* 0x000000100b0a7824 */ /* 0x000fca00078e00ff */
[----:B------:R-:W-:-:S04]  /*5610*/  LOP3.LUT R10, R15, R9, R10, 0x96, !PT ;  /* 0x000000090f0a7212 */ /* 0x000fc800078e960a */
[----:B------:R-:W-:Y:S01]  /*5620*/  LOP3.LUT R15, R10, R11, RZ, 0x3c, !PT ;  /* 0x0000000b0a0f7212 */ /* 0x000fe200078e3cff */
[----:B------:R-:W-:-:S04]  /*5630*/  IMAD.SHL.U32 R10, R12, 0x2, RZ ;  /* 0x000000020c0a7824 */ /* 0x000fc800078e00ff */
[----:B------:R-:W-:-:S05]  /*5640*/  IMAD.SHL.U32 R9, R15, 0x10, RZ ;  /* 0x000000100f097824 */ /* 0x000fca00078e00ff */
[----:B------:R-:W-:Y:S02]  /*5650*/  LOP3.LUT R10, R12, R10, R9, 0x96, !PT ;  /* 0x0000000a0c0a7212 */ /* 0x000fe400078e9609 */
[----:B------:R-:W-:Y:S02]  /*5660*/  SHF.R.U32.HI R12, RZ, 0x2, R7 ;  /* 0x00000002ff0c7819 */ /* 0x000fe40000011607 */
[----:B------:R-:W-:Y:S01]  /*5670*/  LOP3.LUT R13, R10, R15, RZ, 0x3c, !PT ;  /* 0x0000000f0a0d7212 */ /* 0x000fe200078e3cff */
[----:B------:R-:W-:Y:S01]  /*5680*/  IMAD.SHL.U32 R10, R6, 0x2, RZ ;  /* 0x00000002060a7824 */ /* 0x000fe200078e00ff */
[----:B------:R-:W-:-:S03]  /*5690*/  LOP3.LUT R12, R12, R7, RZ, 0x3c, !PT ;  /* 0x000000070c0c7212 */ /* 0x000fc600078e3cff */
[----:B------:R-:W-:-:S05]  /*56a0*/  IMAD.SHL.U32 R9, R13, 0x10, RZ ;  /* 0x000000100d097824 */ /* 0x000fca00078e00ff */
[----:B------:R-:W-:Y:S01]  /*56b0*/  LOP3.LUT R10, R6, R10, R9, 0x96, !PT ;  /* 0x0000000a060a7212 */ /* 0x000fe200078e9609 */
[----:B------:R-:W-:-:S03]  /*56c0*/  IMAD.SHL.U32 R6, R12, 0x2, RZ ;  /* 0x000000020c067824 */ /* 0x000fc600078e00ff */
[----:B------:R-:W-:Y:S02]  /*56d0*/  LOP3.LUT R7, R10, R13, RZ, 0x3c, !PT ;  /* 0x0000000d0a077212 */ /* 0x000fe400078e3cff */
[----:B------:R-:W-:-:S03]  /*56e0*/  SHF.R.U32.HI R10, RZ, 0x2, R11 ;  /* 0x00000002ff0a7819 */ /* 0x000fc6000001160b */
[----:B------:R-:W-:Y:S01]  /*56f0*/  IMAD.SHL.U32 R9, R7, 0x10, RZ ;  /* 0x0000001007097824 */ /* 0x000fe200078e00ff */
[----:B------:R-:W-:Y:S02]  /*5700*/  LOP3.LUT R10, R10, R11, RZ, 0x3c, !PT ;  /* 0x0000000b0a0a7212 */ /* 0x000fe400078e3cff */
[----:B------:R-:W-:Y:S02]  /*5710*/  IADD3 R11, PT, PT, R8, 0x587c5, R11 ;  /* 0x000587c5080b7810 */ /* 0x000fe40007ffe00b */
[----:B------:R-:W-:Y:S02]  /*5720*/  LOP3.LUT R6, R12, R6, R9, 0x96, !PT ;  /* 0x000000060c067212 */ /* 0x000fe400078e9609 */
[----:B------:R-:W-:Y:S02]  /*5730*/  SHF.R.U32.HI R12, RZ, 0x2, R15 ;  /* 0x00000002ff0c7819 */ /* 0x000fe4000001160f */
[----:B------:R-:W-:Y:S01]  /*5740*/  LOP3.LUT R39, R6, R7, RZ, 0x3c, !PT ;  /* 0x0000000706277212 */ /* 0x000fe200078e3cff */
[----:B------:R-:W-:Y:S01]  /*5750*/  IMAD.SHL.U32 R6, R10, 0x2, RZ ;  /* 0x000000020a067824 */ /* 0x000fe200078e00ff */
[----:B------:R-:W-:-:S02]  /*5760*/  LOP3.LUT R12, R12, R15, RZ, 0x3c, !PT ;  /* 0x0000000f0c0c7212 */ /* 0x000fc400078e3cff */
[----:B------:R-:W-:Y:S01]  /*5770*/  IADD3 R15, PT, PT, R8, 0xb0f8a, R15 ;  /* 0x000b0f8a080f7810 */ /* 0x000fe20007ffe00f */
[----:B------:R-:W-:-:S03]  /*5780*/  IMAD.SHL.U32 R9, R39, 0x10, RZ ;  /* 0x0000001027097824 */ /* 0x000fc600078e00ff */
[----:B------:R-:W-:Y:S01]  /*5790*/  I2FP.F32.U32 R47, R15 ;  /* 0x0000000f002f7245 */ /* 0x000fe20000201000 */
[----:B------:R-:W-:Y:S01]  /*57a0*/  IMAD.WIDE.U32 R14, R21, 0x4, R18 ;  /* 0x00000004150e7825 */ /* 0x000fe200078e0012 */
[----:B------:R-:W-:Y:S02]  /*57b0*/  LOP3.LUT R6, R10, R6, R9, 0x96, !PT ;  /* 0x000000060a067212 */ /* 0x000fe400078e9609 */
[--C-:B------:R-:W-:Y:S01]  /*57c0*/  SHF.R.U32.HI R10, RZ, 0x2, R13.reuse ;  /* 0x00000002ff0a7819 */ /* 0x100fe2000001160d */
[----:B------:R-:W-:Y:S01]  /*57d0*/  FFMA R47, R47, -R20, 1 ;  /* 0x3f8000002f2f7423 */ /* 0x000fe20000000814 */
[----:B------:R-:W-:Y:S01]  /*57e0*/  LOP3.LUT R41, R6, R39, RZ, 0x3c, !PT ;  /* 0x0000002706297212 */ /* 0x000fe200078e3cff */
[----:B------:R-:W-:Y:S01]  /*57f0*/  IMAD.SHL.U32 R6, R12, 0x2, RZ ;  /* 0x000000020c067824 */ /* 0x000fe200078e00ff */
[----:B------:R-:W-:Y:S02]  /*5800*/  LOP3.LUT R10, R10, R13, RZ, 0x3c, !PT ;  /* 0x0000000d0a0a7212 */ /* 0x000fe400078e3cff */
[----:B------:R-:W-:Y:S01]  /*5810*/  IADD3 R13, PT, PT, R8, 0x10974f, R13 ;  /* 0x0010974f080d7810 */ /* 0x000fe20007ffe00d */
[----:B------:R-:W-:Y:S01]  /*5820*/  IMAD.SHL.U32 R9, R41, 0x10, RZ ;  /* 0x0000001029097824 */ /* 0x000fe200078e00ff */
[----:B------:R-:W-:-:S02]  /*5830*/  SHF.R.U32.HI R38, RZ, 0x2, R41 ;  /* 0x00000002ff267819 */ /* 0x000fc40000011629 */
[----:B------:R-:W-:Y:S02]  /*5840*/  I2FP.F32.U32 R13, R13 ;  /* 0x0000000d000d7245 */ /* 0x000fe40000201000 */
[----:B------:R-:W-:Y:S02]  /*5850*/  LOP3.LUT R6, R12, R6, R9, 0x96, !PT ;  /* 0x000000060c067212 */ /* 0x000fe400078e9609 */
[--C-:B------:R-:W-:Y:S01]  /*5860*/  SHF.R.U32.HI R12, RZ, 0x2, R7.reuse ;  /* 0x00000002ff0c7819 */ /* 0x100fe20000011607 */
[----:B------:R-:W-:Y:S01]  /*5870*/  FFMA R49, R13, -R20, 1 ;  /* 0x3f8000000d317423 */ /* 0x000fe20000000814 */
[----:B------:R-:W-:Y:S01]  /*5880*/  LOP3.LUT R43, R6, R41, RZ, 0x3c, !PT ;  /* 0x00000029062b7212 */ /* 0x000fe200078e3cff */
[----:B------:R-:W-:Y:S01]  /*5890*/  IMAD.SHL.U32 R6, R10, 0x2, RZ ;  /* 0x000000020a067824 */ /* 0x000fe200078e00ff */
[----:B------:R-:W-:Y:S02]  /*58a0*/  LOP3.LUT R12, R12, R7, RZ, 0x3c, !PT ;  /* 0x000000070c0c7212 */ /* 0x000fe400078e3cff */
[----:B------:R-:W-:Y:S01]  /*58b0*/  LOP3.LUT R38, R38, R41, RZ, 0x3c, !PT ;  /* 0x0000002926267212 */ /* 0x000fe200078e3cff */
[----:B------:R-:W-:Y:S01]  /*58c0*/  IMAD.SHL.U32 R9, R43, 0x10, RZ ;  /* 0x000000102b097824 */ /* 0x000fe200078e00ff */
[----:B------:R-:W-:-:S02]  /*58d0*/  IADD3 R7, PT, PT, R8, 0x161f14, R7 ;  /* 0x00161f1408077810 */ /* 0x000fc40007ffe007 */
[----:B------:R-:W-:Y:S02]  /*58e0*/  IADD3 R41, PT, PT, R8, 0x212e9e, R41 ;  /* 0x00212e9e08297810 */ /* 0x000fe40007ffe029 */
[----:B------:R-:W-:Y:S02]  /*58f0*/  LOP3.LUT R6, R10, R6, R9, 0x96, !PT ;  /* 0x000000060a067212 */ /* 0x000fe400078e9609 */
[----:B------:R-:W-:Y:S02]  /*5900*/  I2FP.F32.U32 R7, R7 ;  /* 0x0000000700077245 */ /* 0x000fe40000201000 */
[----:B------:R-:W-:Y:S01]  /*5910*/  LOP3.LUT R9, R6, R43, RZ, 0x3c, !PT ;  /* 0x0000002b06097212 */ /* 0x000fe200078e3cff */
[----:B------:R-:W-:Y:S01]  /*5920*/  IMAD.SHL.U32 R6, R12, 0x2, RZ ;  /* 0x000000020c067824 */ /* 0x000fe200078e00ff */
[----:B------:R-:W-:-:S03]  /*5930*/  I2FP.F32.U32 R41, R41 ;  /* 0x0000002900297245 */ /* 0x000fc60000201000 */
[----:B------:R-:W-:Y:S02]  /*5940*/  IMAD.SHL.U32 R37, R9, 0x10, RZ ;  /* 0x0000001009257824 */ /* 0x000fe400078e00ff */
[----:B------:R-:W-:-:S03]  /*5950*/  FFMA R41, R41, -R20, 1 ;  /* 0x3f80000029297423 */ /* 0x000fc60000000814 */
[----:B------:R-:W-:Y:S02]  /*5960*/  LOP3.LUT R6, R12, R6, R37, 0x96, !PT ;  /* 0x000000060c067212 */ /* 0x000fe400078e9625 */
[----:B------:R-:W-:Y:S02]  /*5970*/  SHF.R.U32.HI R12, RZ, 0x2, R39 ;  /* 0x00000002ff0c7819 */ /* 0x000fe40000011627 */
[----:B------:R-:W-:Y:S01]  /*5980*/  I2FP.F32.U32 R37, R11 ;  /* 0x0000000b00257245 */ /* 0x000fe20000201000 */
[----:B------:R-:W-:Y:S01]  /*5990*/  IMAD.WIDE.U32 R10, R21, 0x4, R22 ;  /* 0x00000004150a7825 */ /* 0x000fe200078e0016 */
[----:B------:R-:W-:Y:S02]  /*59a0*/  LOP3.LUT R36, R12, R39, RZ, 0x3c, !PT ;  /* 0x000000270c247212 */ /* 0x000fe400078e3cff */
[----:B------:R-:W-:Y:S01]  /*59b0*/  LOP3.LUT R12, R6, R9, RZ, 0x3c, !PT ;  /* 0x00000009060c7212 */ /* 0x000fe200078e3cff */
[----:B------:R-:W-:Y:S01]  /*59c0*/  FFMA R45, R37, -R20, 1 ;  /* 0x3f800000252d7423 */ /* 0x000fe20000000814 */
[----:B------:R-:W-:Y:S01]  /*59d0*/  IADD3 R39, PT, PT, R8, 0x1ba6d9, R39 ;  /* 0x001ba6d908277810 */ /* 0x000fe20007ffe027 */
[----:B------:R-:W-:-:S02]  /*59e0*/  IMAD.SHL.U32 R6, R36, 0x2, RZ ;  /* 0x0000000224067824 */ /* 0x000fc400078e00ff */
[----:B------:R-:W-:Y:S01]  /*59f0*/  IMAD.SHL.U32 R37, R12, 0x10, RZ ;  /* 0x000000100c257824 */ /* 0x000fe200078e00ff */
[----:B------:R0:W-:Y:S04]  /*5a00*/  ST.E desc[UR36][R10.64], R45 ;  /* 0x0000002d0a007985 */ /* 0x0001e8000c101924 */
[----:B------:R-:W-:Y:S01]  /*5a10*/  LOP3.LUT R51, R36, R6, R37, 0x96, !PT ;  /* 0x0000000624337212 */ /* 0x000fe200078e9625 */
[----:B------:R-:W-:Y:S01]  /*5a20*/  IMAD.SHL.U32 R6, R38, 0x2, RZ ;  /* 0x0000000226067824 */ /* 0x000fe200078e00ff */
[----:B------:R1:W-:Y:S01]  /*5a30*/  ST.E desc[UR36][R14.64], R47 ;  /* 0x0000002f0e007985 */ /* 0x0003e2000c101924 */
[----:B------:R-:W-:Y:S01]  /*5a40*/  IMAD.WIDE.U32 R36, R21, 0x4, R16 ;  /* 0x0000000415247825 */ /* 0x000fe200078e0010 */
[----:B------:R-:W-:-:S03]  /*5a50*/  LOP3.LUT R13, R51, R12, RZ, 0x3c, !PT ;  /* 0x0000000c330d7212 */ /* 0x000fc600078e3cff */
[----:B------:R-:W-:Y:S01]  /*5a60*/  VIADD R21, R21, 0x4 ;  /* 0x0000000415157836 */ /* 0x000fe20000000000 */
[----:B0-----:R-:W-:Y:S01]  /*5a70*/  I2FP.F32.U32 R45, R39 ;  /* 0x00000027002d7245 */ /* 0x001fe20000201000 */
[----:B------:R-:W-:Y:S02]  /*5a80*/  IMAD.SHL.U32 R51, R13, 0x10, RZ ;  /* 0x000000100d337824 */ /* 0x000fe400078e00ff */
[-C--:B------:R-:W-:Y:S01]  /*5a90*/  FFMA R39, R7, -R20.reuse, 1 ;  /* 0x3f80000007277423 */ /* 0x080fe20000000814 */
[----:B------:R-:W-:Y:S01]  /*5aa0*/  IADD3 R42, PT, PT, R8, 0x374db2, R13 ;  /* 0x00374db2082a7810 */ /* 0x000fe20007ffe00d */
[----:B------:R-:W-:Y:S01]  /*5ab0*/  ST.E desc[UR36][R36.64], R49 ;  /* 0x0000003124007985 */ /* 0x000fe2000c101924 */
[----:B------:R-:W-:Y:S01]  /*5ac0*/  FFMA R45, R45, -R20, 1 ;  /* 0x3f8000002d2d7423 */ /* 0x000fe20000000814 */
[----:B------:R-:W-:Y:S02]  /*5ad0*/  LOP3.LUT R6, R38, R6, R51, 0x96, !PT ;  /* 0x0000000626067212 */ /* 0x000fe400078e9633 */
[----:B------:R-:W-:Y:S01]  /*5ae0*/  SHF.R.U32.HI R38, RZ, 0x2, R43 ;  /* 0x00000002ff267819 */ /* 0x000fe2000001162b */
[----:B------:R0:W-:Y:S01]  /*5af0*/  ST.E desc[UR36][R10.64+0x4], R39 ;  /* 0x000004270a007985 */ /* 0x0001e2000c101924 */
[----:B------:R-:W-:-:S02]  /*5b00*/  LOP3.LUT R6, R6, R13, RZ, 0x3c, !PT ;  /* 0x0000000d06067212 */ /* 0x000fc400078e3cff */
[----:B------:R-:W-:Y:S01]  /*5b10*/  LOP3.LUT R38, R38, R43, RZ, 0x3c, !PT ;  /* 0x0000002b26267212 */ /* 0x000fe200078e3cff */
[----:B------:R2:W-:Y:S01]  /*5b20*/  ST.E desc[UR36][R14.64+0x4], R45 ;  /* 0x0000042d0e007985 */ /* 0x0005e2000c101924 */
[----:B------:R-:W-:Y:S01]  /*5b30*/  IADD3 R43, PT, PT, R8, 0x26b663, R43 ;  /* 0x0026b663082b7810 */ /* 0x000fe20007ffe02b */
[----:B------:R-:W-:Y:S01]  /*5b40*/  IMAD.SHL.U32 R7, R6, 0x10, RZ ;  /* 0x0000001006077824 */ /* 0x000fe200078e00ff */
[----:B------:R-:W-:Y:S01]  /*5b50*/  IADD3 R44, PT, PT, R8, 0x3cd577, R6 ;  /* 0x003cd577082c7810 */ /* 0x000fe20007ffe006 */
[C---:B------:R-:W-:Y:S01]  /*5b60*/  IMAD.SHL.U32 R40, R38.reuse, 0x2, RZ ;  /* 0x0000000226287824 */ /* 0x040fe200078e00ff */
[----:B------:R-:W-:Y:S01]  /*5b70*/  I2FP.F32.U32 R43, R43 ;  /* 0x0000002b002b7245 */ /* 0x000fe20000201000 */
[----:B------:R3:W-:Y:S01]  /*5b80*/  ST.E desc[UR36][R36.64+0x4], R41 ;  /* 0x0000042924007985 */ /* 0x0007e2000c101924 */
[----:B-1----:R-:W-:Y:S02]  /*5b90*/  I2FP.F32.U32 R47, R42 ;  /* 0x0000002a002f7245 */ /* 0x002fe40000201000 */
[----:B------:R-:W-:Y:S01]  /*5ba0*/  LOP3.LUT R7, R38, R40, R7, 0x96, !PT ;  /* 0x0000002826077212 */ /* 0x000fe200078e9607 */
[-C--:B------:R-:W-:Y:S01]  /*5bb0*/  FFMA R43, R43, -R20.reuse, 1 ;  /* 0x3f8000002b2b7423 */ /* 0x080fe20000000814 */
[C---:B------:R-:W-:Y:S01]  /*5bc0*/  IADD3 R38, PT, PT, R8.reuse, 0x2c3e28, R9 ;  /* 0x002c3e2808267810 */ /* 0x040fe20007ffe009 */
[----:B------:R-:W-:Y:S01]  /*5bd0*/  FFMA R47, R47, -R20, 1 ;  /* 0x3f8000002f2f7423 */ /* 0x000fe20000000814 */
[C---:B------:R-:W-:Y:S01]  /*5be0*/  IADD3 R40, PT, PT, R8.reuse, 0x31c5ed, R12 ;  /* 0x0031c5ed08287810 */ /* 0x040fe20007ffe00c */
[----:B------:R-:W-:Y:S01]  /*5bf0*/  VIADD R8, R8, 0x425d3c ;  /* 0x00425d3c08087836 */ /* 0x000fe20000000000 */
[----:B------:R-:W-:Y:S01]  /*5c00*/  LOP3.LUT R7, R7, R6, RZ, 0x3c, !PT ;  /* 0x0000000607077212 */ /* 0x000fe200078e3cff */
[----:B------:R3:W-:Y:S01]  /*5c10*/  ST.E desc[UR36][R10.64+0x8], R43 ;  /* 0x0000082b0a007985 */ /* 0x0007e2000c101924 */
[----:B0-----:R-:W-:-:S02]  /*5c20*/  I2FP.F32.U32 R39, R38 ;  /* 0x0000002600277245 */ /* 0x001fc40000201000 */
[----:B--2---:R-:W-:Y:S01]  /*5c30*/  I2FP.F32.U32 R45, R40 ;  /* 0x00000028002d7245 */ /* 0x004fe20000201000 */
[----:B------:R-:W-:Y:S01]  /*5c40*/  IMAD.IADD R38, R7, 0x1, R8 ;  /* 0x0000000107267824 */ /* 0x000fe200078e0208 */
[----:B------:R-:W-:Y:S01]  /*5c50*/  I2FP.F32.U32 R49, R44 ;  /* 0x0000002c00317245 */ /* 0x000fe20000201000 */
[-C--:B------:R-:W-:Y:S01]  /*5c60*/  FFMA R39, R39, -R20.reuse, 1 ;  /* 0x3f80000027277423 */ /* 0x080fe20000000814 */
[----:B------:R-:W-:Y:S01]  /*5c70*/  ISETP.NE.AND P0, PT, R21, R3, PT ;  /* 0x000000031500720c */ /* 0x000fe20003f05270 */
[----:B------:R-:W-:Y:S01]  /*5c80*/  FFMA R45, R45, -R20, 1 ;  /* 0x3f8000002d2d7423 */ /* 0x000fe20000000814 */
[----:B------:R-:W-:Y:S01]  /*5c90*/  I2FP.F32.U32 R51, R38 ;  /* 0x0000002600337245 */ /* 0x000fe20000201000 */
[-C--:B------:R-:W-:Y:S01]  /*5ca0*/  FFMA R49, R49, -R20.reuse, 1 ;  /* 0x3f80000031317423 */ /* 0x080fe20000000814 */
[----:B------:R3:W-:Y:S03]  /*5cb0*/  ST.E desc[UR36][R14.64+0x8], R39 ;  /* 0x000008270e007985 */ /* 0x0007e6000c101924 */
[----:B------:R-:W-:Y:S01]  /*5cc0*/  FFMA R51, R51, -R20, 1 ;  /* 0x3f80000033337423 */ /* 0x000fe20000000814 */
[----:B------:R3:W-:Y:S04]  /*5cd0*/  ST.E desc[UR36][R36.64+0x8], R45 ;  /* 0x0000082d24007985 */ /* 0x0007e8000c101924 */
[----:B------:R3:W-:Y:S04]  /*5ce0*/  ST.E desc[UR36][R10.64+0xc], R47 ;  /* 0x00000c2f0a007985 */ /* 0x0007e8000c101924 */
[----:B------:R3:W-:Y:S04]  /*5cf0*/  ST.E desc[UR36][R14.64+0xc], R49 ;  /* 0x00000c310e007985 */ /* 0x0007e8000c101924 */
[----:B------:R3:W-:Y:S01]  /*5d00*/  ST.E desc[UR36][R36.64+0xc], R51 ;  /* 0x00000c3324007985 */ /* 0x0007e2000c101924 */
[----:B------:R-:W-:Y:S05]  /*5d10*/  @P0 BRA `(.L_x_45) ;  /* 0xfffffff800000947 */ /* 0x000fea000383ffff */
[----:B------:R-:W-:Y:S05]  /*5d20*/  BSYNC.RECONVERGENT B0 ;  /* 0x0000000000007941 */ /* 0x000fea0003800200 */
.L_x_44:
[----:B------:R-:W-:Y:S05]  /*5d30*/  @!P1 BRA `(.L_x_46) ;  /* 0x0000000000cc9947 */ /* 0x000fea0003800000 */
[----:B------:R-:W-:Y:S01]  /*5d40*/  BSSY.RECONVERGENT B0, `(.L_x_47) ;  /* 0x000002f000007945 */ /* 0x000fe20003800200 */
[----:B---3--:R-:W-:Y:S02]  /*5d50*/  IMAD.MOV.U32 R36, RZ, RZ, R9 ;  /* 0x000000ffff247224 */ /* 0x008fe400078e0009 */
[----:B------:R-:W-:Y:S02]  /*5d60*/  IMAD.MOV.U32 R20, RZ, RZ, R13 ;  /* 0x000000ffff147224 */ /* 0x000fe400078e000d */
[----:B------:R-:W-:Y:S02]  /*5d70*/  IMAD.MOV.U32 R21, RZ, RZ, R12 ;  /* 0x000000ffff157224 */ /* 0x000fe400078e000c */
[----:B012-4-:R-:W-:-:S07]  /*5d80*/  IMAD.MOV.U32 R9, RZ, RZ, RZ ;  /* 0x000000ffff097224 */ /* 0x017fce00078e00ff */
.L_x_48:
[----:B0-----:R-:W-:Y:S01]  /*5d90*/  SHF.R.U32.HI R11, RZ, 0x2, R36 ;  /* 0x00000002ff0b7819 */ /* 0x001fe20000011624 */
[----:B------:R-:W-:Y:S01]  /*5da0*/  IMAD.SHL.U32 R13, R7, 0x10, RZ ;  /* 0x00000010070d7824 */ /* 0x000fe200078e00ff */
[----:B------:R-:W-:Y:S01]  /*5db0*/  SHF.R.U32.HI R12, RZ, 0x2, R21 ;  /* 0x00000002ff0c7819 */ /* 0x000fe20000011615 */
[----:B------:R-:W-:Y:S01]  /*5dc0*/  IMAD.MOV.U32 R43, RZ, RZ, 0x30000000 ;  /* 0x30000000ff2b7424 */ /* 0x000fe200078e00ff */
[----:B------:R-:W-:Y:S01]  /*5dd0*/  LOP3.LUT R11, R11, R36, RZ, 0x3c, !PT ;  /* 0x000000240b0b7212 */ /* 0x000fe200078e3cff */
[----:B------:R-:W-:Y:S01]  /*5de0*/  IMAD.MOV.U32 R36, RZ, RZ, R6 ;  /* 0x000000ffff247224 */ /* 0x000fe200078e0006 */
[----:B------:R-:W-:Y:S01]  /*5df0*/  LOP3.LUT R12, R12, R21, RZ, 0x3c, !PT ;  /* 0x000000150c0c7212 */ /* 0x000fe200078e3cff */
[----:B------:R-:W-:Y:S02]  /*5e00*/  IMAD.MOV.U32 R21, RZ, RZ, R7 ;  /* 0x000000ffff157224 */ /* 0x000fe400078e0007 */
[----:B------:R-:W-:Y:S02]  /*5e10*/  IMAD.SHL.U32 R10, R11, 0x2, RZ ;  /* 0x000000020b0a7824 */ /* 0x000fe400078e00ff */
[----:B------:R-:W-:-:S03]  /*5e20*/  IMAD.WIDE.U32 R14, R3, 0x4, R16 ;  /* 0x00000004030e7825 */ /* 0x000fc600078e0010 */
[----:B------:R-:W-:Y:S01]  /*5e30*/  LOP3.LUT R10, R11, R10, R13, 0x96, !PT ;  /* 0x0000000a0b0a7212 */ /* 0x000fe200078e960d */
[----:B------:R-:W-:Y:S01]  /*5e40*/  VIADD R9, R9, 0x1 ;  /* 0x0000000109097836 */ /* 0x000fe20000000000 */
[----:B------:R-:W-:Y:S02]  /*5e50*/  SHF.R.U32.HI R13, RZ, 0x2, R20 ;  /* 0x00000002ff0d7819 */ /* 0x000fe40000011614 */
[----:B------:R-:W-:Y:S01]  /*5e60*/  LOP3.LUT R37, R10, R7, RZ, 0x3c, !PT ;  /* 0x000000070a257212 */ /* 0x000fe200078e3cff */
[----:B------:R-:W-:Y:S01]  /*5e70*/  IMAD.SHL.U32 R10, R12, 0x2, RZ ;  /* 0x000000020c0a7824 */ /* 0x000fe200078e00ff */
[----:B------:R-:W-:Y:S02]  /*5e80*/  LOP3.LUT R13, R13, R20, RZ, 0x3c, !PT ;  /* 0x000000140d0d7212 */ /* 0x000fe400078e3cff */
[----:B------:R-:W-:Y:S01]  /*5e90*/  ISETP.NE.AND P0, PT, R9, R0, PT ;  /* 0x000000000900720c */ /* 0x000fe20003f05270 */
[----:B------:R-:W-:Y:S02]  /*5ea0*/  IMAD.SHL.U32 R11, R37, 0x10, RZ ;  /* 0x00000010250b7824 */ /* 0x000fe400078e00ff */
[----:B------:R-:W-:-:S03]  /*5eb0*/  IMAD.MOV.U32 R20, RZ, RZ, R37 ;  /* 0x000000ffff147224 */ /* 0x000fc600078e0025 */
[----:B------:R-:W-:Y:S01]  /*5ec0*/  LOP3.LUT R10, R12, R10, R11, 0x96, !PT ;  /* 0x0000000a0c0a7212 */ /* 0x000fe200078e960b */
[----:B------:R-:W-:-:S03]  /*5ed0*/  IMAD.SHL.U32 R11, R13, 0x2, RZ ;  /* 0x000000020d0b7824 */ /* 0x000fc600078e00ff */
[----:B------:R-:W-:-:S05]  /*5ee0*/  LOP3.LUT R6, R10, R37, RZ, 0x3c, !PT ;  /* 0x000000250a067212 */ /* 0x000fca00078e3cff */
[----:B------:R-:W-:-:S05]  /*5ef0*/  IMAD.SHL.U32 R10, R6, 0x10, RZ ;  /* 0x00000010060a7824 */ /* 0x000fca00078e00ff */
[----:B------:R-:W-:Y:S02]  /*5f00*/  LOP3.LUT R7, R13, R11, R10, 0x96, !PT ;  /* 0x0000000b0d077212 */ /* 0x000fe400078e960a */
[C---:B------:R-:W-:Y:S02]  /*5f10*/  IADD3 R10, PT, PT, R8.reuse, 0x587c5, R37 ;  /* 0x000587c5080a7810 */ /* 0x040fe40007ffe025 */
[C---:B------:R-:W-:Y:S01]  /*5f20*/  IADD3 R11, PT, PT, R8.reuse, 0xb0f8a, R6 ;  /* 0x000b0f8a080b7810 */ /* 0x040fe20007ffe006 */
[----:B------:R-:W-:Y:S01]  /*5f30*/  VIADD R8, R8, 0x10974f ;  /* 0x0010974f08087836 */ /* 0x000fe20000000000 */
[----:B------:R-:W-:Y:S02]  /*5f40*/  LOP3.LUT R7, R7, R6, RZ, 0x3c, !PT ;  /* 0x0000000607077212 */ /* 0x000fe400078e3cff */
[----:B------:R-:W-:Y:S02]  /*5f50*/  I2FP.F32.U32 R10, R10 ;  /* 0x0000000a000a7245 */ /* 0x000fe40000201000 */
[----:B------:R-:W-:Y:S01]  /*5f60*/  I2FP.F32.U32 R11, R11 ;  /* 0x0000000b000b7245 */ /* 0x000fe20000201000 */
[----:B------:R-:W-:-:S02]  /*5f70*/  IMAD.IADD R12, R7, 0x1, R8 ;  /* 0x00000001070c7824 */ /* 0x000fc400078e0208 */
[-C--:B------:R-:W-:Y:S02]  /*5f80*/  FFMA R39, R10, -R43.reuse, 1 ;  /* 0x3f8000000a277423 */ /* 0x080fe4000000082b */
[----:B------:R-:W-:Y:S01]  /*5f90*/  FFMA R41, R11, -R43, 1 ;  /* 0x3f8000000b297423 */ /* 0x000fe2000000082b */
[----:B------:R-:W-:Y:S01]  /*5fa0*/  I2FP.F32.U32 R12, R12 ;  /* 0x0000000c000c7245 */ /* 0x000fe20000201000 */
[----:B------:R-:W-:-:S04]  /*5fb0*/  IMAD.WIDE.U32 R10, R3, 0x4, R22 ;  /* 0x00000004030a7825 */ /* 0x000fc800078e0016 */
[----:B------:R-:W-:Y:S01]  /*5fc0*/  FFMA R43, R12, -R43, 1 ;  /* 0x3f8000000c2b7423 */ /* 0x000fe2000000082b */
[C---:B------:R-:W-:Y:S01]  /*5fd0*/  IMAD.WIDE.U32 R12, R3.reuse, 0x4, R18 ;  /* 0x00000004030c7825 */ /* 0x040fe200078e0012 */
[----:B------:R0:W-:Y:S03]  /*5fe0*/  ST.E desc[UR36][R10.64], R39 ;  /* 0x000000270a007985 */ /* 0x0001e6000c101924 */
[----:B------:R-:W-:Y:S01]  /*5ff0*/  VIADD R3, R3, 0x1 ;  /* 0x0000000103037836 */ /* 0x000fe20000000000 */
[----:B------:R0:W-:Y:S04]  /*6000*/  ST.E desc[UR36][R12.64], R41 ;  /* 0x000000290c007985 */ /* 0x0001e8000c101924 */
[----:B------:R0:W-:Y:S01]  /*6010*/  ST.E desc[UR36][R14.64], R43 ;  /* 0x0000002b0e007985 */ /* 0x0001e2000c101924 */
[----:B------:R-:W-:Y:S05]  /*6020*/  @P0 BRA `(.L_x_48) ;  /* 0xfffffffc00580947 */ /* 0x000fea000383ffff */
[----:B------:R-:W-:Y:S05]  /*6030*/  BSYNC.RECONVERGENT B0 ;  /* 0x0000000000007941 */ /* 0x000fea0003800200 */
.L_x_47:
[----:B0-----:R-:W-:Y:S02]  /*6040*/  IMAD.MOV.U32 R12, RZ, RZ, R21 ;  /* 0x000000ffff0c7224 */ /* 0x001fe400078e0015 */
[----:B------:R-:W-:Y:S02]  /*6050*/  IMAD.MOV.U32 R13, RZ, RZ, R37 ;  /* 0x000000ffff0d7224 */ /* 0x000fe400078e0025 */
[----:B------:R-:W-:-:S07]  /*6060*/  IMAD.MOV.U32 R9, RZ, RZ, R36 ;  /* 0x000000ffff097224 */ /* 0x000fce00078e0024 */
.L_x_46:
[----:B------:R0:W-:Y:S04]  /*6070*/  STL.64 [R1+0x8], R12 ;  /* 0x0000080c01007387 */ /* 0x0001e80000100a00 */
[----:B------:R0:W-:Y:S04]  /*6080*/  STL.64 [R1+0x10], R6 ;  /* 0x0000100601007387 */ /* 0x0001e80000100a00 */
[----:B------:R0:W-:Y:S02]  /*6090*/  STL.64 [R1], R8 ;  /* 0x0000000801007387 */ /* 0x0001e40000100a00 */
.L_x_43:
[----:B------:R-:W5:Y:S02]  /*60a0*/  LDC R0, c[0x0][0x398] ;  /* 0x0000e600ff007b82 */ /* 0x000f640000000800 */
[----:B-----5:R-:W-:-:S13]  /*60b0*/  ISETP.GE.AND P0, PT, R0, 0x1, PT ;  /* 0x000000010000780c */ /* 0x020fda0003f06270 */
[----:B------:R-:W-:Y:S05]  /*60c0*/  @!P0 EXIT ;  /* 0x000000000000894d */ /* 0x000fea0003800000 */
[----:B------:R-:W5:Y:S01]  /*60d0*/  LDC.64 R20, c[0x0][0x3a8] ;  /* 0x0000ea00ff147b82 */ /* 0x000f620000000a00 */
[----:B------:R-:W-:Y:S02]  /*60e0*/  IMAD.U32 R50, RZ, RZ, UR40 ;  /* 0x00000028ff327e24 */ /* 0x000fe4000f8e00ff */
[----:B---3--:R-:W-:-:S03]  /*60f0*/  IMAD.MOV.U32 R15, RZ, RZ, RZ ;  /* 0x000000ffff0f7224 */ /* 0x008fc600078e00ff */
[----:B------:R-:W-:-:S04]  /*6100*/  VIMNMX.U32 R50, PT, PT, R50, 0x1, !PT ;  /* 0x0000000132327848 */ /* 0x000fc80007fe0000 */
[C---:B------:R-:W-:Y:S02]  /*6110*/  LOP3.LUT R14, R50.reuse, 0xfffffffc, RZ, 0xc0, !PT ;  /* 0xfffffffc320e7812 */ /* 0x040fe400078ec0ff */
[----:B------:R-:W-:Y:S02]  /*6120*/  LOP3.LUT R11, R50, 0xfffffff0, RZ, 0xc0, !PT ;  /* 0xfffffff0320b7812 */ /* 0x000fe400078ec0ff */
[C---:B-----5:R-:W-:Y:S01]  /*6130*/  ISETP.GE.AND P5, PT, R21.reuse, 0x1, PT ;  /* 0x000000011500780c */ /* 0x060fe20003fa6270 */
[----:B------:R-:W-:Y:S01]  /*6140*/  VIADD R40, R21, 0xffffffff ;  /* 0xffffffff15287836 */ /* 0x000fe20000000000 */
[C---:B------:R-:W-:Y:S02]  /*6150*/  ISETP.NE.AND P1, PT, R20.reuse, RZ, PT ;  /* 0x000000ff1400720c */ /* 0x040fe40003f25270 */
[C---:B------:R-:W-:Y:S02]  /*6160*/  LOP3.LUT R49, R20.reuse, 0x7, RZ, 0xc0, !PT ;  /* 0x0000000714317812 */ /* 0x040fe400078ec0ff */
[----:B------:R-:W-:-:S02]  /*6170*/  LOP3.LUT R48, R20, 0x3, RZ, 0xc0, !PT ;  /* 0x0000000314307812 */ /* 0x000fc400078ec0ff */
[C---:B------:R-:W-:Y:S02]  /*6180*/  ISETP.EQ.OR P2, PT, R20.reuse, RZ, !P5 ;  /* 0x000000ff1400720c */ /* 0x040fe40006f42670 */
[----:B------:R-:W-:Y:S01]  /*6190*/  LOP3.LUT R41, R20, 0x7ffffff8, RZ, 0xc0, !PT ;  /* 0x7ffffff814297812 */ /* 0x000fe200078ec0ff */
[----:B------:R-:W-:Y:S01]  /*61a0*/  IMAD.MOV.U32 R20, RZ, RZ, RZ ;  /* 0x000000ffff147224 */ /* 0x000fe200078e00ff */
[C---:B------:R-:W-:Y:S02]  /*61b0*/  LOP3.LUT R39, R21.reuse, 0x7, RZ, 0xc0, !PT ;  /* 0x0000000715277812 */ /* 0x040fe400078ec0ff */
[C---:B------:R-:W-:Y:S02]  /*61c0*/  LOP3.LUT R38, R21.reuse, 0x3, RZ, 0xc0, !PT ;  /* 0x0000000315267812 */ /* 0x040fe400078ec0ff */
[C---:B------:R-:W-:Y:S02]  /*61d0*/  LOP3.LUT R37, R21.reuse, 0xf, RZ, 0xc0, !PT ;  /* 0x0000000f15257812 */ /* 0x040fe400078ec0ff */
[----:B------:R-:W-:-:S07]  /*61e0*/  LOP3.LUT R21, R21, 0x7ffffff0, RZ, 0xc0, !PT ;  /* 0x7ffffff015157812 */ /* 0x000fce00078ec0ff */
.L_x_139:
[----:B0123--:R-:W3:Y:S02]  /*61f0*/  LDC.64 R42, c[0x0][0x3b8] ;  /* 0x0000ee00ff2a7b82 */ /* 0x00fee40000000a00 */
[----:B---3--:R-:W3:Y:S02]  /*6200*/  LDG.E R42, desc[UR36][R42.64] ;  /* 0x000000242a2a7981 */ /* 0x008ee4000c1e1900 */
[----:B---3--:R-:W-:-:S13]  /*6210*/  ISETP.GT.AND P0, PT, R42, RZ, PT ;  /* 0x000000ff2a00720c */ /* 0x008fda0003f04270 */
[----:B------:R-:W-:Y:S05]  /*6220*/  @P0 EXIT ;  /* 0x000000000000094d */ /* 0x000fea0003800000 */
[----:B------:R-:W-:Y:S01]  /*6230*/  BSSY.RECONVERGENT B0, `(.L_x_49) ;  /* 0x00000a6000007945 */ /* 0x000fe20003800200 */
[----:B------:R-:W-:-:S03]  /*6240*/  LOP3.LUT R10, R50, 0x1, RZ, 0xc0, !PT ;  /* 0x00000001320a7812 */ /* 0x000fc600078ec0ff */
[----:B------:R-:W-:Y:S05]  /*6250*/  @!P1 BRA `(.L_x_50) ;  /* 0x00000008008c9947 */ /* 0x000fea0003800000 */
[----:B------:R-:W-:Y:S02]  /*6260*/  IMAD.MOV.U32 R3, RZ, RZ, RZ ;  /* 0x000000ffff037224 */ /* 0x000fe400078e00ff */
[----:B------:R-:W-:Y:S02]  /*6270*/  IMAD.MOV.U32 R47, RZ, RZ, R13 ;  /* 0x000000ffff2f7224 */ /* 0x000fe400078e000d */
[----:B------:R-:W-:-:S07]  /*6280*/  IMAD.MOV.U32 R0, RZ, RZ, RZ ;  /* 0x000000ffff007224 */ /* 0x000fce00078e00ff */
.L_x_55:
[----:B------:R-:W-:Y:S01]  /*6290*/  UISETP.GE.U32.AND UP0, UPT, UR40, 0x4, UPT ;  /* 0x000000042800788c */ /* 0x000fe2000bf06070 */
[----:B------:R-:W-:-:S08]  /*62a0*/  CS2R R42, SRZ ;  /* 0x00000000002a7805 */ /* 0x000fd0000001ff00 */
[----:B------:R-:W-:Y:S05]  /*62b0*/  BRA.U !UP0, `(.L_x_51) ;  /* 0x0000000508a47547 */ /* 0x000fea000b800000 */
[----:B------:R-:W-:Y:S01]  /*62c0*/  BSSY.RECONVERGENT B1, `(.L_x_52) ;  /* 0x0000065000017945 */ /* 0x000fe20003800200 */
[----:B012-4-:R-:W-:-:S07]  /*62d0*/  IMAD.MOV.U32 R13, RZ, RZ, RZ ;  /* 0x000000ffff0d7224 */ /* 0x017fce00078e00ff */
.L_x_53:
[----:B------:R-:W-:Y:S02]  /*62e0*/  SHF.R.U32.HI R36, RZ, 0x2, R9 ;  /* 0x00000002ff247819 */ /* 0x000fe40000011609 */
[----:B------:R-:W-:Y:S02]  /*62f0*/  SHF.R.U32.HI R43, RZ, 0x2, R12 ;  /* 0x00000002ff2b7819 */ /* 0x000fe4000001160c */
[----:B------:R-:W-:Y:S01]  /*6300*/  LOP3.LUT R36, R36, R9, RZ, 0x3c, !PT ;  /* 0x0000000924247212 */ /* 0x000fe200078e3cff */
[----:B------:R-:W-:Y:S01]  /*6310*/  IMAD.SHL.U32 R9, R7, 0x10, RZ ;  /* 0x0000001007097824 */ /* 0x000fe200078e00ff */
        /* <DEDUP_REMOVED lines=10> */
[----:B------:R-:W-:Y:S01]  /*63c0*/  LOP3.LUT R36, R43, R9, R36, 0x96, !PT ;  /* 0x000000092b247212 */ /* 0x000fe200078e9624 */
[----:B------:R-:W-:-:S03]  /*63d0*/  IMAD.SHL.U32 R9, R12, 0x2, RZ ;  /* 0x000000020c097824 */ /* 0x000fc600078e00ff */
[----:B------:R-:W-:-:S05]  /*63e0*/  LOP3.LUT R43, R36, R45, RZ, 0x3c, !PT ;  /* 0x0000002d242b7212 */ /* 0x000fca00078e3cff */
[----:B------:R-:W-:-:S05]  /*63f0*/  IMAD.SHL.U32 R36, R43, 0x10, RZ ;  /* 0x000000102b247824 */ /* 0x000fca00078e00ff */
[----:B------:R-:W-:Y:S01]  /*6400*/  LOP3.LUT R12, R12, R9, R36, 0x96, !PT ;  /* 0x000000090c0c7212 */ /* 0x000fe200078e9624 */
[----:B------:R-:W-:Y:S01]  /*6410*/  IMAD.SHL.U32 R9, R47, 0x2, RZ ;  /* 0x000000022f097824 */ /* 0x000fe200078e00ff */
[----:B------:R-:W-:Y:S02]  /*6420*/  SHF.R.U32.HI R36, RZ, 0x2, R45 ;  /* 0x00000002ff247819 */ /* 0x000fe4000001162d */
[----:B------:R-:W-:Y:S02]  /*6430*/  LOP3.LUT R51, R12, R43, RZ, 0x3c, !PT ;  /* 0x0000002b0c337212 */ /* 0x000fe400078e3cff */
[----:B------:R-:W-:Y:S02]  /*6440*/  SHF.R.U32.HI R12, RZ, 0x2, R7 ;  /* 0x00000002ff0c7819 */ /* 0x000fe40000011607 */
[----:B------:R-:W-:Y:S01]  /*6450*/  SHF.R.U32.HI R42, RZ, 0x2, R51 ;  /* 0x00000002ff2a7819 */ /* 0x000fe20000011633 */
[----:B------:R-:W-:Y:S01]  /*6460*/  IMAD.SHL.U32 R6, R51, 0x10, RZ ;  /* 0x0000001033067824 */ /* 0x000fe200078e00ff */
[----:B------:R-:W-:-:S02]  /*6470*/  LOP3.LUT R7, R12, R7, RZ, 0x3c, !PT ;  /* 0x000000070c077212 */ /* 0x000fc400078e3cff */
[----:B------:R-:W-:Y:S02]  /*6480*/  LOP3.LUT R42, R42, R51, RZ, 0x3c, !PT ;  /* 0x000000332a2a7212 */ /* 0x000fe400078e3cff */
[----:B------:R-:W-:Y:S01]  /*6490*/  LOP3.LUT R6, R47, R9, R6, 0x96, !PT ;  /* 0x000000092f067212 */ /* 0x000fe200078e9606 */
[----:B------:R-:W-:Y:S01]  /*64a0*/  IMAD.SHL.U32 R12, R7, 0x2, RZ ;  /* 0x00000002070c7824 */ /* 0x000fe200078e00ff */
[----:B------:R-:W-:Y:S01]  /*64b0*/  LOP3.LUT R47, R36, R45, RZ, 0x3c, !PT ;  /* 0x0000002d242f7212 */ /* 0x000fe200078e3cff */
[----:B------:R-:W-:Y:S01]  /*64c0*/  IMAD.SHL.U32 R46, R42, 0x2, RZ ;  /* 0x000000022a2e7824 */ /* 0x000fe200078e00ff */
[----:B------:R-:W-:Y:S02]  /*64d0*/  LOP3.LUT R9, R6, R51, RZ, 0x3c, !PT ;  /* 0x0000003306097212 */ /* 0x000fe400078e3cff */
[----:B------:R-:W-:Y:S02]  /*64e0*/  SHF.R.U32.HI R36, RZ, 0x2, R43 ;  /* 0x00000002ff247819 */ /* 0x000fe4000001162b */
[----:B------:R-:W-:Y:S01]  /*64f0*/  IADD3 R45, PT, PT, R8, 0x587c5, R45 ;  /* 0x000587c5082d7810 */ /* 0x000fe20007ffe02d */
[----:B------:R-:W-:Y:S01]  /*6500*/  IMAD.SHL.U32 R6, R9, 0x10, RZ ;  /* 0x0000001009067824 */ /* 0x000fe200078e00ff */
[----:B------:R-:W-:Y:S01]  /*6510*/  LOP3.LUT R53, R36, R43, RZ, 0x3c, !PT ;  /* 0x0000002b24357212 */ /* 0x000fe200078e3cff */
[----:B------:R-:W-:Y:S01]  /*6520*/  IMAD.MOV.U32 R36, RZ, RZ, 0x30000000 ;  /* 0x30000000ff247424 */ /* 0x000fe200078e00ff */
[----:B------:R-:W-:-:S02]  /*6530*/  IADD3 R51, PT, PT, R8, 0x10974f, R51 ;  /* 0x0010974f08337810 */ /* 0x000fc40007ffe033 */
[----:B------:R-:W-:Y:S01]  /*6540*/  LOP3.LUT R6, R7, R12, R6, 0x96, !PT ;  /* 0x0000000c07067212 */ /* 0x000fe200078e9606 */
[----:B------:R-:W-:Y:S02]  /*6550*/  IMAD.SHL.U32 R7, R47, 0x2, RZ ;  /* 0x000000022f077824 */ /* 0x000fe400078e00ff */
[----:B------:R-:W-:Y:S01]  /*6560*/  IMAD.SHL.U32 R44, R53, 0x2, RZ ;  /* 0x00000002352c7824 */ /* 0x000fe200078e00ff */
[----:B------:R-:W-:-:S04]  /*6570*/  LOP3.LUT R12, R6, R9, RZ, 0x3c, !PT ;  /* 0x00000009060c7212 */ /* 0x000fc800078e3cff */
[----:B------:R-:W-:Y:S01]  /*6580*/  IADD3 R52, PT, PT, R8, 0x1ba6d9, R12 ;  /* 0x001ba6d908347810 */ /* 0x000fe20007ffe00c */
[----:B------:R-:W-:-:S05]  /*6590*/  IMAD.SHL.U32 R6, R12, 0x10, RZ ;  /* 0x000000100c067824 */ /* 0x000fca00078e00ff */
[----:B------:R-:W-:Y:S02]  /*65a0*/  LOP3.LUT R47, R47, R7, R6, 0x96, !PT ;  /* 0x000000072f2f7212 */ /* 0x000fe400078e9606 */
[----:B------:R-:W-:Y:S02]  /*65b0*/  I2FP.F32.U32 R7, R45 ;  /* 0x0000002d00077245 */ /* 0x000fe40000201000 */
[----:B------:R-:W-:-:S03]  /*65c0*/  LOP3.LUT R47, R47, R12, RZ, 0x3c, !PT ;  /* 0x0000000c2f2f7212 */ /* 0x000fc600078e3cff */
[----:B------:R-:W-:Y:S01]  /*65d0*/  FFMA R57, R7, -R36, 1 ;  /* 0x3f80000007397423 */ /* 0x000fe20000000824 */
[C---:B------:R-:W-:Y:S01]  /*65e0*/  IADD3 R7, PT, PT, R8.reuse, 0xb0f8a, R43 ;  /* 0x000b0f8a08077810 */ /* 0x040fe20007ffe02b */
[----:B------:R-:W-:Y:S01]  /*65f0*/  IMAD.SHL.U32 R6, R47, 0x10, RZ ;  /* 0x000000102f067824 */ /* 0x000fe200078e00ff */
[----:B------:R-:W-:-:S04]  /*6600*/  IADD3 R54, PT, PT, R8, 0x212e9e, R47 ;  /* 0x00212e9e08367810 */ /* 0x000fc80007ffe02f */
[----:B------:R-:W-:Y:S01]  /*6610*/  LOP3.LUT R6, R53, R44, R6, 0x96, !PT ;  /* 0x0000002c35067212 */ /* 0x000fe200078e9606 */
[----:B------:R-:W-:Y:S01]  /*6620*/  IMAD.WIDE.U32 R44, R13, 0x4, R34 ;  /* 0x000000040d2c7825 */ /* 0x000fe200078e0022 */
[----:B------:R-:W-:Y:S02]  /*6630*/  I2FP.F32.U32 R53, R7 ;  /* 0x0000000700357245 */ /* 0x000fe40000201000 */
[----:B------:R-:W-:Y:S02]  /*6640*/  LOP3.LUT R6, R6, R47, RZ, 0x3c, !PT ;  /* 0x0000002f06067212 */ /* 0x000fe400078e3cff */
[----:B------:R-:W-:Y:S01]  /*6650*/  I2FP.F32.U32 R7, R51 ;  /* 0x0000003300077245 */ /* 0x000fe20000201000 */
[-C--:B------:R-:W-:Y:S01]  /*6660*/  FFMA R51, R53, -R36.reuse, 1 ;  /* 0x3f80000035337423 */ /* 0x080fe20000000824 */
[----:B------:R-:W-:Y:S01]  /*6670*/  IADD3 R56, PT, PT, R8, 0x26b663, R6 ;  /* 0x0026b66308387810 */ /* 0x000fe20007ffe006 */
[----:B------:R-:W-:Y:S01]  /*6680*/  IMAD.SHL.U32 R43, R6, 0x10, RZ ;  /* 0x00000010062b7824 */ /* 0x000fe200078e00ff */
[----:B------:R0:W-:Y:S01]  /*6690*/  ST.E desc[UR36][R44.64], R57 ;  /* 0x000000392c007985 */ /* 0x0001e2000c101924 */
[----:B------:R-:W-:Y:S01]  /*66a0*/  FFMA R53, R7, -R36, 1 ;  /* 0x3f80000007357423 */ /* 0x000fe20000000824 */
[----:B------:R-:W-:-:S02]  /*66b0*/  I2FP.F32.U32 R61, R54 ;  /* 0x00000036003d7245 */ /* 0x000fc40000201000 */
[----:B------:R-:W-:Y:S01]  /*66c0*/  LOP3.LUT R55, R42, R46, R43, 0x96, !PT ;  /* 0x0000002e2a377212 */ /* 0x000fe200078e962b */
[----:B------:R-:W-:Y:S01]  /*66d0*/  IMAD.WIDE.U32 R42, R13, 0x4, R32 ;  /* 0x000000040d2a7825 */ /* 0x000fe200078e0020 */
[C---:B------:R-:W-:Y:S02]  /*66e0*/  IADD3 R46, PT, PT, R8.reuse, 0x161f14, R9 ;  /* 0x00161f14082e7810 */ /* 0x040fe40007ffe009 */
[----:B------:R-:W-:Y:S01]  /*66f0*/  LOP3.LUT R7, R55, R6, RZ, 0x3c, !PT ;  /* 0x0000000637077212 */ /* 0x000fe200078e3cff */
[----:B------:R-:W-:Y:S01]  /*6700*/  VIADD R8, R8, 0x2c3e28 ;  /* 0x002c3e2808087836 */ /* 0x000fe20000000000 */
[----:B------:R-:W-:Y:S01]  /*6710*/  I2FP.F32.U32 R55, R46 ;  /* 0x0000002e00377245 */ /* 0x000fe20000201000 */
[----:B------:R-:W-:Y:S01]  /*6720*/  ST.E desc[UR36][R42.64], R51 ;  /* 0x000000332a007985 */ /* 0x000fe2000c101924 */
[----:B0-----:R-:W-:Y:S01]  /*6730*/  I2FP.F32.U32 R57, R52 ;  /* 0x0000003400397245 */ /* 0x001fe20000201000 */
[----:B------:R-:W-:Y:S01]  /*6740*/  IMAD.IADD R46, R7, 0x1, R8 ;  /* 0x00000001072e7824 */ /* 0x000fe200078e0208 */
[----:B------:R-:W-:Y:S01]  /*6750*/  I2FP.F32.U32 R56, R56 ;  /* 0x0000003800387245 */ /* 0x000fe20000201000 */
[----:B------:R0:W-:Y:S01]  /*6760*/  ST.E desc[UR36][R44.64+0x4], R53 ;  /* 0x000004352c007985 */ /* 0x0001e2000c101924 */
[-C--:B------:R-:W-:Y:S01]  /*6770*/  FFMA R55, R55, -R36.reuse, 1 ;  /* 0x3f80000037377423 */ /* 0x080fe20000000824 */
[----:B------:R-:W-:Y:S01]  /*6780*/  FFMA R59, R57, -R36, 1 ;  /* 0x3f800000393b7423 */ /* 0x000fe20000000824 */
[----:B------:R-:W-:Y:S01]  /*6790*/  I2FP.F32.U32 R46, R46 ;  /* 0x0000002e002e7245 */ /* 0x000fe20000201000 */
[-C--:B------:R-:W-:Y:S01]  /*67a0*/  FFMA R57, R61, -R36.reuse, 1 ;  /* 0x3f8000003d397423 */ /* 0x080fe20000000824 */
[----:B------:R-:W-:-:S03]  /*67b0*/  FFMA R61, R56, -R36, 1 ;  /* 0x3f800000383d7423 */ /* 0x000fc60000000824 */
[----:B0-----:R-:W-:Y:S02]  /*67c0*/  FFMA R53, R46, -R36, 1 ;  /* 0x3f8000002e357423 */ /* 0x001fe40000000824 */
[----:B------:R-:W2:Y:S04]  /*67d0*/  LD.E R36, desc[UR36][R44.64] ;  /* 0x000000242c247980 */ /* 0x000ea8000c101900 */
[----:B------:R0:W-:Y:S04]  /*67e0*/  ST.E desc[UR36][R42.64+0x4], R55 ;  /* 0x000004372a007985 */ /* 0x0001e8000c101924 */
[----:B------:R-:W3:Y:S04]  /*67f0*/  LD.E R46, desc[UR36][R44.64+0x4] ;  /* 0x000004242c2e7980 */ /* 0x000ee8000c101900 */
[----:B------:R0:W-:Y:S04]  /*6800*/  ST.E desc[UR36][R44.64+0x8], R59 ;  /* 0x0000083b2c007985 */ /* 0x0001e8000c101924 */
[----:B------:R0:W-:Y:S04]  /*6810*/  ST.E desc[UR36][R42.64+0x8], R57 ;  /* 0x000008392a007985 */ /* 0x0001e8000c101924 */
[----:B------:R-:W4:Y:S04]  /*6820*/  LD.E R52, desc[UR36][R44.64+0x8] ;  /* 0x000008242c347980 */ /* 0x000f28000c101900 */
[----:B------:R0:W-:Y:S04]  /*6830*/  ST.E desc[UR36][R44.64+0xc], R61 ;  /* 0x00000c3d2c007985 */ /* 0x0001e8000c101924 */
[----:B------:R0:W-:Y:S04]  /*6840*/  ST.E desc[UR36][R42.64+0xc], R53 ;  /* 0x00000c352a007985 */ /* 0x0001e8000c101924 */
[----:B------:R-:W5:Y:S01]  /*6850*/  LD.E R54, desc[UR36][R44.64+0xc] ;  /* 0x00000c242c367980 */ /* 0x000f62000c101900 */
[----:B------:R-:W-:-:S02]  /*6860*/  VIADD R13, R13, 0x4 ;  /* 0x000000040d0d7836 */ /* 0x000fc40000000000 */
[----:B------:R-:W-:-:S03]  /*6870*/  FFMA R0, R51, R51, R0 ;  /* 0x0000003333007223 */ /* 0x000fc60000000000 */
[----:B------:R-:W-:Y:S01]  /*6880*/  ISETP.NE.AND P0, PT, R13, R14, PT ;  /* 0x0000000e0d00720c */ /* 0x000fe20003f05270 */
[----:B------:R-:W-:-:S04]  /*6890*/  FFMA R0, R55, R55, R0 ;  /* 0x0000003737007223 */ /* 0x000fc80000000000 */
[----:B------:R-:W-:-:S04]  /*68a0*/  FFMA R0, R57, R57, R0 ;  /* 0x0000003939007223 */ /* 0x000fc80000000000 */
[----:B------:R-:W-:Y:S01]  /*68b0*/  FFMA R0, R53, R53, R0 ;  /* 0x0000003535007223 */ /* 0x000fe20000000000 */
[----:B--2---:R-:W-:-:S04]  /*68c0*/  FFMA R3, R36, R36, R3 ;  /* 0x0000002424037223 */ /* 0x004fc80000000003 */
[----:B---3--:R-:W-:-:S04]  /*68d0*/  FFMA R3, R46, R46, R3 ;  /* 0x0000002e2e037223 */ /* 0x008fc80000000003 */
[----:B----4-:R-:W-:-:S04]  /*68e0*/  FFMA R3, R52, R52, R3 ;  /* 0x0000003434037223 */ /* 0x010fc80000000003 */
[----:B-----5:R-:W-:Y:S01]  /*68f0*/  FFMA R3, R54, R54, R3 ;  /* 0x0000003636037223 */ /* 0x020fe20000000003 */
[----:B0-----:R-:W-:Y:S06]  /*6900*/  @P0 BRA `(.L_x_53) ;  /* 0xfffffff800740947 */ /* 0x001fec000383ffff */
[----:B------:R-:W-:Y:S05]  /*6910*/  BSYNC.RECONVERGENT B1 ;  /* 0x0000000000017941 */ /* 0x000fea0003800200 */
.L_x_52:
[----:B------:R-:W-:Y:S02]  /*6920*/  IMAD.MOV.U32 R13, RZ, RZ, R47 ;  /* 0x000000ffff0d7224 */ /* 0x000fe400078e002f */
[----:B------:R-:W-:Y:S02]  /*6930*/  IMAD.MOV.U32 R42, RZ, RZ, R14 ;  /* 0x000000ffff2a7224 */ /* 0x000fe400078e000e */
[----:B------:R-:W-:-:S07]  /*6940*/  IMAD.MOV.U32 R43, RZ, RZ, RZ ;  /* 0x000000ffff2b7224 */ /* 0x000fce00078e00ff */
.L_x_51:
[----:B------:R-:W-:-:S13]  /*6950*/  ISETP.NE.AND P0, PT, R10, RZ, PT ;  /* 0x000000ff0a00720c */ /* 0x000fda0003f05270 */
[----:B------:R-:W-:Y:S05]  /*6960*/  @!P0 BRA `(.L_x_54) ;  /* 0x0000000000908947 */ /* 0x000fea0003800000 */
[----:B------:R-:W-:Y:S01]  /*6970*/  SHF.R.U32.HI R36, RZ, 0x2, R9 ;  /* 0x00000002ff247819 */ /* 0x000fe20000011609 */
[----:B------:R-:W-:Y:S01]  /*6980*/  IMAD.MOV.U32 R57, RZ, RZ, 0x30000000 ;  /* 0x30000000ff397424 */ /* 0x000fe200078e00ff */
[----:B------:R-:W-:Y:S02]  /*6990*/  SHF.R.U32.HI R45, RZ, 0x2, R12 ;  /* 0x00000002ff2d7819 */ /* 0x000fe4000001160c */
[----:B------:R-:W-:Y:S01]  /*69a0*/  LOP3.LUT R36, R36, R9, RZ, 0x3c, !PT ;  /* 0x0000000924247212 */ /* 0x000fe200078e3cff */
[----:B012-4-:R-:W-:Y:S01]  /*69b0*/  IMAD.SHL.U32 R9, R7, 0x10, RZ ;  /* 0x0000001007097824 */ /* 0x017fe200078e00ff */
[----:B------:R-:W-:Y:S02]  /*69c0*/  LOP3.LUT R45, R45, R12, RZ, 0x3c, !PT ;  /* 0x0000000c2d2d7212 */ /* 0x000fe400078e3cff */
[----:B------:R-:W-:Y:S01]  /*69d0*/  SHF.L.U64.HI R43, R42, 0x2, R43 ;  /* 0x000000022a2b7819 */ /* 0x000fe2000001022b */
[----:B------:R-:W-:-:S05]  /*69e0*/  IMAD.SHL.U32 R13, R36, 0x2, RZ ;  /* 0x00000002240d7824 */ /* 0x000fca00078e00ff */
[----:B------:R-:W-:Y:S01]  /*69f0*/  LOP3.LUT R36, R36, R13, R9, 0x96, !PT ;  /* 0x0000000d24247212 */ /* 0x000fe200078e9609 */
[----:B------:R-:W-:Y:S02]  /*6a00*/  IMAD.SHL.U32 R9, R45, 0x2, RZ ;  /* 0x000000022d097824 */ /* 0x000fe400078e00ff */
[----:B------:R-:W-:Y:S01]  /*6a10*/  IMAD.SHL.U32 R13, R42, 0x4, RZ ;  /* 0x000000042a0d7824 */ /* 0x000fe200078e00ff */
[----:B------:R-:W-:-:S04]  /*6a20*/  LOP3.LUT R51, R36, R7, RZ, 0x3c, !PT ;  /* 0x0000000724337212 */ /* 0x000fc800078e3cff */
[-C--:B------:R-:W-:Y:S01]  /*6a30*/  IADD3 R44, P0, PT, R34, R13.reuse, RZ ;  /* 0x0000000d222c7210 */ /* 0x080fe20007f1e0ff */
[----:B------:R-:W-:Y:S01]  /*6a40*/  IMAD.SHL.U32 R12, R51, 0x10, RZ ;  /* 0x00000010330c7824 */ /* 0x000fe200078e00ff */
[----:B------:R-:W-:-:S04]  /*6a50*/  IADD3 R42, P3, PT, R32, R13, RZ ;  /* 0x0000000d202a7210 */ /* 0x000fc80007f7e0ff */
[----:B------:R-:W-:Y:S01]  /*6a60*/  LOP3.LUT R12, R45, R9, R12, 0x96, !PT ;  /* 0x000000092d0c7212 */ /* 0x000fe200078e960c */
[----:B------:R-:W-:Y:S01]  /*6a70*/  IMAD.X R45, R35, 0x1, R43, P0 ;  /* 0x00000001232d7824 */ /* 0x000fe200000e062b */
[C---:B------:R-:W-:Y:S01]  /*6a80*/  IADD3 R9, PT, PT, R8.reuse, 0x587c5, R51 ;  /* 0x000587c508097810 */ /* 0x040fe20007ffe033 */
[----:B------:R-:W-:Y:S01]  /*6a90*/  VIADD R8, R8, 0xb0f8a ;  /* 0x000b0f8a08087836 */ /* 0x000fe20000000000 */
[----:B------:R-:W-:Y:S01]  /*6aa0*/  LOP3.LUT R53, R12, R51, RZ, 0x3c, !PT ;  /* 0x000000330c357212 */ /* 0x000fe200078e3cff */
[----:B------:R-:W-:Y:S01]  /*6ab0*/  IMAD.X R43, R33, 0x1, R43, P3 ;  /* 0x00000001212b7824 */ /* 0x000fe200018e062b */
[----:B------:R-:W-:-:S03]  /*6ac0*/  I2FP.F32.U32 R9, R9 ;  /* 0x0000000900097245 */ /* 0x000fc60000201000 */
[----:B------:R-:W-:Y:S02]  /*6ad0*/  IMAD.IADD R12, R53, 0x1, R8 ;  /* 0x00000001350c7824 */ /* 0x000fe400078e0208 */
[----:B------:R-:W-:-:S03]  /*6ae0*/  FFMA R55, R9, -R57, 1 ;  /* 0x3f80000009377423 */ /* 0x000fc60000000839 */
[----:B------:R-:W-:Y:S02]  /*6af0*/  I2FP.F32.U32 R12, R12 ;  /* 0x0000000c000c7245 */ /* 0x000fe40000201000 */
[----:B------:R3:W-:Y:S03]  /*6b00*/  ST.E desc[UR36][R44.64], R55 ;  /* 0x000000372c007985 */ /* 0x0007e6000c101924 */
[----:B------:R-:W-:-:S05]  /*6b10*/  FFMA R57, R12, -R57, 1 ;  /* 0x3f8000000c397423 */ /* 0x000fca0000000839 */
[----:B------:R3:W-:Y:S04]  /*6b20*/  ST.E desc[UR36][R42.64], R57 ;  /* 0x000000392a007985 */ /* 0x0007e8000c101924 */
[----:B------:R-:W2:Y:S01]  /*6b30*/  LD.E R12, desc[UR36][R44.64] ;  /* 0x000000242c0c7980 */ /* 0x000ea2000c101900 */
[----:B------:R-:W-:Y:S02]  /*6b40*/  IMAD.MOV.U32 R13, RZ, RZ, R7 ;  /* 0x000000ffff0d7224 */ /* 0x000fe400078e0007 */
[----:B------:R-:W-:Y:S01]  /*6b50*/  FFMA R0, R57, R57, R0 ;  /* 0x0000003939007223 */ /* 0x000fe20000000000 */
[----:B------:R-:W-:Y:S02]  /*6b60*/  IMAD.MOV.U32 R9, RZ, RZ, R47 ;  /* 0x000000ffff097224 */ /* 0x000fe400078e002f */
[----:B------:R-:W-:-:S02]  /*6b70*/  IMAD.MOV.U32 R7, RZ, RZ, R53 ;  /* 0x000000ffff077224 */ /* 0x000fc400078e0035 */
[----:B--2---:R-:W-:Y:S01]  /*6b80*/  FFMA R3, R12, R12, R3 ;  /* 0x0000000c0c037223 */ /* 0x004fe20000000003 */
[----:B------:R-:W-:Y:S02]  /*6b90*/  IMAD.MOV.U32 R12, RZ, RZ, R6 ;  /* 0x000000ffff0c7224 */ /* 0x000fe400078e0006 */
[----:B---3--:R-:W-:-:S07]  /*6ba0*/  IMAD.MOV.U32 R6, RZ, RZ, R51 ;  /* 0x000000ffff067224 */ /* 0x008fce00078e0033 */
.L_x_54:
[----:B------:R-:W3:Y:S01]  /*6bb0*/  F2F.F64.F32 R44, R3 ;  /* 0x00000003002c7310 */ /* 0x000ee20000201800 */
[----:B------:R-:W-:Y:S01]  /*6bc0*/  UMOV UR4, 0x9999999a ;  /* 0x9999999a00047882 */ /* 0x000fe20000000000 */
[----:B------:R-:W-:-:S06]  /*6bd0*/  UMOV UR5, 0x3fb99999 ;  /* 0x3fb9999900057882 */ /* 0x000fcc0000000000 */
[----:B------:R-:W5:Y:S01]  /*6be0*/  F2F.F64.F32 R42, R0 ;  /* 0x00000000002a7310 */ /* 0x000f620000201800 */
[----:B---3--:R-:W-:Y:S01]  /*6bf0*/  IMAD.MOV.U32 R36, RZ, RZ, R45 ;  /* 0x000000ffff247224 */ /* 0x008fe200078e002d */
[----:B-----5:R-:W-:Y:S01]  /*6c00*/  DSETP.MIN.AND P0, P3, R44, R42, PT ;  /* 0x0000002a2c00722a */ /* 0x020fe20003b00000 */
[----:B------:R-:W-:-:S05]  /*6c10*/  IMAD.MOV.U32 R47, RZ, RZ, R43 ;  /* 0x000000ffff2f7224 */ /* 0x000fca00078e002b */
[----:B------:R-:W-:Y:S02]  /*6c20*/  FSEL R51, R36, R47, P0 ;  /* 0x0000002f24337208 */ /* 0x000fe40000000000 */
[----:B------:R-:W-:-:S06]  /*6c30*/  SEL R42, R44, R42, P0 ;  /* 0x0000002a2c2a7207 */ /* 0x000fcc0000000000 */
[----:B------:R-:W-:Y:S01]  /*6c40*/  @P3 LOP3.LUT R51, R47, 0x80000, RZ, 0xfc, !PT ;  /* 0x000800002f333812 */ /* 0x000fe200078efcff */
[----:B------:R-:W-:-:S04]  /*6c50*/  IMAD.MOV.U32 R47, RZ, RZ, R13 ;  /* 0x000000ffff2f7224 */ /* 0x000fc800078e000d */
[----:B------:R-:W-:-:S06]  /*6c60*/  IMAD.MOV.U32 R43, RZ, RZ, R51 ;  /* 0x000000ffff2b7224 */ /* 0x000fcc00078e0033 */
[----:B------:R-:W-:-:S14]  /*6c70*/  DSETP.GEU.AND P0, PT, R42, UR4, PT ;  /* 0x000000042a007e2a */ /* 0x000fdc000bf0e000 */
[----:B------:R-:W-:Y:S05]  /*6c80*/  @!P0 BRA `(.L_x_55) ;  /* 0xfffffff400808947 */ /* 0x000fea000383ffff */
.L_x_50:
[----:B------:R-:W-:Y:S05]  /*6c90*/  BSYNC.RECONVERGENT B0 ;  /* 0x0000000000007941 */ /* 0x000fea0003800200 */
.L_x_49:
[----:B------:R-:W-:Y:S01]  /*6ca0*/  VIADD R36, R3, 0xf3000000 ;  /* 0xf300000003247836 */ /* 0x000fe20000000000 */
[----:B------:R3:W0:Y:S01]  /*6cb0*/  MUFU.RSQ R42, R3 ;  /* 0x00000003002a7308 */ /* 0x0006220000001400 */
[----:B------:R-:W-:Y:S03]  /*6cc0*/  BSSY.RECONVERGENT B0, `(.L_x_56) ;  /* 0x000000b000007945 */ /* 0x000fe60003800200 */
[----:B------:R-:W-:-:S13]  /*6cd0*/  ISETP.GT.U32.AND P0, PT, R36, 0x727fffff, PT ;  /* 0x727fffff2400780c */ /* 0x000fda0003f04070 */
[----:B0--3--:R-:W-:Y:S05]  /*6ce0*/  @!P0 BRA `(.L_x_57) ;  /* 0x0000000000108947 */ /* 0x009fea0003800000 */
[----:B------:R-:W-:Y:S01]  /*6cf0*/  IMAD.MOV.U32 R36, RZ, RZ, R3 ;  /* 0x000000ffff247224 */ /* 0x000fe200078e0003 */
[----:B------:R-:W-:-:S07]  /*6d00*/  MOV R51, 0x6d20 ;  /* 0x00006d2000337802 */ /* 0x000fce0000000f00 */
[----:B-12-4-:R-:W-:Y:S05]  /*6d10*/  CALL.REL.NOINC `($__internal_1_$__cuda_sm20_sqrt_rn_f32_slowpath) ;  /* 0x0000006800d87944 */ /* 0x016fea0003c00000 */
[----:B------:R-:W-:Y:S05]  /*6d20*/  BRA `(.L_x_58) ;  /* 0x0000000000107947 */ /* 0x000fea0003800000 */
.L_x_57:
[----:B------:R-:W-:Y:S01]  /*6d30*/  FMUL.FTZ R36, R3, R42 ;  /* 0x0000002a03247220 */ /* 0x000fe20000410000 */
[----:B------:R-:W-:-:S03]  /*6d40*/  FMUL.FTZ R42, R42, 0.5 ;  /* 0x3f0000002a2a7820 */ /* 0x000fc60000410000 */
[----:B------:R-:W-:-:S04]  /*6d50*/  FFMA R43, -R36, R36, R3 ;  /* 0x00000024242b7223 */ /* 0x000fc80000000103 */
[----:B------:R-:W-:-:S07]  /*6d60*/  FFMA R36, R43, R42, R36 ;  /* 0x0000002a2b247223 */ /* 0x000fce0000000024 */
.L_x_58:
[----:B------:R-:W-:Y:S05]  /*6d70*/  BSYNC.RECONVERGENT B0 ;  /* 0x0000000000007941 */ /* 0x000fea0003800200 */
.L_x_56:
[----:B------:R-:W-:Y:S01]  /*6d80*/  VIADD R42, R36, 0x1800000 ;  /* 0x01800000242a7836 */ /* 0x000fe20000000000 */
[----:B------:R-:W-:Y:S04]  /*6d90*/  BSSY.RECONVERGENT B0, `(.L_x_59) ;  /* 0x000000c000007945 */ /* 0x000fe80003800200 */
[----:B------:R-:W-:-:S04]  /*6da0*/  LOP3.LUT R42, R42, 0x7f800000, RZ, 0xc0, !PT ;  /* 0x7f8000002a2a7812 */ /* 0x000fc800078ec0ff */
[----:B------:R-:W-:-:S13]  /*6db0*/  ISETP.GT.U32.AND P0, PT, R42, 0x1ffffff, PT ;  /* 0x01ffffff2a00780c */ /* 0x000fda0003f04070 */
[----:B------:R-:W-:Y:S05]  /*6dc0*/  @P0 BRA `(.L_x_60) ;  /* 0x0000000000100947 */ /* 0x000fea0003800000 */
[----:B------:R-:W-:-:S07]  /*6dd0*/  MOV R44, 0x6df0 ;  /* 0x00006df0002c7802 */ /* 0x000fce0000000f00 */
[----:B-12-4-:R-:W-:Y:S05]  /*6de0*/  CALL.REL.NOINC `($__internal_0_$__cuda_sm20_rcp_rn_f32_slowpath) ;  /* 0x0000006400cc7944 */ /* 0x016fea0003c00000 */
[----:B------:R-:W-:Y:S01]  /*6df0*/  IMAD.MOV.U32 R46, RZ, RZ, R36 ;  /* 0x000000ffff2e7224 */ /* 0x000fe200078e0024 */
[----:B------:R-:W-:Y:S06]  /*6e00*/  BRA `(.L_x_61) ;  /* 0x0000000000107947 */ /* 0x000fec0003800000 */
.L_x_60:
[----:B------:R-:W0:Y:S02]  /*6e10*/  MUFU.RCP R43, R36 ;  /* 0x00000024002b7308 */ /* 0x000e240000001000 */
[----:B0-----:R-:W-:-:S04]  /*6e20*/  FFMA R42, R43, R36, -1 ;  /* 0xbf8000002b2a7423 */ /* 0x001fc80000000024 */
[----:B------:R-:W-:-:S04]  /*6e30*/  FADD.FTZ R42, -R42, -RZ ;  /* 0x800000ff2a2a7221 */ /* 0x000fc80000010100 */
[----:B------:R-:W-:-:S07]  /*6e40*/  FFMA R46, R43, R42, R43 ;  /* 0x0000002a2b2e7223 */ /* 0x000fce000000002b */
.L_x_61:
[----:B------:R-:W-:Y:S05]  /*6e50*/  BSYNC.RECONVERGENT B0 ;  /* 0x0000000000007941 */ /* 0x000fea0003800200 */
.L_x_59:
[----:B------:R-:W-:Y:S01]  /*6e60*/  VIADD R36, R0, 0xf3000000 ;  /* 0xf300000000247836 */ /* 0x000fe20000000000 */
[----:B------:R0:W3:Y:S01]  /*6e70*/  MUFU.RSQ R45, R0 ;  /* 0x00000000002d7308 */ /* 0x0000e20000001400 */
[----:B------:R-:W-:Y:S03]  /*6e80*/  BSSY.RECONVERGENT B0, `(.L_x_62) ;  /* 0x000000b000007945 */ /* 0x000fe60003800200 */
[----:B------:R-:W-:-:S13]  /*6e90*/  ISETP.GT.U32.AND P0, PT, R36, 0x727fffff, PT ;  /* 0x727fffff2400780c */ /* 0x000fda0003f04070 */
[----:B0--3--:R-:W-:Y:S05]  /*6ea0*/  @!P0 BRA `(.L_x_63) ;  /* 0x0000000000108947 */ /* 0x009fea0003800000 */
[----:B------:R-:W-:Y:S01]  /*6eb0*/  IMAD.MOV.U32 R36, RZ, RZ, R0 ;  /* 0x000000ffff247224 */ /* 0x000fe200078e0000 */
[----:B------:R-:W-:-:S07]  /*6ec0*/  MOV R51, 0x6ee0 ;  /* 0x00006ee000337802 */ /* 0x000fce0000000f00 */
[----:B-12-4-:R-:W-:Y:S05]  /*6ed0*/  CALL.REL.NOINC `($__internal_1_$__cuda_sm20_sqrt_rn_f32_slowpath) ;  /* 0x0000006800687944 */ /* 0x016fea0003c00000 */
[----:B------:R-:W-:Y:S05]  /*6ee0*/  BRA `(.L_x_64) ;  /* 0x0000000000107947 */ /* 0x000fea0003800000 */
.L_x_63:
[----:B------:R-:W-:Y:S01]  /*6ef0*/  FMUL.FTZ R43, R0, R45 ;  /* 0x0000002d002b7220 */ /* 0x000fe20000410000 */
[----:B------:R-:W-:-:S03]  /*6f00*/  FMUL.FTZ R42, R45, 0.5 ;  /* 0x3f0000002d2a7820 */ /* 0x000fc60000410000 */
[----:B------:R-:W-:-:S04]  /*6f10*/  FFMA R36, -R43, R43, R0 ;  /* 0x0000002b2b247223 */ /* 0x000fc80000000100 */
[----:B------:R-:W-:-:S07]  /*6f20*/  FFMA R36, R36, R42, R43 ;  /* 0x0000002a24247223 */ /* 0x000fce000000002b */
.L_x_64:
[----:B------:R-:W-:Y:S05]  /*6f30*/  BSYNC.RECONVERGENT B0 ;  /* 0x0000000000007941 */ /* 0x000fea0003800200 */
.L_x_62:
[----:B------:R-:W-:Y:S01]  /*6f40*/  VIADD R42, R36, 0x1800000 ;  /* 0x01800000242a7836 */ /* 0x000fe20000000000 */
[----:B------:R-:W-:Y:S04]  /*6f50*/  BSSY.RECONVERGENT B0, `(.L_x_65) ;  /* 0x000000b000007945 */ /* 0x000fe80003800200 */
[----:B------:R-:W-:-:S04]  /*6f60*/  LOP3.LUT R42, R42, 0x7f800000, RZ, 0xc0, !PT ;  /* 0x7f8000002a2a7812 */ /* 0x000fc800078ec0ff */
[----:B------:R-:W-:-:S13]  /*6f70*/  ISETP.GT.U32.AND P0, PT, R42, 0x1ffffff, PT ;  /* 0x01ffffff2a00780c */ /* 0x000fda0003f04070 */
[----:B------:R-:W-:Y:S05]  /*6f80*/  @P0 BRA `(.L_x_66) ;  /* 0x00000000000c0947 */ /* 0x000fea0003800000 */
[----:B------:R-:W-:-:S07]  /*6f90*/  MOV R44, 0x6fb0 ;  /* 0x00006fb0002c7802 */ /* 0x000fce0000000f00 */
[----:B-12-4-:R-:W-:Y:S05]  /*6fa0*/  CALL.REL.NOINC `($__internal_0_$__cuda_sm20_rcp_rn_f32_slowpath) ;  /* 0x00000064005c7944 */ /* 0x016fea0003c00000 */
[----:B------:R-:W-:Y:S05]  /*6fb0*/  BRA `(.L_x_67) ;  /* 0x0000000000107947 */ /* 0x000fea0003800000 */
.L_x_66:
[----:B------:R-:W0:Y:S02]  /*6fc0*/  MUFU.RCP R43, R36 ;  /* 0x00000024002b7308 */ /* 0x000e240000001000 */
[----:B0-----:R-:W-:-:S04]  /*6fd0*/  FFMA R42, R43, R36, -1 ;  /* 0xbf8000002b2a7423 */ /* 0x001fc80000000024 */
[----:B------:R-:W-:-:S04]  /*6fe0*/  FADD.FTZ R42, -R42, -RZ ;  /* 0x800000ff2a2a7221 */ /* 0x000fc80000010100 */
[----:B------:R-:W-:-:S07]  /*6ff0*/  FFMA R36, R43, R42, R43 ;  /* 0x0000002a2b247223 */ /* 0x000fce000000002b */
.L_x_67:
[----:B------:R-:W-:Y:S05]  /*7000*/  BSYNC.RECONVERGENT B0 ;  /* 0x0000000000007941 */ /* 0x000fea0003800200 */
.L_x_65:
[----:B------:R-:W-:Y:S04]  /*7010*/  BSSY.RECONVERGENT B0, `(.L_x_68) ;  /* 0x0000035000007945 */ /* 0x000fe80003800200 */
[----:B------:R-:W-:Y:S05]  /*7020*/  @!P1 BRA `(.L_x_69) ;  /* 0x0000000000cc9947 */ /* 0x000fea0003800000 */
[----:B------:R-:W-:Y:S01]  /*7030*/  UISETP.GE.U32.AND UP0, UPT, UR40, 0x4, UPT ;  /* 0x000000042800788c */ /* 0x000fe2000bf06070 */
[----:B------:R-:W-:-:S08]  /*7040*/  CS2R R42, SRZ ;  /* 0x00000000002a7805 */ /* 0x000fd0000001ff00 */
[----:B------:R-:W-:Y:S05]  /*7050*/  BRA.U !UP0, `(.L_x_70) ;  /* 0x0000000108887547 */ /* 0x000fea000b800000 */
[----:B------:R-:W-:Y:S01]  /*7060*/  BSSY.RECONVERGENT B1, `(.L_x_71) ;  /* 0x000001f000017945 */ /* 0x000fe20003800200 */
[----:B------:R-:W-:-:S07]  /*7070*/  IMAD.MOV.U32 R47, RZ, RZ, RZ ;  /* 0x000000ffff2f7224 */ /* 0x000fce00078e00ff */
.L_x_72:
[----:B--2---:R-:W-:-:S05]  /*7080*/  IMAD.WIDE.U32 R44, R47, 0x4, R34 ;  /* 0x000000042f2c7825 */ /* 0x004fca00078e0022 */
[----:B------:R-:W3:Y:S02]  /*7090*/  LD.E R43, desc[UR36][R44.64] ;  /* 0x000000242c2b7980 */ /* 0x000ee4000c101900 */
[----:B---3--:R-:W-:Y:S01]  /*70a0*/  FMUL R51, R43, R46 ;  /* 0x0000002e2b337220 */ /* 0x008fe20000400000 */
[----:B------:R-:W-:-:S04]  /*70b0*/  IMAD.WIDE.U32 R42, R47, 0x4, R32 ;  /* 0x000000042f2a7825 */ /* 0x000fc800078e0020 */
[----:B------:R0:W-:Y:S04]  /*70c0*/  ST.E desc[UR36][R44.64], R51 ;  /* 0x000000332c007985 */ /* 0x0001e8000c101924 */
[----:B------:R-:W3:Y:S02]  /*70d0*/  LD.E R53, desc[UR36][R42.64] ;  /* 0x000000242a357980 */ /* 0x000ee4000c101900 */
[----:B---3--:R-:W-:-:S05]  /*70e0*/  FMUL R53, R53, R36 ;  /* 0x0000002435357220 */ /* 0x008fca0000400000 */
[----:B------:R3:W-:Y:S04]  /*70f0*/  ST.E desc[UR36][R42.64], R53 ;  /* 0x000000352a007985 */ /* 0x0007e8000c101924 */
[----:B------:R-:W5:Y:S02]  /*7100*/  LD.E R55, desc[UR36][R44.64+0x4] ;  /* 0x000004242c377980 */ /* 0x000f64000c101900 */
[----:B-----5:R-:W-:-:S05]  /*7110*/  FMUL R55, R55, R46 ;  /* 0x0000002e37377220 */ /* 0x020fca0000400000 */
[----:B------:R5:W-:Y:S04]  /*7120*/  ST.E desc[UR36][R44.64+0x4], R55 ;  /* 0x000004372c007985 */ /* 0x000be8000c101924 */
[----:B------:R-:W2:Y:S02]  /*7130*/  LD.E R57, desc[UR36][R42.64+0x4] ;  /* 0x000004242a397980 */ /* 0x000ea4000c101900 */
[----:B--2---:R-:W-:-:S05]  /*7140*/  FMUL R57, R57, R36 ;  /* 0x0000002439397220 */ /* 0x004fca0000400000 */
[----:B------:R2:W-:Y:S04]  /*7150*/  ST.E desc[UR36][R42.64+0x4], R57 ;  /* 0x000004392a007985 */ /* 0x0005e8000c101924 */
[----:B------:R-:W4:Y:S02]  /*7160*/  LD.E R59, desc[UR36][R44.64+0x8] ;  /* 0x000008242c3b7980 */ /* 0x000f24000c101900 */
[----:B----4-:R-:W-:-:S05]  /*7170*/  FMUL R59, R59, R46 ;  /* 0x0000002e3b3b7220 */ /* 0x010fca0000400000 */
[----:B------:R2:W-:Y:S04]  /*7180*/  ST.E desc[UR36][R44.64+0x8], R59 ;  /* 0x0000083b2c007985 */ /* 0x0005e8000c101924 */
[----:B0-----:R-:W4:Y:S02]  /*7190*/  LD.E R51, desc[UR36][R42.64+0x8] ;  /* 0x000008242a337980 */ /* 0x001f24000c101900 */
[----:B----4-:R-:W-:-:S05]  /*71a0*/  FMUL R51, R51, R36 ;  /* 0x0000002433337220 */ /* 0x010fca0000400000 */
[----:B------:R2:W-:Y:S04]  /*71b0*/  ST.E desc[UR36][R42.64+0x8], R51 ;  /* 0x000008332a007985 */ /* 0x0005e8000c101924 */
[----:B---3--:R-:W3:Y:S02]  /*71c0*/  LD.E R53, desc[UR36][R44.64+0xc] ;  /* 0x00000c242c357980 */ /* 0x008ee4000c101900 */
[----:B---3--:R-:W-:-:S05]  /*71d0*/  FMUL R53, R53, R46 ;  /* 0x0000002e35357220 */ /* 0x008fca0000400000 */
[----:B------:R2:W-:Y:S04]  /*71e0*/  ST.E desc[UR36][R44.64+0xc], R53 ;  /* 0x00000c352c007985 */ /* 0x0005e8000c101924 */
[----:B-----5:R-:W3:Y:S01]  /*71f0*/  LD.E R55, desc[UR36][R42.64+0xc] ;  /* 0x00000c242a377980 */ /* 0x020ee2000c101900 */
[----:B------:R-:W-:-:S05]  /*7200*/  VIADD R47, R47, 0x4 ;  /* 0x000000042f2f7836 */ /* 0x000fca0000000000 */
[----:B------:R-:W-:Y:S01]  /*7210*/  ISETP.NE.AND P0, PT, R47, R14, PT ;  /* 0x0000000e2f00720c */ /* 0x000fe20003f05270 */
[----:B---3--:R-:W-:-:S05]  /*7220*/  FMUL R55, R55, R36 ;  /* 0x0000002437377220 */ /* 0x008fca0000400000 */
[----:B------:R2:W-:Y:S07]  /*7230*/  ST.E desc[UR36][R42.64+0xc], R55 ;  /* 0x00000c372a007985 */ /* 0x0005ee000c101924 */
[----:B------:R-:W-:Y:S05]  /*7240*/  @P0 BRA `(.L_x_72) ;  /* 0xfffffffc008c0947 */ /* 0x000fea000383ffff */
[----:B------:R-:W-:Y:S05]  /*7250*/  BSYNC.RECONVERGENT B1 ;  /* 0x0000000000017941 */ /* 0x000fea0003800200 */
.L_x_71:
[----:B--2---:R-:W-:Y:S02]  /*7260*/  IMAD.MOV.U32 R42, RZ, RZ, R14 ;  /* 0x000000ffff2a7224 */ /* 0x004fe400078e000e */
[----:B------:R-:W-:-:S07]  /*7270*/  IMAD.MOV.U32 R43, RZ, RZ, RZ ;  /* 0x000000ffff2b7224 */ /* 0x000fce00078e00ff */
.L_x_70:
[----:B------:R-:W-:-:S13]  /*7280*/  ISETP.NE.AND P0, PT, R10, RZ, PT ;  /* 0x000000ff0a00720c */ /* 0x000fda0003f05270 */
[----:B------:R-:W-:Y:S05]  /*7290*/  @!P0 BRA `(.L_x_69) ;  /* 0x0000000000308947 */ /* 0x000fea0003800000 */
[C---:B------:R-:W-:Y:S01]  /*72a0*/  IMAD.SHL.U32 R51, R42.reuse, 0x4, RZ ;  /* 0x000000042a337824 */ /* 0x040fe200078e00ff */
[----:B------:R-:W-:-:S04]  /*72b0*/  SHF.L.U64.HI R43, R42, 0x2, R43 ;  /* 0x000000022a2b7819 */ /* 0x000fc8000001022b */
[----:B------:R-:W-:-:S05]  /*72c0*/  IADD3 R44, P0, PT, R34, R51, RZ ;  /* 0x00000033222c7210 */ /* 0x000fca0007f1e0ff */
[----:B------:R-:W-:-:S05]  /*72d0*/  IMAD.X R45, R35, 0x1, R43, P0 ;  /* 0x00000001232d7824 */ /* 0x000fca00000e062b */
[----:B------:R-:W3:Y:S01]  /*72e0*/  LD.E R47, desc[UR36][R44.64] ;  /* 0x000000242c2f7980 */ /* 0x000ee2000c101900 */
[----:B------:R-:W-:-:S05]  /*72f0*/  IADD3 R42, P0, PT, R32, R51, RZ ;  /* 0x00000033202a7210 */ /* 0x000fca0007f1e0ff */
[----:B------:R-:W-:Y:S02]  /*7300*/  IMAD.X R43, R33, 0x1, R43, P0 ;  /* 0x00000001212b7824 */ /* 0x000fe400000e062b */
[----:B---3--:R-:W-:-:S05]  /*7310*/  FMUL R47, R47, R46 ;  /* 0x0000002e2f2f7220 */ /* 0x008fca0000400000 */
[----:B------:R0:W-:Y:S04]  /*7320*/  ST.E desc[UR36][R44.64], R47 ;  /* 0x0000002f2c007985 */ /* 0x0001e8000c101924 */
[----:B------:R-:W3:Y:S02]  /*7330*/  LD.E R51, desc[UR36][R42.64] ;  /* 0x000000242a337980 */ /* 0x000ee4000c101900 */
[----:B---3--:R-:W-:-:S05]  /*7340*/  FMUL R51, R51, R36 ;  /* 0x0000002433337220 */ /* 0x008fca0000400000 */
[----:B------:R0:W-:Y:S02]  /*7350*/  ST.E desc[UR36][R42.64], R51 ;  /* 0x000000332a007985 */ /* 0x0001e4000c101924 */
.L_x_69:
[----:B------:R-:W-:Y:S05]  /*7360*/  BSYNC.RECONVERGENT B0 ;  /* 0x0000000000007941 */ /* 0x000fea0003800200 */
.L_x_68:
[----:B------:R-:W0:Y:S02]  /*7370*/  LDCU UR4, c[0x0][0x3a8] ;  /* 0x00007500ff0477ac */ /* 0x000e240008000800 */
[----:B0-----:R-:W-:-:S05]  /*7380*/  IMAD.U32 R43, RZ, RZ, UR4 ;  /* 0x00000004ff2b7e24 */ /* 0x001fca000f8e00ff */
[----:B------:R-:W-:-:S13]  /*7390*/  ISETP.GE.AND P0, PT, R43, 0x1, PT ;  /* 0x000000012b00780c */ /* 0x000fda0003f06270 */
[----:B------:R-:W-:Y:S05]  /*73a0*/  @!P0 BRA `(.L_x_73) ;  /* 0x0000000800708947 */ /* 0x000fea0003800000 */
[----:B------:R-:W0:Y:S01]  /*73b0*/  LDC R36, c[0x0][0x3a8] ;  /* 0x0000ea00ff247b82 */ /* 0x000e220000000800 */
[----:B------:R-:W-:Y:S01]  /*73c0*/  VIADD R42, R49, 0xffffffff ;  /* 0xffffffff312a7836 */ /* 0x000fe20000000000 */
[----:B------:R-:W-:Y:S04]  /*73d0*/  BSSY.RECONVERGENT B0, `(.L_x_73) ;  /* 0x0000099000007945 */ /* 0x000fe80003800200 */
[----:B------:R-:W-:Y:S01]  /*73e0*/  ISETP.GE.U32.AND P0, PT, R42, 0x3, PT ;  /* 0x000000032a00780c */ /* 0x000fe20003f06070 */
[----:B0-----:R-:W-:-:S05]  /*73f0*/  VIADD R36, R36, 0xffffffff ;  /* 0xffffffff24247836 */ /* 0x001fca0000000000 */
[----:B------:R-:W-:Y:S01]  /*7400*/  ISETP.GE.U32.AND P1, PT, R36, 0x7, PT ;  /* 0x000000072400780c */ /* 0x000fe20003f26070 */
[----:B------:R-:W-:-:S12]  /*7410*/  IMAD.MOV.U32 R36, RZ, RZ, RZ ;  /* 0x000000ffff247224 */ /* 0x000fd800078e00ff */
.L_x_82:
[----:B0-----:R-:W0:Y:S01]  /*7420*/  LDCU UR4, c[0x0][0x3a8] ;  /* 0x00007500ff0477ac */ /* 0x001e220008000800 */
[----:B------:R-:W-:Y:S01]  /*7430*/  BSSY.RECONVERGENT B1, `(.L_x_74) ;  /* 0x0000091000017945 */ /* 0x000fe20003800200 */
[----:B------:R-:W-:Y:S02]  /*7440*/  IMAD.MOV.U32 R56, RZ, RZ, RZ ;  /* 0x000000ffff387224 */ /* 0x000fe400078e00ff */
[C---:B0-----:R-:W-:Y:S02]  /*7450*/  IMAD R51, R36.reuse, UR4, RZ ;  /* 0x0000000424337c24 */ /* 0x041fe4000f8e02ff */
[----:B------:R-:W-:-:S05]  /*7460*/  VIADD R36, R36, 0x1 ;  /* 0x0000000124247836 */ /* 0x000fca0000000000 */
[----:B--23--:R-:W-:-:S13]  /*7470*/  ISETP.NE.AND P3, PT, R36, UR4, PT ;  /* 0x0000000424007c0c */ /* 0x00cfda000bf65270 */
.L_x_81:
[----:B0-23--:R-:W-:Y:S02]  /*7480*/  IMAD.IADD R47, R51, 0x1, R56 ;  /* 0x00000001332f7824 */ /* 0x00dfe400078e0238 */
[----:B------:R-:W-:Y:S02]  /*7490*/  IMAD.MOV.U32 R58, RZ, RZ, RZ ;  /* 0x000000ffff3a7224 */ /* 0x000fe400078e00ff */
[----:B------:R-:W-:-:S04]  /*74a0*/  IMAD.WIDE.U32 R46, R47, 0x4, R30 ;  /* 0x000000042f2e7825 */ /* 0x000fc800078e001e */
[----:B------:R-:W-:Y:S01]  /*74b0*/  IMAD.MOV.U32 R57, RZ, RZ, RZ ;  /* 0x000000ffff397224 */ /* 0x000fe200078e00ff */
[----:B------:R0:W-:Y:S01]  /*74c0*/  ST.E desc[UR36][R46.64], RZ ;  /* 0x000000ff2e007985 */ /* 0x0001e2000c101924 */
[----:B------:R-:W-:Y:S05]  /*74d0*/  @!P1 BRA `(.L_x_75) ;  /* 0x0000000000ec9947 */ /* 0x000fea0003800000 */
[----:B------:R-:W-:Y:S01]  /*74e0*/  BSSY.RECONVERGENT B2, `(.L_x_76) ;  /* 0x0000039000027945 */ /* 0x000fe20003800200 */
[----:B------:R-:W-:Y:S02]  /*74f0*/  IMAD.MOV.U32 R58, RZ, RZ, RZ ;  /* 0x000000ffff3a7224 */ /* 0x000fe400078e00ff */
[----:B------:R-:W-:-:S07]  /*7500*/  IMAD.MOV.U32 R57, RZ, RZ, RZ ;  /* 0x000000ffff397224 */ /* 0x000fce00078e00ff */
.L_x_77:
[----:B------:R-:W3:Y:S01]  /*7510*/  LDCU UR4, c[0x0][0x3a8] ;  /* 0x00007500ff0477ac */ /* 0x000ee20008000800 */
[----:B------:R-:W-:-:S04]  /*7520*/  IMAD.IADD R45, R51, 0x1, R58 ;  /* 0x00000001332d7824 */ /* 0x000fc800078e023a */
[----:B------:R-:W-:-:S05]  /*7530*/  IMAD.WIDE.U32 R44, R45, 0x4, R34 ;  /* 0x000000042d2c7825 */ /* 0x000fca00078e0022 */
[----:B------:R-:W5:Y:S01]  /*7540*/  LD.E R52, desc[UR36][R44.64] ;  /* 0x000000242c347980 */ /* 0x000f62000c101900 */
[----:B---3--:R-:W-:-:S04]  /*7550*/  IMAD R53, R58, UR4, R56 ;  /* 0x000000043a357c24 */ /* 0x008fc8000f8e0238 */
[----:B------:R-:W-:-:S06]  /*7560*/  IMAD.WIDE.U32 R42, R53, 0x4, R32 ;  /* 0x00000004352a7825 */ /* 0x000fcc00078e0020 */
[----:B------:R-:W5:Y:S01]  /*7570*/  LD.E R42, desc[UR36][R42.64] ;  /* 0x000000242a2a7980 */ /* 0x000f62000c101900 */
[----:B------:R-:W-:-:S04]  /*7580*/  VIADD R53, R53, UR4 ;  /* 0x0000000435357c36 */ /* 0x000fc80008000000 */
[----:B--2---:R-:W-:-:S04]  /*7590*/  IMAD.WIDE.U32 R60, R53, 0x4, R32 ;  /* 0x00000004353c7825 */ /* 0x004fc800078e0020 */
[----:B-----5:R-:W-:-:S05]  /*75a0*/  FFMA R57, R52, R42, R57 ;  /* 0x0000002a34397223 */ /* 0x020fca0000000039 */
[----:B------:R3:W-:Y:S04]  /*75b0*/  ST.E desc[UR36][R46.64], R57 ;  /* 0x000000392e007985 */ /* 0x0007e8000c101924 */
[----:B------:R-:W5:Y:S04]  /*75c0*/  LD.E R60, desc[UR36][R60.64] ;  /* 0x000000243c3c7980 */ /* 0x000f68000c101900 */
[----:B------:R-:W5:Y:S01]  /*75d0*/  LD.E R52, desc[UR36][R44.64+0x4] ;  /* 0x000004242c347980 */ /* 0x000f62000c101900 */
[----:B------:R-:W-:-:S04]  /*75e0*/  VIADD R53, R53, UR4 ;  /* 0x0000000435357c36 */ /* 0x000fc80008000000 */
[----:B------:R-:W-:-:S04]  /*75f0*/  IMAD.WIDE.U32 R54, R53, 0x4, R32 ;  /* 0x0000000435367825 */ /* 0x000fc800078e0020 */
[----:B-----5:R-:W-:-:S05]  /*7600*/  FFMA R59, R52, R60, R57 ;  /* 0x0000003c343b7223 */ /* 0x020fca0000000039 */
[----:B------:R5:W-:Y:S04]  /*7610*/  ST.E desc[UR36][R46.64], R59 ;  /* 0x0000003b2e007985 */ /* 0x000be8000c101924 */
[----:B------:R-:W2:Y:S04]  /*7620*/  LD.E R54, desc[UR36][R54.64] ;  /* 0x0000002436367980 */ /* 0x000ea8000c101900 */
[----:B------:R-:W2:Y:S01]  /*7630*/  LD.E R42, desc[UR36][R44.64+0x8] ;  /* 0x000008242c2a7980 */ /* 0x000ea2000c101900 */
[----:B------:R-:W-:-:S04]  /*7640*/  VIADD R43, R53, UR4 ;  /* 0x00000004352b7c36 */ /* 0x000fc80008000000 */
[----:B------:R-:W-:-:S04]  /*7650*/  IMAD.WIDE.U32 R52, R43, 0x4, R32 ;  /* 0x000000042b347825 */ /* 0x000fc800078e0020 */
[----:B--2---:R-:W-:-:S05]  /*7660*/  FFMA R55, R42, R54, R59 ;  /* 0x000000362a377223 */ /* 0x004fca000000003b */
[----:B------:R2:W-:Y:S04]  /*7670*/  ST.E desc[UR36][R46.64], R55 ;  /* 0x000000372e007985 */ /* 0x0005e8000c101924 */
[----:B------:R-:W3:Y:S04]  /*7680*/  LD.E R52, desc[UR36][R52.64] ;  /* 0x0000002434347980 */ /* 0x000ee8000c101900 */
[----:B------:R-:W3:Y:S01]  /*7690*/  LD.E R42, desc[UR36][R44.64+0xc] ;  /* 0x00000c242c2a7980 */ /* 0x000ee2000c101900 */
[----:B------:R-:W-:Y:S02]  /*76a0*/  VIADD R61, R43, UR4 ;  /* 0x000000042b3d7c36 */ /* 0x000fe40008000000 */
[----:B---3--:R-:W-:-:S02]  /*76b0*/  FFMA R57, R42, R52, R55 ;  /* 0x000000342a397223 */ /* 0x008fc40000000037 */
[----:B------:R-:W-:-:S03]  /*76c0*/  IMAD.WIDE.U32 R42, R61, 0x4, R32 ;  /* 0x000000043d2a7825 */ /* 0x000fc600078e0020 */
[----:B------:R3:W-:Y:S04]  /*76d0*/  ST.E desc[UR36][R46.64], R57 ;  /* 0x000000392e007985 */ /* 0x0007e8000c101924 */
[----:B------:R-:W5:Y:S04]  /*76e0*/  LD.E R42, desc[UR36][R42.64] ;  /* 0x000000242a2a7980 */ /* 0x000f68000c101900 */
[----:B------:R-:W5:Y:S01]  /*76f0*/  LD.E R54, desc[UR36][R44.64+0x10] ;  /* 0x000010242c367980 */ /* 0x000f62000c101900 */
[----:B------:R-:W-:Y:S02]  /*7700*/  VIADD R61, R61, UR4 ;  /* 0x000000043d3d7c36 */ /* 0x000fe40008000000 */
[----:B-----5:R-:W-:-:S02]  /*7710*/  FFMA R59, R54, R42, R57 ;  /* 0x0000002a363b7223 */ /* 0x020fc40000000039 */
[----:B--2---:R-:W-:-:S03]  /*7720*/  IMAD.WIDE.U32 R54, R61, 0x4, R32 ;  /* 0x000000043d367825 */ /* 0x004fc600078e0020 */
[----:B------:R2:W-:Y:S04]  /*7730*/  ST.E desc[UR36][R46.64], R59 ;  /* 0x0000003b2e007985 */ /* 0x0005e8000c101924 */
[----:B------:R-:W5:Y:S04]  /*7740*/  LD.E R54, desc[UR36][R54.64] ;  /* 0x0000002436367980 */ /* 0x000f68000c101900 */
[----:B------:R-:W5:Y:S01]  /*7750*/  LD.E R52, desc[UR36][R44.64+0x14] ;  /* 0x000014242c347980 */ /* 0x000f62000c101900 */
[----:B------:R-:W-:Y:S02]  /*7760*/  VIADD R60, R61, UR4 ;  /* 0x000000043d3c7c36 */ /* 0x000fe40008000000 */
[----:B-----5:R-:W-:-:S02]  /*7770*/  FFMA R61, R52, R54, R59 ;  /* 0x00000036343d7223 */ /* 0x020fc4000000003b */
[----:B------:R-:W-:-:S03]  /*7780*/  IMAD.WIDE.U32 R52, R60, 0x4, R32 ;  /* 0x000000043c347825 */ /* 0x000fc600078e0020 */
[----:B------:R2:W-:Y:S04]  /*7790*/  ST.E desc[UR36][R46.64], R61 ;  /* 0x0000003d2e007985 */ /* 0x0005e8000c101924 */
[----:B------:R-:W5:Y:S04]  /*77a0*/  LD.E R52, desc[UR36][R52.64] ;  /* 0x0000002434347980 */ /* 0x000f68000c101900 */
[----:B------:R-:W5:Y:S01]  /*77b0*/  LD.E R42, desc[UR36][R44.64+0x18] ;  /* 0x000018242c2a7980 */ /* 0x000f62000c101900 */
[----:B------:R-:W-:Y:S02]  /*77c0*/  VIADD R43, R60, UR4 ;  /* 0x000000043c2b7c36 */ /* 0x000fe40008000000 */
[----:B-----5:R-:W-:-:S02]  /*77d0*/  FFMA R60, R42, R52, R61 ;  /* 0x000000342a3c7223 */ /* 0x020fc4000000003d */
[----:B------:R-:W-:-:S03]  /*77e0*/  IMAD.WIDE.U32 R42, R43, 0x4, R32 ;  /* 0x000000042b2a7825 */ /* 0x000fc600078e0020 */
[----:B------:R2:W-:Y:S04]  /*77f0*/  ST.E desc[UR36][R46.64], R60 ;  /* 0x0000003c2e007985 */ /* 0x0005e8000c101924 */
[----:B---3--:R-:W3:Y:S04]  /*7800*/  LD.E R57, desc[UR36][R44.64+0x1c] ;  /* 0x00001c242c397980 */ /* 0x008ee8000c101900 */
[----:B------:R-:W3:Y:S01]  /*7810*/  LD.E R42, desc[UR36][R42.64] ;  /* 0x000000242a2a7980 */ /* 0x000ee2000c101900 */
[----:B------:R-:W-:-:S05]  /*7820*/  VIADD R58, R58, 0x8 ;  /* 0x000000083a3a7836 */ /* 0x000fca0000000000 */
[----:B------:R-:W-:Y:S01]  /*7830*/  ISETP.NE.AND P4, PT, R58, R41, PT ;  /* 0x000000293a00720c */ /* 0x000fe20003f85270 */
[----:B---3--:R-:W-:-:S05]  /*7840*/  FFMA R57, R57, R42, R60 ;  /* 0x0000002a39397223 */ /* 0x008fca000000003c */
[----:B------:R2:W-:Y:S07]  /*7850*/  ST.E desc[UR36][R46.64], R57 ;  /* 0x000000392e007985 */ /* 0x0005ee000c101924 */
[----:B------:R-:W-:Y:S05]  /*7860*/  @P4 BRA `(.L_x_77) ;  /* 0xfffffffc00284947 */ /* 0x000fea000383ffff */
[----:B------:R-:W-:Y:S05]  /*7870*/  BSYNC.RECONVERGENT B2 ;  /* 0x0000000000027941 */ /* 0x000fea0003800200 */
.L_x_76:
[----:B------:R-:W-:-:S07]  /*7880*/  IMAD.MOV.U32 R58, RZ, RZ, R41 ;  /* 0x000000ffff3a7224 */ /* 0x000fce00078e0029 */
.L_x_75:
[----:B------:R-:W-:-:S13]  /*7890*/  ISETP.NE.AND P4, PT, R49, RZ, PT ;  /* 0x000000ff3100720c */ /* 0x000fda0003f85270 */
[----:B------:R-:W-:Y:S05]  /*78a0*/  @!P4 BRA `(.L_x_78) ;  /* 0x000000040010c947 */ /* 0x000fea0003800000 */
[----:B------:R-:W-:Y:S01]  /*78b0*/  ISETP.NE.AND P4, PT, R48, RZ, PT ;  /* 0x000000ff3000720c */ /* 0x000fe20003f85270 */
[----:B------:R-:W-:-:S12]  /*78c0*/  @!P0 BRA `(.L_x_79) ;  /* 0x0000000000808947 */ /* 0x000fd80003800000 */
[----:B------:R-:W3:Y:S01]  /*78d0*/  LDCU UR4, c[0x0][0x3a8] ;  /* 0x00007500ff0477ac */ /* 0x000ee20008000800 */
[----:B------:R-:W-:-:S04]  /*78e0*/  IMAD.IADD R45, R51, 0x1, R58 ;  /* 0x00000001332d7824 */ /* 0x000fc800078e023a */
[----:B------:R-:W-:-:S06]  /*78f0*/  IMAD.WIDE.U32 R44, R45, 0x4, R34 ;  /* 0x000000042d2c7825 */ /* 0x000fcc00078e0022 */
[----:B------:R-:W5:Y:S01]  /*7900*/  LD.E R44, desc[UR36][R44.64] ;  /* 0x000000242c2c7980 */ /* 0x000f62000c101900 */
[----:B---3--:R-:W-:-:S04]  /*7910*/  IMAD R53, R58, UR4, R56 ;  /* 0x000000043a357c24 */ /* 0x008fc8000f8e0238 */
[----:B------:R-:W-:-:S06]  /*7920*/  IMAD.WIDE.U32 R42, R53, 0x4, R32 ;  /* 0x00000004352a7825 */ /* 0x000fcc00078e0020 */
[----:B------:R-:W5:Y:S01]  /*7930*/  LD.E R42, desc[UR36][R42.64] ;  /* 0x000000242a2a7980 */ /* 0x000f62000c101900 */
[----:B------:R-:W-:Y:S01]  /*7940*/  IADD3 R55, P6, PT, R51, R58, RZ ;  /* 0x0000003a33377210 */ /* 0x000fe20007fde0ff */
[----:B--2---:R-:W-:-:S04]  /*7950*/  VIADD R59, R53, UR4 ;  /* 0x00000004353b7c36 */ /* 0x004fc80008000000 */
[----:B------:R-:W-:Y:S01]  /*7960*/  IMAD.X R54, RZ, RZ, RZ, P6 ;  /* 0x000000ffff367224 */ /* 0x000fe200030e06ff */
[----:B------:R-:W-:-:S04]  /*7970*/  LEA R52, P6, R55, R34, 0x2 ;  /* 0x0000002237347211 */ /* 0x000fc800078c10ff */
[----:B------:R-:W-:Y:S01]  /*7980*/  LEA.HI.X R53, R55, R35, R54, 0x2, P6 ;  /* 0x0000002337357211 */ /* 0x000fe200030f1436 */
[----:B------:R-:W-:-:S04]  /*7990*/  IMAD.WIDE.U32 R54, R59, 0x4, R32 ;  /* 0x000000043b367825 */ /* 0x000fc800078e0020 */
[----:B-----5:R-:W-:-:S05]  /*79a0*/  FFMA R57, R44, R42, R57 ;  /* 0x0000002a2c397223 */ /* 0x020fca0000000039 */
        /* <DEDUP_REMOVED lines=13> */
[----:B------:R-:W2:Y:S04]  /*7a80*/  LD.E R54, desc[UR36][R52.64+0xc] ;  /* 0x00000c2434367980 */ /* 0x000ea8000c101900 */
[----:B------:R-:W2:Y:S01]  /*7a90*/  LD.E R42, desc[UR36][R42.64] ;  /* 0x000000242a2a7980 */ /* 0x000ea2000c101900 */
[----:B------:R-:W-:Y:S02]  /*7aa0*/  VIADD R58, R58, 0x4 ;  /* 0x000000043a3a7836 */ /* 0x000fe40000000000 */
[----:B--2---:R-:W-:-:S05]  /*7ab0*/  FFMA R57, R54, R42, R61 ;  /* 0x0000002a36397223 */ /* 0x004fca000000003d */
[----:B------:R3:W-:Y:S02]  /*7ac0*/  ST.E desc[UR36][R46.64], R57 ;  /* 0x000000392e007985 */ /* 0x0007e4000c101924 */
.L_x_79:
[----:B------:R-:W-:Y:S05]  /*7ad0*/  @!P4 BRA `(.L_x_78) ;  /* 0x000000000084c947 */ /* 0x000fea0003800000 */
[----:B------:R-:W5:Y:S01]  /*7ae0*/  LDCU UR5, c[0x0][0x3a8] ;  /* 0x00007500ff0577ac */ /* 0x000f620008000800 */
[----:B------:R-:W-:Y:S01]  /*7af0*/  ISETP.NE.AND P4, PT, R48, 0x1, PT ;  /* 0x000000013000780c */ /* 0x000fe20003f85270 */
[----:B-----5:R-:W-:-:S12]  /*7b00*/  ULOP3.LUT UP0, URZ, UR5, 0x1, URZ, 0xc0, !UPT ;  /* 0x0000000105ff7892 */ /* 0x020fd8000f80c0ff */
[----:B------:R-:W-:Y:S05]  /*7b10*/  @!P4 BRA `(.L_x_80) ;  /* 0x000000000050c947 */ /* 0x000fea0003800000 */
[----:B------:R-:W5:Y:S01]  /*7b20*/  LDCU UR4, c[0x0][0x3a8] ;  /* 0x00007500ff0477ac */ /* 0x000f620008000800 */
[----:B------:R-:W-:-:S04]  /*7b30*/  IMAD.IADD R55, R51, 0x1, R58 ;  /* 0x0000000133377824 */ /* 0x000fc800078e023a */
[----:B------:R-:W-:-:S06]  /*7b40*/  IMAD.WIDE.U32 R54, R55, 0x4, R34 ;  /* 0x0000000437367825 */ /* 0x000fcc00078e0022 */
[----:B------:R-:W2:Y:S01]  /*7b50*/  LD.E R54, desc[UR36][R54.64] ;  /* 0x0000002436367980 */ /* 0x000ea2000c101900 */
[----:B-----5:R-:W-:-:S04]  /*7b60*/  IMAD R43, R58, UR4, R56 ;  /* 0x000000043a2b7c24 */ /* 0x020fc8000f8e0238 */
[----:B------:R-:W-:-:S06]  /*7b70*/  IMAD.WIDE.U32 R52, R43, 0x4, R32 ;  /* 0x000000042b347825 */ /* 0x000fcc00078e0020 */
[----:B------:R-:W2:Y:S01]  /*7b80*/  LD.E R52, desc[UR36][R52.64] ;  /* 0x0000002434347980 */ /* 0x000ea2000c101900 */
[----:B------:R-:W-:Y:S01]  /*7b90*/  IADD3 R45, P4, PT, R51, R58, RZ ;  /* 0x0000003a332d7210 */ /* 0x000fe20007f9e0ff */
[----:B------:R-:W-:-:S04]  /*7ba0*/  VIADD R43, R43, UR4 ;  /* 0x000000042b2b7c36 */ /* 0x000fc80008000000 */
[----:B------:R-:W-:Y:S01]  /*7bb0*/  IMAD.X R42, RZ, RZ, RZ, P4 ;  /* 0x000000ffff2a7224 */ /* 0x000fe200020e06ff */
[----:B------:R-:W-:-:S04]  /*7bc0*/  LEA R44, P4, R45, R34, 0x2 ;  /* 0x000000222d2c7211 */ /* 0x000fc800078810ff */
[----:B------:R-:W-:Y:S01]  /*7bd0*/  LEA.HI.X R45, R45, R35, R42, 0x2, P4 ;  /* 0x000000232d2d7211 */ /* 0x000fe200020f142a */
[----:B------:R-:W-:-:S04]  /*7be0*/  IMAD.WIDE.U32 R42, R43, 0x4, R32 ;  /* 0x000000042b2a7825 */ /* 0x000fc800078e0020 */
[----:B--23--:R-:W-:-:S05]  /*7bf0*/  FFMA R59, R54, R52, R57 ;  /* 0x00000034363b7223 */ /* 0x00cfca0000000039 */
[----:B------:R2:W-:Y:S04]  /*7c00*/  ST.E desc[UR36][R46.64], R59 ;  /* 0x0000003b2e007985 */ /* 0x0005e8000c101924 */
[----:B------:R-:W3:Y:S04]  /*7c10*/  LD.E R44, desc[UR36][R44.64+0x4] ;  /* 0x000004242c2c7980 */ /* 0x000ee8000c101900 */
[----:B------:R-:W3:Y:S01]  /*7c20*/  LD.E R42, desc[UR36][R42.64] ;  /* 0x000000242a2a7980 */ /* 0x000ee2000c101900 */
[----:B------:R-:W-:Y:S02]  /*7c30*/  VIADD R58, R58, 0x2 ;  /* 0x000000023a3a7836 */ /* 0x000fe40000000000 */
[----:B---3--:R-:W-:-:S05]  /*7c40*/  FFMA R57, R44, R42, R59 ;  /* 0x0000002a2c397223 */ /* 0x008fca000000003b */
[----:B------:R2:W-:Y:S02]  /*7c50*/  ST.E desc[UR36][R46.64], R57 ;  /* 0x000000392e007985 */ /* 0x0005e4000c101924 */
.L_x_80:
[----:B------:R-:W-:Y:S05]  /*7c60*/  BRA.U !UP0, `(.L_x_78) ;  /* 0x0000000108207547 */ /* 0x000fea000b800000 */
[----:B------:R-:W-:Y:S02]  /*7c70*/  IMAD.IADD R45, R51, 0x1, R58 ;  /* 0x00000001332d7824 */ /* 0x000fe400078e023a */
[----:B------:R-:W-:Y:S02]  /*7c80*/  IMAD R43, R58, UR5, R56 ;  /* 0x000000053a2b7c24 */ /* 0x000fe4000f8e0238 */
[----:B------:R-:W-:-:S04]  /*7c90*/  IMAD.WIDE.U32 R44, R45, 0x4, R34 ;  /* 0x000000042d2c7825 */ /* 0x000fc800078e0022 */
[----:B------:R-:W-:Y:S02]  /*7ca0*/  IMAD.WIDE.U32 R42, R43, 0x4, R32 ;  /* 0x000000042b2a7825 */ /* 0x000fe400078e0020 */
[----:B------:R-:W2:Y:S04]  /*7cb0*/  LD.E R44, desc[UR36][R44.64] ;  /* 0x000000242c2c7980 */ /* 0x000ea8000c101900 */
[----:B------:R-:W2:Y:S02]  /*7cc0*/  LD.E R42, desc[UR36][R42.64] ;  /* 0x000000242a2a7980 */ /* 0x000ea4000c101900 */
[----:B--23--:R-:W-:-:S05]  /*7cd0*/  FFMA R57, R44, R42, R57 ;  /* 0x0000002a2c397223 */ /* 0x00cfca0000000039 */
[----:B------:R2:W-:Y:S02]  /*7ce0*/  ST.E desc[UR36][R46.64], R57 ;  /* 0x000000392e007985 */ /* 0x0005e4000c101924 */
.L_x_78:
[----:B------:R-:W5:Y:S01]  /*7cf0*/  LDCU UR4, c[0x0][0x3a8] ;  /* 0x00007500ff0477ac */ /* 0x000f620008000800 */
[----:B------:R-:W-:Y:S02]  /*7d00*/  VIADD R56, R56, 0x1 ;  /* 0x0000000138387836 */ /* 0x000fe40000000000 */
[----:B-----5:R-:W-:-:S05]  /*7d10*/  IMAD.U32 R43, RZ, RZ, UR4 ;  /* 0x00000004ff2b7e24 */ /* 0x020fca000f8e00ff */
[----:B------:R-:W-:-:S13]  /*7d20*/  ISETP.NE.AND P4, PT, R56, R43, PT ;  /* 0x0000002b3800720c */ /* 0x000fda0003f85270 */
[----:B------:R-:W-:Y:S05]  /*7d30*/  @P4 BRA `(.L_x_81) ;  /* 0xfffffff400d04947 */ /* 0x000fea000383ffff */
[----:B------:R-:W-:Y:S05]  /*7d40*/  BSYNC.RECONVERGENT B1 ;  /* 0x0000000000017941 */ /* 0x000fea0003800200 */
.L_x_74:
[----:B------:R-:W-:Y:S05]  /*7d50*/  @P3 BRA `(.L_x_82) ;  /* 0xfffffff400b03947 */ /* 0x000fea000383ffff */
[----:B------:R-:W-:Y:S05]  /*7d60*/  BSYNC.RECONVERGENT B0 ;  /* 0x0000000000007941 */ /* 0x000fea0003800200 */
.L_x_73:
[----:B------:R-:W-:Y:S04]  /*7d70*/  BSSY.RECONVERGENT B0, `(.L_x_83) ;  /* 0x00000cf000007945 */ /* 0x000fe80003800200 */
[----:B------:R-:W-:Y:S05]  /*7d80*/  @!P5 BRA `(.L_x_84) ;  /* 0x0000000c0034d947 */ /* 0x000fea0003800000 */
[----:B------:R-:W-:-:S13]  /*7d90*/  ISETP.NE.AND P0, PT, R43, RZ, PT ;  /* 0x000000ff2b00720c */ /* 0x000fda0003f05270 */
[----:B------:R-:W-:Y:S05]  /*7da0*/  @!P0 BRA `(.L_x_85) ;  /* 0x0000000400688947 */ /* 0x000fea0003800000 */
[----:B------:R-:W-:Y:S01]  /*7db0*/  BSSY.RECONVERGENT B1, `(.L_x_86) ;  /* 0x0000058000017945 */ /* 0x000fe20003800200 */
[----:B------:R-:W-:-:S07]  /*7dc0*/  IMAD.MOV.U32 R51, RZ, RZ, RZ ;  /* 0x000000ffff337224 */ /* 0x000fce00078e00ff */
.L_x_90:
[----:B01----:R-:W-:Y:S01]  /*7dd0*/  IMAD.WIDE.U32 R44, R51, 0x4, R28 ;  /* 0x00000004332c7825 */ /* 0x003fe200078e001c */
[----:B------:R-:W-:-:S03]  /*7de0*/  UISETP.GE.U32.AND UP0, UPT, UR40, 0x4, UPT ;  /* 0x000000042800788c */ /* 0x000fc6000bf06070 */
[C---:B------:R-:W-:Y:S01]  /*7df0*/  IMAD.WIDE.U32 R42, R51.reuse, 0x4, R26 ;  /* 0x00000004332a7825 */ /* 0x040fe200078e001a */
[----:B------:R1:W-:Y:S03]  /*7e00*/  ST.E desc[UR36][R44.64], RZ ;  /* 0x000000ff2c007985 */ /* 0x0003e6000c101924 */
[----:B------:R-:W-:Y:S01]  /*7e10*/  IMAD R36, R51, UR40, RZ ;  /* 0x0000002833247c24 */ /* 0x000fe2000f8e02ff */
[----:B------:R1:W-:Y:S01]  /*7e20*/  ST.E desc[UR36][R42.64], RZ ;  /* 0x000000ff2a007985 */ /* 0x0003e2000c101924 */
[----:B0-23--:R-:W-:Y:S02]  /*7e30*/  IMAD.MOV.U32 R47, RZ, RZ, RZ ;  /* 0x000000ffff2f7224 */ /* 0x00dfe400078e00ff */
[----:B------:R-:W-:Y:S01]  /*7e40*/  IMAD.MOV.U32 R59, RZ, RZ, RZ ;  /* 0x000000ffff3b7224 */ /* 0x000fe200078e00ff */
[----:B------:R-:W-:Y:S06]  /*7e50*/  BRA.U !UP0, `(.L_x_87) ;  /* 0x0000000108d47547 */ /* 0x000fec000b800000 */
[----:B------:R-:W-:Y:S01]  /*7e60*/  BSSY.RECONVERGENT B2, `(.L_x_88) ;  /* 0x0000032000027945 */ /* 0x000fe20003800200 */
[----:B------:R-:W-:-:S07]  /*7e70*/  IMAD.MOV.U32 R59, RZ, RZ, RZ ;  /* 0x000000ffff3b7224 */ /* 0x000fce00078e00ff */
.L_x_89:
[----:B------:R-:W-:Y:S01]  /*7e80*/  IMAD.IADD R53, R36, 0x1, R59 ;  /* 0x0000000124357824 */ /* 0x000fe200078e023b */
[----:B0-----:R-:W2:Y:S01]  /*7e90*/  LD.E R61, desc[UR36][R44.64] ;  /* 0x000000242c3d7980 */ /* 0x001ea2000c101900 */
[----:B------:R-:W-:-:S04]  /*7ea0*/  IMAD.WIDE.U32 R54, R59, 0x4, R34 ;  /* 0x000000043b367825 */ /* 0x000fc800078e0022 */
[C---:B------:R-:W-:Y:S01]  /*7eb0*/  IMAD.WIDE.U32 R56, R53.reuse, 0x4, R22 ;  /* 0x0000000435387825 */ /* 0x040fe200078e0016 */
[----:B------:R-:W2:Y:S04]  /*7ec0*/  LD.E R47, desc[UR36][R54.64] ;  /* 0x00000024362f7980 */ /* 0x000ea8000c101900 */
[----:B------:R-:W2:Y:S01]  /*7ed0*/  LD.E R46, desc[UR36][R56.64] ;  /* 0x00000024382e7980 */ /* 0x000ea2000c101900 */
[----:B------:R-:W-:-:S04]  /*7ee0*/  IMAD.WIDE.U32 R52, R53, 0x4, R18 ;  /* 0x0000000435347825 */ /* 0x000fc800078e0012 */
[----:B--2---:R-:W-:Y:S01]  /*7ef0*/  FFMA R61, R46, R47, R61 ;  /* 0x0000002f2e3d7223 */ /* 0x004fe2000000003d */
[----:B------:R-:W-:-:S04]  /*7f00*/  IMAD.WIDE.U32 R46, R59, 0x4, R32 ;  /* 0x000000043b2e7825 */ /* 0x000fc800078e0020 */
[----:B------:R0:W-:Y:S04]  /*7f10*/  ST.E desc[UR36][R44.64], R61 ;  /* 0x0000003d2c007985 */ /* 0x0001e8000c101924 */
[----:B------:R-:W2:Y:S04]  /*7f20*/  LD.E R58, desc[UR36][R52.64] ;  /* 0x00000024343a7980 */ /* 0x000ea8000c101900 */
[----:B------:R-:W2:Y:S04]  /*7f30*/  LD.E R60, desc[UR36][R46.64] ;  /* 0x000000242e3c7980 */ /* 0x000ea8000c101900 */
[----:B0-----:R-:W2:Y:S02]  /*7f40*/  LD.E R61, desc[UR36][R42.64] ;  /* 0x000000242a3d7980 */ /* 0x001ea4000c101900 */
[----:B--2---:R-:W-:-:S05]  /*7f50*/  FFMA R58, R58, R60, R61 ;  /* 0x0000003c3a3a7223 */ /* 0x004fca000000003d */
        /* <DEDUP_REMOVED lines=23> */
[----:B------:R-:W2:Y:S02]  /*80d0*/  LD.E R57, desc[UR36][R44.64] ;  /* 0x000000242c397980 */ /* 0x000ea4000c101900 */
[----:B--2---:R-:W-:-:S05]  /*80e0*/  FFMA R60, R60, R55, R57 ;  /* 0x000000373c3c7223 */ /* 0x004fca0000000039 */
[----:B------:R0:W-:Y:S04]  /*80f0*/  ST.E desc[UR36][R44.64], R60 ;  /* 0x0000003c2c007985 */ /* 0x0001e8000c101924 */
[----:B------:R-:W2:Y:S04]  /*8100*/  LD.E R58, desc[UR36][R52.64+0xc] ;  /* 0x00000c24343a7980 */ /* 0x000ea8000c101900 */
[----:B------:R-:W2:Y:S04]  /*8110*/  LD.E R47, desc[UR36][R46.64+0xc] ;  /* 0x00000c242e2f7980 */ /* 0x000ea8000c101900 */
[----:B------:R-:W2:Y:S01]  /*8120*/  LD.E R53, desc[UR36][R42.64] ;  /* 0x000000242a357980 */ /* 0x000ea2000c101900 */
[----:B------:R-:W-:-:S05]  /*8130*/  VIADD R59, R59, 0x4 ;  /* 0x000000043b3b7836 */ /* 0x000fca0000000000 */
[----:B------:R-:W-:Y:S01]  /*8140*/  ISETP.NE.AND P0, PT, R59, R14, PT ;  /* 0x0000000e3b00720c */ /* 0x000fe20003f05270 */
[----:B--2---:R-:W-:-:S05]  /*8150*/  FFMA R58, R58, R47, R53 ;  /* 0x0000002f3a3a7223 */ /* 0x004fca0000000035 */
[----:B------:R0:W-:Y:S07]  /*8160*/  ST.E desc[UR36][R42.64], R58 ;  /* 0x0000003a2a007985 */ /* 0x0001ee000c101924 */
[----:B------:R-:W-:Y:S05]  /*8170*/  @P0 BRA `(.L_x_89) ;  /* 0xfffffffc00400947 */ /* 0x000fea000383ffff */
[----:B------:R-:W-:Y:S05]  /*8180*/  BSYNC.RECONVERGENT B2 ;  /* 0x0000000000027941 */ /* 0x000fea0003800200 */
.L_x_88:
[----:B------:R-:W-:Y:S02]  /*8190*/  IMAD.MOV.U32 R59, RZ, RZ, R58 ;  /* 0x000000ffff3b7224 */ /* 0x000fe400078e003a */
[----:B------:R-:W-:-:S07]  /*81a0*/  IMAD.MOV.U32 R47, RZ, RZ, R14 ;  /* 0x000000ffff2f7224 */ /* 0x000fce00078e000e */
.L_x_87:
[----:B------:R-:W-:Y:S01]  /*81b0*/  ISETP.NE.AND P0, PT, R10, RZ, PT ;  /* 0x000000ff0a00720c */ /* 0x000fe20003f05270 */
[----:B------:R-:W2:-:S12]  /*81c0*/  LDCU UR4, c[0x0][0x3ac] ;  /* 0x00007580ff0477ac */ /* 0x000e980008000800 */
[----:B------:R-:W-:Y:S01]  /*81d0*/  @P0 IMAD.IADD R53, R36, 0x1, R47 ;  /* 0x0000000124350824 */ /* 0x000fe200078e022f */
[----:B0-----:R-:W3:Y:S01]  /*81e0*/  @P0 LD.E R61, desc[UR36][R44.64] ;  /* 0x000000242c3d0980 */ /* 0x001ee2000c101900 */
[----:B------:R-:W-:-:S04]  /*81f0*/  @P0 IMAD.WIDE.U32 R54, R47, 0x4, R34 ;  /* 0x000000042f360825 */ /* 0x000fc800078e0022 */
[C---:B------:R-:W-:Y:S02]  /*8200*/  @P0 IMAD.WIDE.U32 R56, R53.reuse, 0x4, R22 ;  /* 0x0000000435380825 */ /* 0x040fe400078e0016 */
[----:B------:R-:W3:Y:S04]  /*8210*/  @P0 LD.E R55, desc[UR36][R54.64] ;  /* 0x0000002436370980 */ /* 0x000ee8000c101900 */
[----:B------:R-:W3:Y:S01]  /*8220*/  @P0 LD.E R56, desc[UR36][R56.64] ;  /* 0x0000002438380980 */ /* 0x000ee2000c101900 */
[----:B------:R-:W-:-:S04]  /*8230*/  @P0 IMAD.WIDE.U32 R52, R53, 0x4, R18 ;  /* 0x0000000435340825 */ /* 0x000fc800078e0012 */
[----:B------:R-:W-:-:S04]  /*8240*/  @P0 IMAD.WIDE.U32 R46, R47, 0x4, R32 ;  /* 0x000000042f2e0825 */ /* 0x000fc800078e0020 */
[----:B---3--:R-:W-:-:S05]  /*8250*/  @P0 FFMA R61, R56, R55, R61 ;  /* 0x00000037383d0223 */ /* 0x008fca000000003d */
[----:B------:R0:W-:Y:S04]  /*8260*/  @P0 ST.E desc[UR36][R44.64], R61 ;  /* 0x0000003d2c000985 */ /* 0x0001e8000c101924 */
[----:B------:R-:W3:Y:S04]  /*8270*/  @P0 LD.E R52, desc[UR36][R52.64] ;  /* 0x0000002434340980 */ /* 0x000ee8000c101900 */
[----:B------:R-:W3:Y:S04]  /*8280*/  @P0 LD.E R47, desc[UR36][R46.64] ;  /* 0x000000242e2f0980 */ /* 0x000ee8000c101900 */
[----:B------:R-:W3:Y:S02]  /*8290*/  @P0 LD.E R36, desc[UR36][R42.64] ;  /* 0x000000242a240980 */ /* 0x000ee4000c101900 */
[----:B---3--:R-:W-:-:S05]  /*82a0*/  @P0 FFMA R59, R52, R47, R36 ;  /* 0x0000002f343b0223 */ /* 0x008fca0000000024 */
[----:B------:R0:W-:Y:S04]  /*82b0*/  @P0 ST.E desc[UR36][R42.64], R59 ;  /* 0x0000003b2a000985 */ /* 0x0001e8000c101924 */
[----:B------:R-:W3:Y:S01]  /*82c0*/  LD.E R36, desc[UR36][R44.64] ;  /* 0x000000242c247980 */ /* 0x000ee2000c101900 */
[----:B------:R-:W-:-:S04]  /*82d0*/  IMAD.WIDE.U32 R54, R51, 0x4, R24 ;  /* 0x0000000433367825 */ /* 0x000fc800078e0018 */
[----:B------:R-:W-:-:S05]  /*82e0*/  VIADD R51, R51, 0x1 ;  /* 0x0000000133337836 */ /* 0x000fca0000000000 */
[----:B--2---:R-:W-:Y:S01]  /*82f0*/  ISETP.NE.AND P0, PT, R51, UR4, PT ;  /* 0x0000000433007c0c */ /* 0x004fe2000bf05270 */
[----:B---3--:R-:W-:-:S05]  /*8300*/  FMUL R57, R36, R59 ;  /* 0x0000003b24397220 */ /* 0x008fca0000400000 */
[----:B------:R0:W-:Y:S07]  /*8310*/  ST.E desc[UR36][R54.64], R57 ;  /* 0x0000003936007985 */ /* 0x0001ee000c101924 */
[----:B------:R-:W-:Y:S05]  /*8320*/  @P0 BRA `(.L_x_90) ;  /* 0xfffffff800a80947 */ /* 0x000fea000383ffff */
[----:B------:R-:W-:Y:S05]  /*8330*/  BSYNC.RECONVERGENT B1 ;  /* 0x0000000000017941 */ /* 0x000fea0003800200 */
.L_x_86:
[----:B------:R-:W-:Y:S05]  /*8340*/  BRA `(.L_x_84) ;  /* 0x0000000400c47947 */ /* 0x000fea0003800000 */
.L_x_85:
[----:B------:R-:W-:Y:S01]  /*8350*/  ISETP.GE.U32.AND P0, PT, R40, 0x7, PT ;  /* 0x000000072800780c */ /* 0x000fe20003f06070 */
[----:B------:R-:W-:-:S12]  /*8360*/  IMAD.MOV.U32 R51, RZ, RZ, RZ ;  /* 0x000000ffff337224 */ /* 0x000fd800078e00ff */
[----:B------:R-:W-:Y:S05]  /*8370*/  @!P0 BRA `(.L_x_91) ;  /* 0x0000000000d08947 */ /* 0x000fea0003800000 */
[----:B------:R-:W-:Y:S01]  /*8380*/  BSSY.RECONVERGENT B1, `(.L_x_92) ;  /* 0x0000032000017945 */ /* 0x000fe20003800200 */
[----:B------:R-:W-:-:S07]  /*8390*/  IMAD.MOV.U32 R51, RZ, RZ, RZ ;  /* 0x000000ffff337224 */ /* 0x000fce00078e00ff */
.L_x_93:
[C---:B0-23--:R-:W-:Y:S01]  /*83a0*/  IMAD.WIDE.U32 R46, R51.reuse, 0x4, R28 ;  /* 0x00000004332e7825 */ /* 0x04dfe200078e001c */
[----:B------:R-:W0:Y:S03]  /*83b0*/  LDC R52, c[0x0][0x3ac] ;  /* 0x0000eb00ff347b82 */ /* 0x000e260000000800 */
[C---:B------:R-:W-:Y:S01]  /*83c0*/  IMAD.WIDE.U32 R44, R51.reuse, 0x4, R26 ;  /* 0x00000004332c7825 */ /* 0x040fe200078e001a */
[----:B------:R-:W-:Y:S04]  /*83d0*/  ST.E desc[UR36][R46.64], RZ ;  /* 0x000000ff2e007985 */ /* 0x000fe8000c101924 */
[----:B------:R-:W-:Y:S04]  /*83e0*/  ST.E desc[UR36][R44.64], RZ ;  /* 0x000000ff2c007985 */ /* 0x000fe8000c101924 */
[----:B------:R-:W2:Y:S01]  /*83f0*/  LD.E R36, desc[UR36][R46.64] ;  /* 0x000000242e247980 */ /* 0x000ea2000c101900 */
[----:B------:R-:W-:-:S04]  /*8400*/  IMAD.WIDE.U32 R42, R51, 0x4, R24 ;  /* 0x00000004332a7825 */ /* 0x000fc800078e0018 */
[----:B--2---:R-:W-:-:S05]  /*8410*/  FMUL R53, RZ, R36 ;  /* 0x00000024ff357220 */ /* 0x004fca0000400000 */
[----:B------:R2:W-:Y:S04]  /*8420*/  ST.E desc[UR36][R42.64], R53 ;  /* 0x000000352a007985 */ /* 0x0005e8000c101924 */
[----:B------:R-:W-:Y:S04]  /*8430*/  ST.E desc[UR36][R46.64+0x4], RZ ;  /* 0x000004ff2e007985 */ /* 0x000fe8000c101924 */
[----:B------:R-:W-:Y:S04]  /*8440*/  ST.E desc[UR36][R44.64+0x4], RZ ;  /* 0x000004ff2c007985 */ /* 0x000fe8000c101924 */
[----:B------:R-:W3:Y:S02]  /*8450*/  LD.E R36, desc[UR36][R46.64+0x4] ;  /* 0x000004242e247980 */ /* 0x000ee4000c101900 */
[----:B---3--:R-:W-:-:S05]  /*8460*/  FMUL R55, RZ, R36 ;  /* 0x00000024ff377220 */ /* 0x008fca0000400000 */
[----:B------:R3:W-:Y:S04]  /*8470*/  ST.E desc[UR36][R42.64+0x4], R55 ;  /* 0x000004372a007985 */ /* 0x0007e8000c101924 */
[----:B------:R-:W-:Y:S04]  /*8480*/  ST.E desc[UR36][R46.64+0x8], RZ ;  /* 0x000008ff2e007985 */ /* 0x000fe8000c101924 */
[----:B------:R-:W-:Y:S04]  /*8490*/  ST.E desc[UR36][R44.64+0x8], RZ ;  /* 0x000008ff2c007985 */ /* 0x000fe8000c101924 */
[----:B------:R-:W5:Y:S02]  /*84a0*/  LD.E R36, desc[UR36][R46.64+0x8] ;  /* 0x000008242e247980 */ /* 0x000f64000c101900 */
[----:B-----5:R-:W-:-:S05]  /*84b0*/  FMUL R57, RZ, R36 ;  /* 0x00000024ff397220 */ /* 0x020fca0000400000 */
[----:B------:R5:W-:Y:S04]  /*84c0*/  ST.E desc[UR36][R42.64+0x8], R57 ;  /* 0x000008392a007985 */ /* 0x000be8000c101924 */
[----:B------:R-:W-:Y:S04]  /*84d0*/  ST.E desc[UR36][R46.64+0xc], RZ ;  /* 0x00000cff2e007985 */ /* 0x000fe8000c101924 */
[----:B------:R-:W-:Y:S04]  /*84e0*/  ST.E desc[UR36][R44.64+0xc], RZ ;  /* 0x00000cff2c007985 */ /* 0x000fe8000c101924 */
[----:B------:R-:W2:Y:S02]  /*84f0*/  LD.E R36, desc[UR36][R46.64+0xc] ;  /* 0x00000c242e247980 */ /* 0x000ea4000c101900 */
[----:B--2---:R-:W-:-:S05]  /*8500*/  FMUL R53, RZ, R36 ;  /* 0x00000024ff357220 */ /* 0x004fca0000400000 */
[----:B------:R2:W-:Y:S04]  /*8510*/  ST.E desc[UR36][R42.64+0xc], R53 ;  /* 0x00000c352a007985 */ /* 0x0005e8000c101924 */
[----:B------:R-:W-:Y:S04]  /*8520*/  ST.E desc[UR36][R46.64+0x10], RZ ;  /* 0x000010ff2e007985 */ /* 0x000fe8000c101924 */
[----:B------:R-:W-:Y:S04]  /*8530*/  ST.E desc[UR36][R44.64+0x10], RZ ;  /* 0x000010ff2c007985 */ /* 0x000fe8000c101924 */
[----:B------:R-:W3:Y:S02]  /*8540*/  LD.E R36, desc[UR36][R46.64+0x10] ;  /* 0x000010242e247980 */ /* 0x000ee4000c101900 */
[----:B---3--:R-:W-:-:S05]  /*8550*/  FMUL R55, RZ, R36 ;  /* 0x00000024ff377220 */ /* 0x008fca0000400000 */
[----:B------:R3:W-:Y:S04]  /*8560*/  ST.E desc[UR36][R42.64+0x10], R55 ;  /* 0x000010372a007985 */ /* 0x0007e8000c101924 */
[----:B------:R0:W-:Y:S04]  /*8570*/  ST.E desc[UR36][R46.64+0x14], RZ ;  /* 0x000014ff2e007985 */ /* 0x0001e8000c101924 */
[----:B------:R0:W-:Y:S04]  /*8580*/  ST.E desc[UR36][R44.64+0x14], RZ ;  /* 0x000014ff2c007985 */ /* 0x0001e8000c101924 */
[----:B------:R-:W5:Y:S02]  /*8590*/  LD.E R36, desc[UR36][R46.64+0x14] ;  /* 0x000014242e247980 */ /* 0x000f64000c101900 */
[----:B-----5:R-:W-:-:S05]  /*85a0*/  FMUL R57, RZ, R36 ;  /* 0x00000024ff397220 */ /* 0x020fca0000400000 */
[----:B------:R0:W-:Y:S04]  /*85b0*/  ST.E desc[UR36][R42.64+0x14], R57 ;  /* 0x000014392a007985 */ /* 0x0001e8000c101924 */
[----:B------:R0:W-:Y:S04]  /*85c0*/  ST.E desc[UR36][R46.64+0x18], RZ ;  /* 0x000018ff2e007985 */ /* 0x0001e8000c101924 */
[----:B------:R0:W-:Y:S04]  /*85d0*/  ST.E desc[UR36][R44.64+0x18], RZ ;  /* 0x000018ff2c007985 */ /* 0x0001e8000c101924 */
[----:B------:R-:W2:Y:S02]  /*85e0*/  LD.E R36, desc[UR36][R46.64+0x18] ;  /* 0x000018242e247980 */ /* 0x000ea4000c101900 */
[----:B--2---:R-:W-:-:S05]  /*85f0*/  FMUL R53, RZ, R36 ;  /* 0x00000024ff357220 */ /* 0x004fca0000400000 */
[----:B------:R2:W-:Y:S04]  /*8600*/  ST.E desc[UR36][R42.64+0x18], R53 ;  /* 0x000018352a007985 */ /* 0x0005e8000c101924 */
[----:B------:R2:W-:Y:S04]  /*8610*/  ST.E desc[UR36][R46.64+0x1c], RZ ;  /* 0x00001cff2e007985 */ /* 0x0005e8000c101924 */
[----:B------:R2:W-:Y:S04]  /*8620*/  ST.E desc[UR36][R44.64+0x1c], RZ ;  /* 0x00001cff2c007985 */ /* 0x0005e8000c101924 */
[----:B------:R-:W3:Y:S01]  /*8630*/  LD.E R36, desc[UR36][R46.64+0x1c] ;  /* 0x00001c242e247980 */ /* 0x000ee2000c101900 */
[----:B------:R-:W-:-:S02]  /*8640*/  VIADD R51, R51, 0x8 ;  /* 0x0000000833337836 */ /* 0x000fc40000000000 */
[----:B---3--:R-:W-:Y:S01]  /*8650*/  FMUL R55, RZ, R36 ;  /* 0x00000024ff377220 */ /* 0x008fe20000400000 */
[----:B0-----:R-:W-:-:S04]  /*8660*/  LOP3.LUT R36, R52, 0x7ffffff8, RZ, 0xc0, !PT ;  /* 0x7ffffff834247812 */ /* 0x001fc800078ec0ff */
[----:B------:R2:W-:Y:S01]  /*8670*/  ST.E desc[UR36][R42.64+0x1c], R55 ;  /* 0x00001c372a007985 */ /* 0x0005e2000c101924 */
[----:B------:R-:W-:-:S13]  /*8680*/  ISETP.NE.AND P0, PT, R51, R36, PT ;  /* 0x000000243300720c */ /* 0x000fda0003f05270 */
[----:B--2---:R-:W-:Y:S05]  /*8690*/  @P0 BRA `(.L_x_93) ;  /* 0xfffffffc00400947 */ /* 0x004fea000383ffff */
[----:B------:R-:W-:Y:S05]  /*86a0*/  BSYNC.RECONVERGENT B1 ;  /* 0x0000000000017941 */ /* 0x000fea0003800200 */
.L_x_92:
[----:B------:R-:W-:-:S07]  /*86b0*/  IMAD.MOV.U32 R51, RZ, RZ, R36 ;  /* 0x000000ffff337224 */ /* 0x000fce00078e0024 */
.L_x_91:
[----:B------:R-:W-:-:S13]  /*86c0*/  ISETP.NE.AND P0, PT, R39, RZ, PT ;  /* 0x000000ff2700720c */ /* 0x000fda0003f05270 */
[----:B------:R-:W-:Y:S05]  /*86d0*/  @!P0 BRA `(.L_x_84) ;  /* 0x0000000000e08947 */ /* 0x000fea0003800000 */
[----:B------:R-:W-:Y:S01]  /*86e0*/  VIADD R36, R39, 0xffffffff ;  /* 0xffffffff27247836 */ /* 0x000fe20000000000 */
[----:B------:R-:W-:-:S04]  /*86f0*/  ISETP.NE.AND P1, PT, R38, RZ, PT ;  /* 0x000000ff2600720c */ /* 0x000fc80003f25270 */
[----:B------:R-:W-:-:S13]  /*8700*/  ISETP.GE.U32.AND P0, PT, R36, 0x3, PT ;  /* 0x000000032400780c */ /* 0x000fda0003f06070 */
[----:B------:R-:W-:Y:S05]  /*8710*/  @!P0 BRA `(.L_x_94) ;  /* 0x0000000000608947 */ /* 0x000fea0003800000 */
[----:B0-23--:R-:W-:-:S04]  /*8720*/  IMAD.WIDE.U32 R46, R51, 0x4, R28 ;  /* 0x00000004332e7825 */ /* 0x00dfc800078e001c */
[C---:B------:R-:W-:Y:S01]  /*8730*/  IMAD.WIDE.U32 R44, R51.reuse, 0x4, R26 ;  /* 0x00000004332c7825 */ /* 0x040fe200078e001a */
[----:B------:R-:W-:Y:S04]  /*8740*/  ST.E desc[UR36][R46.64], RZ ;  /* 0x000000ff2e007985 */ /* 0x000fe8000c101924 */
[----:B------:R-:W-:Y:S04]  /*8750*/  ST.E desc[UR36][R44.64], RZ ;  /* 0x000000ff2c007985 */ /* 0x000fe8000c101924 */
[----:B------:R-:W2:Y:S01]  /*8760*/  LD.E R36, desc[UR36][R46.64] ;  /* 0x000000242e247980 */ /* 0x000ea2000c101900 */
[----:B------:R-:W-:-:S04]  /*8770*/  IMAD.WIDE.U32 R42, R51, 0x4, R24 ;  /* 0x00000004332a7825 */ /* 0x000fc800078e0018 */
[----:B--2---:R-:W-:-:S05]  /*8780*/  FMUL R53, RZ, R36 ;  /* 0x00000024ff357220 */ /* 0x004fca0000400000 */
[----:B------:R0:W-:Y:S04]  /*8790*/  ST.E desc[UR36][R42.64], R53 ;  /* 0x000000352a007985 */ /* 0x0001e8000c101924 */
[----:B------:R2:W-:Y:S04]  /*87a0*/  ST.E desc[UR36][R46.64+0x4], RZ ;  /* 0x000004ff2e007985 */ /* 0x0005e8000c101924 */
[----:B------:R2:W-:Y:S04]  /*87b0*/  ST.E desc[UR36][R44.64+0x4], RZ ;  /* 0x000004ff2c007985 */ /* 0x0005e8000c101924 */
[----:B------:R-:W3:Y:S02]  /*87c0*/  LD.E R36, desc[UR36][R46.64+0x4] ;  /* 0x000004242e247980 */ /* 0x000ee4000c101900 */
[----:B---3--:R-:W-:-:S05]  /*87d0*/  FMUL R55, RZ, R36 ;  /* 0x00000024ff377220 */ /* 0x008fca0000400000 */
        /* <DEDUP_REMOVED lines=8> */
[----:B------:R-:W0:Y:S01]  /*8860*/  LD.E R36, desc[UR36][R46.64+0xc] ;  /* 0x00000c242e247980 */ /* 0x000e22000c101900 */
[----:B------:R-:W-:-:S02]  /*8870*/  VIADD R51, R51, 0x4 ;  /* 0x0000000433337836 */ /* 0x000fc40000000000 */
[----:B0-----:R-:W-:-:S05]  /*8880*/  FMUL R53, RZ, R36 ;  /* 0x00000024ff357220 */ /* 0x001fca0000400000 */
[----:B------:R2:W-:Y:S02]  /*8890*/  ST.E desc[UR36][R42.64+0xc], R53 ;  /* 0x00000c352a007985 */ /* 0x0005e4000c101924 */
.L_x_94:
[----:B------:R-:W-:Y:S05]  /*88a0*/  @!P1 BRA `(.L_x_84) ;  /* 0x00000000006c9947 */ /* 0x000fea0003800000 */
[----:B------:R-:W-:Y:S01]  /*88b0*/  ISETP.NE.AND P0, PT, R38, 0x1, PT ;  /* 0x000000012600780c */ /* 0x000fe20003f05270 */
[----:B------:R-:W5:-:S12]  /*88c0*/  LDCU UR4, c[0x0][0x3ac] ;  /* 0x00007580ff0477ac */ /* 0x000f580008000800 */
[----:B0-23--:R-:W-:-:S04]  /*88d0*/  @P0 IMAD.WIDE.U32 R46, R51, 0x4, R28 ;  /* 0x00000004332e0825 */ /* 0x00dfc800078e001c */
[C---:B------:R-:W-:Y:S01]  /*88e0*/  @P0 IMAD.WIDE.U32 R44, R51.reuse, 0x4, R26 ;  /* 0x00000004332c0825 */ /* 0x040fe200078e001a */
[----:B------:R0:W-:Y:S04]  /*88f0*/  @P0 ST.E desc[UR36][R46.64], RZ ;  /* 0x000000ff2e000985 */ /* 0x0001e8000c101924 */
[----:B------:R0:W-:Y:S04]  /*8900*/  @P0 ST.E desc[UR36][R44.64], RZ ;  /* 0x000000ff2c000985 */ /* 0x0001e8000c101924 */
[----:B------:R-:W2:Y:S01]  /*8910*/  @P0 LD.E R36, desc[UR36][R46.64] ;  /* 0x000000242e240980 */ /* 0x000ea2000c101900 */
[----:B------:R-:W-:-:S04]  /*8920*/  @P0 IMAD.WIDE.U32 R42, R51, 0x4, R24 ;  /* 0x00000004332a0825 */ /* 0x000fc800078e0018 */
[----:B--2---:R-:W-:-:S05]  /*8930*/  @P0 FMUL R53, RZ, R36 ;  /* 0x00000024ff350220 */ /* 0x004fca0000400000 */
[----:B------:R0:W-:Y:S04]  /*8940*/  @P0 ST.E desc[UR36][R42.64], R53 ;  /* 0x000000352a000985 */ /* 0x0001e8000c101924 */
[----:B------:R0:W-:Y:S04]  /*8950*/  @P0 ST.E desc[UR36][R46.64+0x4], RZ ;  /* 0x000004ff2e000985 */ /* 0x0001e8000c101924 */
[----:B------:R0:W-:Y:S04]  /*8960*/  @P0 ST.E desc[UR36][R44.64+0x4], RZ ;  /* 0x000004ff2c000985 */ /* 0x0001e8000c101924 */
[----:B------:R-:W2:Y:S01]  /*8970*/  @P0 LD.E R36, desc[UR36][R46.64+0x4] ;  /* 0x000004242e240980 */ /* 0x000ea2000c101900 */
[----:B-----5:R-:W-:Y:S01]  /*8980*/  ULOP3.LUT UR4, UR4, 0x1, URZ, 0xc0, !UPT ;  /* 0x0000000104047892 */ /* 0x020fe2000f8ec0ff */
[----:B------:R-:W-:-:S03]  /*8990*/  @P0 VIADD R51, R51, 0x2 ;  /* 0x0000000233330836 */ /* 0x000fc60000000000 */
[----:B------:R-:W-:Y:S01]  /*89a0*/  UISETP.NE.U32.AND UP0, UPT, UR4, 0x1, UPT ;  /* 0x000000010400788c */ /* 0x000fe2000bf05070 */
[----:B--2---:R-:W-:-:S05]  /*89b0*/  @P0 FMUL R55, RZ, R36 ;  /* 0x00000024ff370220 */ /* 0x004fca0000400000 */
[----:B------:R0:W-:Y:S03]  /*89c0*/  @P0 ST.E desc[UR36][R42.64+0x4], R55 ;  /* 0x000004372a000985 */ /* 0x0001e6000c101924 */
[----:B------:R-:W-:Y:S05]  /*89d0*/  BRA.U UP0, `(.L_x_84) ;  /* 0x0000000100207547 */ /* 0x000fea000b800000 */
[----:B0-----:R-:W-:-:S04]  /*89e0*/  IMAD.WIDE.U32 R44, R51, 0x4, R28 ;  /* 0x00000004332c7825 */ /* 0x001fc800078e001c */
[C---:B------:R-:W-:Y:S01]  /*89f0*/  IMAD.WIDE.U32 R42, R51.reuse, 0x4, R26 ;  /* 0x00000004332a7825 */ /* 0x040fe200078e001a */
[----:B------:R0:W-:Y:S04]  /*8a00*/  ST.E desc[UR36][R44.64], RZ ;  /* 0x000000ff2c007985 */ /* 0x0001e8000c101924 */
[----:B------:R0:W-:Y:S04]  /*8a10*/  ST.E desc[UR36][R42.64], RZ ;  /* 0x000000ff2a007985 */ /* 0x0001e8000c101924 */
[----:B------:R-:W2:Y:S01]  /*8a20*/  LD.E R36, desc[UR36][R44.64] ;  /* 0x000000242c247980 */ /* 0x000ea2000c101900 */
[----:B------:R-:W-:-:S04]  /*8a30*/  IMAD.WIDE.U32 R46, R51, 0x4, R24 ;  /* 0x00000004332e7825 */ /* 0x000fc800078e0018 */
[----:B--2---:R-:W-:-:S05]  /*8a40*/  FMUL R51, RZ, R36 ;  /* 0x00000024ff337220 */ /* 0x004fca0000400000 */
[----:B------:R0:W-:Y:S02]  /*8a50*/  ST.E desc[UR36][R46.64], R51 ;  /* 0x000000332e007985 */ /* 0x0001e4000c101924 */
.L_x_84:
[----:B------:R-:W-:Y:S05]  /*8a60*/  BSYNC.RECONVERGENT B0 ;  /* 0x0000000000007941 */ /* 0x000fea0003800200 */
.L_x_83:
[----:B------:R-:W5:Y:S01]  /*8a70*/  LDCU UR4, c[0x0][0x3a8] ;  /* 0x00007500ff0477ac */ /* 0x000f620008000800 */
[----:B------:R-:W-:Y:S01]  /*8a80*/  IMAD.MOV.U32 R36, RZ, RZ, RZ ;  /* 0x000000ffff247224 */ /* 0x000fe200078e00ff */
[----:B-----5:R-:W-:-:S06]  /*8a90*/  UISETP.NE.AND UP0, UPT, UR4, URZ, UPT ;  /* 0x000000ff0400728c */ /* 0x020fcc000bf05270 */
[----:B------:R-:W-:-:S13]  /*8aa0*/  PLOP3.LUT P1, PT, PT, PT, UP0, 0x80, 0x8 ;  /* 0x000000000008781c */ /* 0x000fda0003f2f008 */
[----:B------:R-:W-:Y:S05]  /*8ab0*/  @!P1 BRA `(.L_x_95) ;  /* 0x0000000c00409947 */ /* 0x000fea0003800000 */
[----:B------:R-:W5:Y:S02]  /*8ac0*/  LDCU UR4, c[0x0][0x3ac] ;  /* 0x00007580ff0477ac */ /* 0x000f640008000800 */
[----:B-----5:R-:W-:-:S09]  /*8ad0*/  UISETP.GE.AND UP0, UPT, UR4, 0x1, UPT ;  /* 0x000000010400788c */ /* 0x020fd2000bf06270 */
[----:B------:R-:W-:Y:S05]  /*8ae0*/  BRA.U !UP0, `(.L_x_96) ;  /* 0x0000000908887547 */ /* 0x000fea000b800000 */
[----:B------:R-:W-:Y:S01]  /*8af0*/  BSSY.RECONVERGENT B0, `(.L_x_97) ;  /* 0x00000a0000007945 */ /* 0x000fe20003800200 */
[----:B------:R-:W-:Y:S02]  /*8b00*/  IMAD.MOV.U32 R36, RZ, RZ, RZ ;  /* 0x000000ffff247224 */ /* 0x000fe400078e00ff */
[----:B0-----:R-:W-:-:S07]  /*8b10*/  IMAD.MOV.U32 R51, RZ, RZ, RZ ;  /* 0x000000ffff337224 */ /* 0x001fce00078e00ff */
.L_x_104:
[----:B0-----:R-:W0:Y:S01]  /*8b20*/  LDCU UR4, c[0x0][0x3ac] ;  /* 0x00007580ff0477ac */ /* 0x001e220008000800 */
[----:B------:R-:W-:Y:S01]  /*8b30*/  ISETP.GE.U32.AND P0, PT, R40, 0xf, PT ;  /* 0x0000000f2800780c */ /* 0x000fe20003f06070 */
[----:B------:R-:W-:Y:S02]  /*8b40*/  IMAD.MOV.U32 R54, RZ, RZ, RZ ;  /* 0x000000ffff367224 */ /* 0x000fe400078e00ff */
[----:B--2---:R-:W-:Y:S02]  /*8b50*/  IMAD.MOV.U32 R53, RZ, RZ, RZ ;  /* 0x000000ffff357224 */ /* 0x004fe400078e00ff */
[----:B0-----:R-:W-:-:S08]  /*8b60*/  IMAD R52, R51, UR4, RZ ;  /* 0x0000000433347c24 */ /* 0x001fd0000f8e02ff */
[----:B------:R-:W-:Y:S05]  /*8b70*/  @!P0 BRA `(.L_x_98) ;  /* 0x0000000000ec8947 */ /* 0x000fea0003800000 */
[----:B------:R-:W-:Y:S01]  /*8b80*/  BSSY.RECONVERGENT B1, `(.L_x_99) ;  /* 0x0000039000017945 */ /* 0x000fe20003800200 */
[----:B------:R-:W-:Y:S02]  /*8b90*/  IMAD.MOV.U32 R54, RZ, RZ, RZ ;  /* 0x000000ffff367224 */ /* 0x000fe400078e00ff */
[----:B---3--:R-:W-:-:S07]  /*8ba0*/  IMAD.MOV.U32 R47, RZ, RZ, RZ ;  /* 0x000000ffff2f7224 */ /* 0x008fce00078e00ff */
.L_x_100:
[----:B-1----:R-:W-:Y:S02]  /*8bb0*/  IMAD.IADD R45, R52, 0x1, R47 ;  /* 0x00000001342d7824 */ /* 0x002fe400078e022f */
[----:B------:R-:W-:-:S04]  /*8bc0*/  IMAD.WIDE.U32 R42, R47, 0x4, R24 ;  /* 0x000000042f2a7825 */ /* 0x000fc800078e0018 */
[----:B------:R-:W-:Y:S01]  /*8bd0*/  IMAD.WIDE.U32 R44, R45, 0x4, R16 ;  /* 0x000000042d2c7825 */ /* 0x000fe200078e0010 */
[----:B------:R-:W2:Y:S04]  /*8be0*/  LD.E R46, desc[UR36][R42.64] ;  /* 0x000000242a2e7980 */ /* 0x000ea8000c101900 */
[----:B------:R-:W2:Y:S04]  /*8bf0*/  LD.E R53, desc[UR36][R44.64] ;  /* 0x000000242c357980 */ /* 0x000ea8000c101900 */
[----:B------:R-:W3:Y:S04]  /*8c00*/  LD.E R56, desc[UR36][R42.64+0x4] ;  /* 0x000004242a387980 */ /* 0x000ee8000c101900 */
[----:B------:R-:W3:Y:S04]  /*8c10*/  LD.E R55, desc[UR36][R44.64+0x4] ;  /* 0x000004242c377980 */ /* 0x000ee8000c101900 */
[----:B------:R-:W5:Y:S04]  /*8c20*/  LD.E R58, desc[UR36][R42.64+0x8] ;  /* 0x000008242a3a7980 */ /* 0x000f68000c101900 */
[----:B------:R-:W5:Y:S04]  /*8c30*/  LD.E R57, desc[UR36][R44.64+0x8] ;  /* 0x000008242c397980 */ /* 0x000f68000c101900 */
[----:B------:R-:W4:Y:S04]  /*8c40*/  LD.E R60, desc[UR36][R42.64+0x3c] ;  /* 0x00003c242a3c7980 */ /* 0x000f28000c101900 */
[----:B------:R-:W4:Y:S01]  /*8c50*/  LD.E R59, desc[UR36][R44.64+0x3c] ;  /* 0x00003c242c3b7980 */ /* 0x000f22000c101900 */
[----:B--2---:R-:W-:-:S03]  /*8c60*/  FFMA R46, R53, R46, R54 ;  /* 0x0000002e352e7223 */ /* 0x004fc60000000036 */
[----:B------:R-:W2:Y:S04]  /*8c70*/  LD.E R54, desc[UR36][R42.64+0xc] ;  /* 0x00000c242a367980 */ /* 0x000ea8000c101900 */
[----:B------:R-:W2:Y:S01]  /*8c80*/  LD.E R53, desc[UR36][R44.64+0xc] ;  /* 0x00000c242c357980 */ /* 0x000ea2000c101900 */
[----:B---3--:R-:W-:-:S03]  /*8c90*/  FFMA R46, R55, R56, R46 ;  /* 0x00000038372e7223 */ /* 0x008fc6000000002e */
[----:B------:R-:W3:Y:S04]  /*8ca0*/  LD.E R56, desc[UR36][R42.64+0x10] ;  /* 0x000010242a387980 */ /* 0x000ee8000c101900 */
[----:B------:R-:W3:Y:S01]  /*8cb0*/  LD.E R55, desc[UR36][R44.64+0x10] ;  /* 0x000010242c377980 */ /* 0x000ee2000c101900 */
[----:B-----5:R-:W-:-:S03]  /*8cc0*/  FFMA R46, R57, R58, R46 ;  /* 0x0000003a392e7223 */ /* 0x020fc6000000002e */
[----:B------:R-:W5:Y:S04]  /*8cd0*/  LD.E R58, desc[UR36][R42.64+0x14] ;  /* 0x000014242a3a7980 */ /* 0x000f68000c101900 */
[----:B------:R-:W5:Y:S01]  /*8ce0*/  LD.E R57, desc[UR36][R44.64+0x14] ;  /* 0x000014242c397980 */ /* 0x000f62000c101900 */
        /* <DEDUP_REMOVED lines=27> */
[----:B------:R-:W-:-:S05]  /*8ea0*/  VIADD R47, R47, 0x10 ;  /* 0x000000102f2f7836 */ /* 0x000fca0000000000 */
[----:B------:R-:W-:Y:S01]  /*8eb0*/  ISETP.NE.AND P0, PT, R47, R21, PT ;  /* 0x000000152f00720c */ /* 0x000fe20003f05270 */
[----:B--2---:R-:W-:-:S04]  /*8ec0*/  FFMA R53, R54, R53, R57 ;  /* 0x0000003536357223 */ /* 0x004fc80000000039 */
[----:B---3--:R-:W-:-:S04]  /*8ed0*/  FFMA R53, R56, R55, R53 ;  /* 0x0000003738357223 */ /* 0x008fc80000000035 */
[----:B-----5:R-:W-:-:S04]  /*8ee0*/  FFMA R46, R58, R46, R53 ;  /* 0x0000002e3a2e7223 */ /* 0x020fc80000000035 */
[----:B----4-:R-:W-:Y:S01]  /*8ef0*/  FFMA R54, R59, R60, R46 ;  /* 0x0000003c3b367223 */ /* 0x010fe2000000002e */
[----:B------:R-:W-:Y:S06]  /*8f00*/  @P0 BRA `(.L_x_100) ;  /* 0xfffffffc00280947 */ /* 0x000fec000383ffff */
[----:B------:R-:W-:Y:S05]  /*8f10*/  BSYNC.RECONVERGENT B1 ;  /* 0x0000000000017941 */ /* 0x000fea0003800200 */
.L_x_99:
[----:B------:R-:W-:-:S07]  /*8f20*/  IMAD.MOV.U32 R53, RZ, RZ, R21 ;  /* 0x000000ffff357224 */ /* 0x000fce00078e0015 */
.L_x_98:
[----:B------:R-:W-:-:S13]  /*8f30*/  ISETP.NE.AND P0, PT, R37, RZ, PT ;  /* 0x000000ff2500720c */ /* 0x000fda0003f05270 */
[----:B------:R-:W-:Y:S05]  /*8f40*/  @!P0 BRA `(.L_x_101) ;  /* 0x0000000400448947 */ /* 0x000fea0003800000 */
[----:B-1----:R-:W-:Y:S01]  /*8f50*/  VIADD R42, R37, 0xffffffff ;  /* 0xffffffff252a7836 */ /* 0x002fe20000000000 */
[----:B------:R-:W-:-:S04]  /*8f60*/  ISETP.NE.AND P3, PT, R39, RZ, PT ;  /* 0x000000ff2700720c */ /* 0x000fc80003f65270 */
[----:B------:R-:W-:-:S13]  /*8f70*/  ISETP.GE.U32.AND P0, PT, R42, 0x7, PT ;  /* 0x000000072a00780c */ /* 0x000fda0003f06070 */
[----:B------:R-:W-:Y:S05]  /*8f80*/  @!P0 BRA `(.L_x_102) ;  /* 0x0000000000808947 */ /* 0x000fea0003800000 */
[----:B---3--:R-:W-:Y:S02]  /*8f90*/  IMAD.IADD R47, R52, 0x1, R53 ;  /* 0x00000001342f7824 */ /* 0x008fe400078e0235 */
[----:B------:R-:W-:-:S04]  /*8fa0*/  IMAD.WIDE.U32 R44, R53, 0x4, R24 ;  /* 0x00000004352c7825 */ /* 0x000fc800078e0018 */
[----:B------:R-:W-:Y:S01]  /*8fb0*/  IMAD.WIDE.U32 R46, R47, 0x4, R16 ;  /* 0x000000042f2e7825 */ /* 0x000fe200078e0010 */
[----:B------:R-:W2:Y:S01]  /*8fc0*/  LD.E R55, desc[UR36][R44.64] ;  /* 0x000000242c377980 */ /* 0x000ea2000c101900 */
[----:B------:R-:W-:-:S03]  /*8fd0*/  IADD3 R43, P0, PT, R52, R53, RZ ;  /* 0x00000035342b7210 */ /* 0x000fc60007f1e0ff */
[----:B------:R-:W3:Y:S04]  /*8fe0*/  LD.E R58, desc[UR36][R44.64+0x8] ;  /* 0x000008242c3a7980 */ /* 0x000ee8000c101900 */
[----:B------:R-:W2:Y:S01]  /*8ff0*/  LD.E R47, desc[UR36][R46.64] ;  /* 0x000000242e2f7980 */ /* 0x000ea2000c101900 */
[----:B------:R-:W-:Y:S01]  /*9000*/  IMAD.X R56, RZ, RZ, RZ, P0 ;  /* 0x000000ffff387224 */ /* 0x000fe200000e06ff */
[C---:B------:R-:W-:Y:S02]  /*9010*/  LEA R42, P0, R43.reuse, R16, 0x2 ;  /* 0x000000102b2a7211 */ /* 0x040fe400078010ff */
[----:B------:R-:W5:Y:S02]  /*9020*/  LD.E R59, desc[UR36][R44.64+0xc] ;  /* 0x00000c242c3b7980 */ /* 0x000f64000c101900 */
[----:B------:R-:W-:-:S02]  /*9030*/  LEA.HI.X R43, R43, R17, R56, 0x2, P0 ;  /* 0x000000112b2b7211 */ /* 0x000fc400000f1438 */
[----:B------:R-:W4:Y:S04]  /*9040*/  LD.E R56, desc[UR36][R44.64+0x4] ;  /* 0x000004242c387980 */ /* 0x000f28000c101900 */
[----:B------:R-:W3:Y:S04]  /*9050*/  LD.E R57, desc[UR36][R42.64+0x8] ;  /* 0x000008242a397980 */ /* 0x000ee8000c101900 */
[----:B------:R-:W5:Y:S04]  /*9060*/  LD.E R46, desc[UR36][R44.64+0x18] ;  /* 0x000018242c2e7980 */ /* 0x000f68000c101900 */
[----:B------:R-:W5:Y:S01]  /*9070*/  LD.E R60, desc[UR36][R44.64+0x1c] ;  /* 0x00001c242c3c7980 */ /* 0x000f62000c101900 */
[----:B--2---:R-:W-:-:S03]  /*9080*/  FFMA R55, R47, R55, R54 ;  /* 0x000000372f377223 */ /* 0x004fc60000000036 */
[----:B------:R-:W4:Y:S04]  /*9090*/  LD.E R54, desc[UR36][R42.64+0x4] ;  /* 0x000004242a367980 */ /* 0x000f28000c101900 */
[----:B------:R-:W5:Y:S01]  /*90a0*/  LD.E R47, desc[UR36][R42.64+0xc] ;  /* 0x00000c242a2f7980 */ /* 0x000f62000c101900 */
[----:B----4-:R-:W-:-:S03]  /*90b0*/  FFMA R54, R54, R56, R55 ;  /* 0x0000003836367223 */ /* 0x010fc60000000037 */
[----:B------:R-:W2:Y:S01]  /*90c0*/  LD.E R55, desc[UR36][R44.64+0x10] ;  /* 0x000010242c377980 */ /* 0x000ea2000c101900 */
[----:B---3--:R-:W-:-:S03]  /*90d0*/  FFMA R54, R57, R58, R54 ;  /* 0x0000003a39367223 */ /* 0x008fc60000000036 */
[----:B------:R-:W3:Y:S01]  /*90e0*/  LD.E R57, desc[UR36][R44.64+0x14] ;  /* 0x000014242c397980 */ /* 0x000ee2000c101900 */
[----:B-----5:R-:W-:-:S03]  /*90f0*/  FFMA R47, R47, R59, R54 ;  /* 0x0000003b2f2f7223 */ /* 0x020fc60000000036 */
[----:B------:R-:W2:Y:S04]  /*9100*/  LD.E R54, desc[UR36][R42.64+0x10] ;  /* 0x000010242a367980 */ /* 0x000ea8000c101900 */
[----:B------:R-:W3:Y:S04]  /*9110*/  LD.E R56, desc[UR36][R42.64+0x14] ;  /* 0x000014242a387980 */ /* 0x000ee8000c101900 */
[----:B------:R-:W4:Y:S04]  /*9120*/  LD.E R58, desc[UR36][R42.64+0x18] ;  /* 0x000018242a3a7980 */ /* 0x000f28000c101900 */
[----:B------:R-:W5:Y:S01]  /*9130*/  LD.E R59, desc[UR36][R42.64+0x1c] ;  /* 0x00001c242a3b7980 */ /* 0x000f62000c101900 */
[----:B------:R-:W-:-:S02]  /*9140*/  VIADD R53, R53, 0x8 ;  /* 0x0000000835357836 */ /* 0x000fc40000000000 */
[----:B--2---:R-:W-:-:S04]  /*9150*/  FFMA R47, R54, R55, R47 ;  /* 0x00000037362f7223 */ /* 0x004fc8000000002f */
[----:B---3--:R-:W-:-:S04]  /*9160*/  FFMA R47, R56, R57, R47 ;  /* 0x00000039382f7223 */ /* 0x008fc8000000002f */
[----:B----4-:R-:W-:-:S04]  /*9170*/  FFMA R46, R58, R46, R47 ;  /* 0x0000002e3a2e7223 */ /* 0x010fc8000000002f */
[----:B-----5:R-:W-:-:S07]  /*9180*/  FFMA R54, R59, R60, R46 ;  /* 0x0000003c3b367223 */ /* 0x020fce000000002e */
.L_x_102:
[----:B------:R-:W-:Y:S05]  /*9190*/  @!P3 BRA `(.L_x_101) ;  /* 0x0000000000b0b947 */ /* 0x000fea0003800000 */
[----:B------:R-:W-:Y:S01]  /*91a0*/  VIADD R42, R39, 0xffffffff ;  /* 0xffffffff272a7836 */ /* 0x000fe20000000000 */
[----:B------:R-:W-:-:S04]  /*91b0*/  ISETP.NE.AND P3, PT, R38, RZ, PT ;  /* 0x000000ff2600720c */ /* 0x000fc80003f65270 */
[----:B------:R-:W-:-:S13]  /*91c0*/  ISETP.GE.U32.AND P0, PT, R42, 0x3, PT ;  /* 0x000000032a00780c */ /* 0x000fda0003f06070 */
[----:B------:R-:W-:Y:S05]  /*91d0*/  @!P0 BRA `(.L_x_103) ;  /* 0x0000000000508947 */ /* 0x000fea0003800000 */
[C---:B---3--:R-:W-:Y:S01]  /*91e0*/  IADD3 R47, P0, PT, R52.reuse, R53, RZ ;  /* 0x00000035342f7210 */ /* 0x048fe20007f1e0ff */
[----:B------:R-:W-:Y:S02]  /*91f0*/  IMAD.IADD R45, R52, 0x1, R53 ;  /* 0x00000001342d7824 */ /* 0x000fe400078e0235 */
[----:B------:R-:W-:-:S04]  /*9200*/  IMAD.WIDE.U32 R42, R53, 0x4, R24 ;  /* 0x00000004352a7825 */ /* 0x000fc800078e0018 */
[----:B------:R-:W-:Y:S01]  /*9210*/  IMAD.WIDE.U32 R44, R45, 0x4, R16 ;  /* 0x000000042d2c7825 */ /* 0x000fe200078e0010 */
[----:B------:R-:W2:Y:S03]  /*9220*/  LD.E R56, desc[UR36][R42.64] ;  /* 0x000000242a387980 */ /* 0x000ea6000c101900 */
[----:B------:R-:W-:Y:S01]  /*9230*/  IMAD.X R55, RZ, RZ, RZ, P0 ;  /* 0x000000ffff377224 */ /* 0x000fe200000e06ff */
[C---:B------:R-:W-:Y:S01]  /*9240*/  LEA R46, P0, R47.reuse, R16, 0x2 ;  /* 0x000000102f2e7211 */ /* 0x040fe200078010ff */
[----:B------:R-:W2:Y:S03]  /*9250*/  LD.E R45, desc[UR36][R44.64] ;  /* 0x000000242c2d7980 */ /* 0x000ea6000c101900 */
[----:B------:R-:W-:Y:S01]  /*9260*/  LEA.HI.X R47, R47, R17, R55, 0x2, P0 ;  /* 0x000000112f2f7211 */ /* 0x000fe200000f1437 */
[----:B------:R-:W3:Y:S04]  /*9270*/  LD.E R58, desc[UR36][R42.64+0x4] ;  /* 0x000004242a3a7980 */ /* 0x000ee8000c101900 */
[----:B------:R-:W3:Y:S04]  /*9280*/  LD.E R57, desc[UR36][R46.64+0x4] ;  /* 0x000004242e397980 */ /* 0x000ee8000c101900 */
[----:B------:R-:W5:Y:S04]  /*9290*/  LD.E R55, desc[UR36][R42.64+0x8] ;  /* 0x000008242a377980 */ /* 0x000f68000c101900 */
[----:B------:R-:W5:Y:S04]  /*92a0*/  LD.E R59, desc[UR36][R46.64+0x8] ;  /* 0x000008242e3b7980 */ /* 0x000f68000c101900 */
[----:B------:R-:W4:Y:S04]  /*92b0*/  LD.E R61, desc[UR36][R42.64+0xc] ;  /* 0x00000c242a3d7980 */ /* 0x000f28000c101900 */
[----:B------:R-:W4:Y:S01]  /*92c0*/  LD.E R60, desc[UR36][R46.64+0xc] ;  /* 0x00000c242e3c7980 */ /* 0x000f22000c101900 */
[----:B------:R-:W-:-:S02]  /*92d0*/  VIADD R53, R53, 0x4 ;  /* 0x0000000435357836 */ /* 0x000fc40000000000 */
[----:B--2---:R-:W-:-:S04]  /*92e0*/  FFMA R56, R45, R56, R54 ;  /* 0x000000382d387223 */ /* 0x004fc80000000036 */
[----:B---3--:R-:W-:-:S04]  /*92f0*/  FFMA R56, R57, R58, R56 ;  /* 0x0000003a39387223 */ /* 0x008fc80000000038 */
[----:B-----5:R-:W-:-:S04]  /*9300*/  FFMA R55, R59, R55, R56 ;  /* 0x000000373b377223 */ /* 0x020fc80000000038 */
[----:B----4-:R-:W-:-:S07]  /*9310*/  FFMA R54, R60, R61, R55 ;  /* 0x0000003d3c367223 */ /* 0x010fce0000000037 */
.L_x_103:
[----:B------:R-:W-:Y:S05]  /*9320*/  @!P3 BRA `(.L_x_101) ;  /* 0x00000000004cb947 */ /* 0x000fea0003800000 */
[----:B------:R-:W-:Y:S02]  /*9330*/  IMAD.IADD R45, R52, 0x1, R53 ;  /* 0x00000001342d7824 */ /* 0x000fe400078e0235 */
[----:B------:R-:W-:-:S04]  /*9340*/  IMAD.WIDE.U32 R42, R53, 0x4, R24 ;  /* 0x00000004352a7825 */ /* 0x000fc800078e0018 */
[----:B------:R-:W-:Y:S01]  /*9350*/  IMAD.WIDE.U32 R44, R45, 0x4, R16 ;  /* 0x000000042d2c7825 */ /* 0x000fe200078e0010 */
[----:B---3--:R-:W2:Y:S05]  /*9360*/  LD.E R46, desc[UR36][R42.64] ;  /* 0x000000242a2e7980 */ /* 0x008eaa000c101900 */
[----:B------:R-:W2:Y:S01]  /*9370*/  LD.E R45, desc[UR36][R44.64] ;  /* 0x000000242c2d7980 */ /* 0x000ea2000c101900 */
[----:B------:R-:W-:Y:S01]  /*9380*/  ISETP.NE.AND P0, PT, R38, 0x1, PT ;  /* 0x000000012600780c */ /* 0x000fe20003f05270 */
[----:B--2---:R-:W-:-:S12]  /*9390*/  FFMA R54, R45, R46, R54 ;  /* 0x0000002e2d367223 */ /* 0x004fd80000000036 */
[----:B------:R-:W-:Y:S05]  /*93a0*/  @!P0 BRA `(.L_x_101) ;  /* 0x00000000002c8947 */ /* 0x000fea0003800000 */
[----:B------:R-:W-:Y:S02]  /*93b0*/  IADD3 R45, P3, PT, R52, R53, RZ ;  /* 0x00000035342d7210 */ /* 0x000fe40007f7e0ff */
[----:B------:R-:W-:-:S03]  /*93c0*/  ISETP.NE.AND P0, PT, R38, 0x2, PT ;  /* 0x000000022600780c */ /* 0x000fc60003f05270 */
[----:B------:R-:W-:Y:S01]  /*93d0*/  IMAD.X R46, RZ, RZ, RZ, P3 ;  /* 0x000000ffff2e7224 */ /* 0x000fe200018e06ff */
[----:B------:R-:W-:-:S04]  /*93e0*/  LEA R44, P3, R45, R16, 0x2 ;  /* 0x000000102d2c7211 */ /* 0x000fc800078610ff */
[----:B------:R-:W-:Y:S02]  /*93f0*/  LEA.HI.X R45, R45, R17, R46, 0x2, P3 ;  /* 0x000000112d2d7211 */ /* 0x000fe400018f142e */
[----:B------:R-:W2:Y:S04]  /*9400*/  LD.E R46, desc[UR36][R42.64+0x4] ;  /* 0x000004242a2e7980 */ /* 0x000ea8000c101900 */
[----:B------:R-:W2:Y:S04]  /*9410*/  LD.E R47, desc[UR36][R44.64+0x4] ;  /* 0x000004242c2f7980 */ /* 0x000ea8000c101900 */
[----:B------:R-:W3:Y:S04]  /*9420*/  @P0 LD.E R52, desc[UR36][R42.64+0x8] ;  /* 0x000008242a340980 */ /* 0x000ee8000c101900 */
[----:B------:R-:W3:Y:S01]  /*9430*/  @P0 LD.E R53, desc[UR36][R44.64+0x8] ;  /* 0x000008242c350980 */ /* 0x000ee2000c101900 */
[----:B--2---:R-:W-:-:S04]  /*9440*/  FFMA R54, R47, R46, R54 ;  /* 0x0000002e2f367223 */ /* 0x004fc80000000036 */
[----:B---3--:R-:W-:-:S07]  /*9450*/  @P0 FFMA R54, R53, R52, R54 ;  /* 0x0000003435360223 */ /* 0x008fce0000000036 */
.L_x_101:
[----:B-1----:R-:W-:-:S06]  /*9460*/  IMAD.WIDE.U32 R44, R51, 0x4, R30 ;  /* 0x00000004332c7825 */ /* 0x002fcc00078e001e */
[----:B------:R-:W3:Y:S01]  /*9470*/  LD.E R45, desc[UR36][R44.64] ;  /* 0x000000242c2d7980 */ /* 0x000ee2000c101900 */
[----:B------:R-:W-:-:S04]  /*9480*/  IMAD.WIDE.U32 R42, R51, 0x4, R4 ;  /* 0x00000004332a7825 */ /* 0x000fc800078e0004 */
[----:B------:R-:W-:-:S05]  /*9490*/  VIADD R51, R51, 0x1 ;  /* 0x0000000133337836 */ /* 0x000fca0000000000 */
[----:B------:R-:W-:Y:S01]  /*94a0*/  ISETP.NE.AND P0, PT, R51, R50, PT ;  /* 0x000000323300720c */ /* 0x000fe20003f05270 */
[----:B---3--:R-:W-:-:S04]  /*94b0*/  FADD R47, -R45, R54 ;  /* 0x000000362d2f7221 */ /* 0x008fc80000000100 */
[----:B------:R-:W-:Y:S01]  /*94c0*/  FFMA R36, R47, R47, R36 ;  /* 0x0000002f2f247223 */ /* 0x000fe20000000024 */
[----:B------:R0:W-:Y:S07]  /*94d0*/  ST.E desc[UR36][R42.64], R47 ;  /* 0x0000002f2a007985 */ /* 0x0001ee000c101924 */
[----:B------:R-:W-:Y:S05]  /*94e0*/  @P0 BRA `(.L_x_104) ;  /* 0xfffffff4008c0947 */ /* 0x000fea000383ffff */
[----:B------:R-:W-:Y:S05]  /*94f0*/  BSYNC.RECONVERGENT B0 ;  /* 0x0000000000007941 */ /* 0x000fea0003800200 */
.L_x_97:
[----:B------:R-:W-:Y:S05]  /*9500*/  BRA `(.L_x_95) ;  /* 0x0000000000ac7947 */ /* 0x000fea0003800000 */
.L_x_96:
[----:B------:R-:W-:Y:S01]  /*9510*/  UISETP.GE.U32.AND UP0, UPT, UR40, 0x4, UPT ;  /* 0x000000042800788c */ /* 0x000fe2000bf06070 */
[----:B------:R-:W-:Y:S01]  /*9520*/  IMAD.MOV.U32 R36, RZ, RZ, RZ ;  /* 0x000000ffff247224 */ /* 0x000fe200078e00ff */
[----:B012---:R-:W-:-:S07]  /*9530*/  CS2R R42, SRZ ;  /* 0x00000000002a7805 */ /* 0x007fce000001ff00 */
[----:B------:R-:W-:Y:S05]  /*9540*/  BRA.U !UP0, `(.L_x_105) ;  /* 0x00000001086c7547 */ /* 0x000fea000b800000 */
[----:B------:R-:W-:Y:S01]  /*9550*/  BSSY.RECONVERGENT B0, `(.L_x_106) ;  /* 0x0000018000007945 */ /* 0x000fe20003800200 */
[----:B------:R-:W-:Y:S02]  /*9560*/  IMAD.MOV.U32 R36, RZ, RZ, RZ ;  /* 0x000000ffff247224 */ /* 0x000fe400078e00ff */
[----:B---3--:R-:W-:-:S07]  /*9570*/  IMAD.MOV.U32 R47, RZ, RZ, RZ ;  /* 0x000000ffff2f7224 */ /* 0x008fce00078e00ff */
.L_x_107:
[----:B------:R-:W-:-:S05]  /*9580*/  IMAD.WIDE.U32 R44, R47, 0x4, R30 ;  /* 0x000000042f2c7825 */ /* 0x000fca00078e001e */
[----:B------:R-:W2:Y:S01]  /*9590*/  LD.E R46, desc[UR36][R44.64] ;  /* 0x000000242c2e7980 */ /* 0x000ea2000c101900 */
[----:B0-----:R-:W-:-:S04]  /*95a0*/  IMAD.WIDE.U32 R42, R47, 0x4, R4 ;  /* 0x000000042f2a7825 */ /* 0x001fc800078e0004 */
[----:B--2---:R-:W-:-:S05]  /*95b0*/  FADD R51, RZ, -R46 ;  /* 0x8000002eff337221 */ /* 0x004fca0000000000 */
[----:B------:R0:W-:Y:S04]  /*95c0*/  ST.E desc[UR36][R42.64], R51 ;  /* 0x000000332a007985 */ /* 0x0001e8000c101924 */
[----:B------:R-:W2:Y:S02]  /*95d0*/  LD.E R46, desc[UR36][R44.64+0x4] ;  /* 0x000004242c2e7980 */ /* 0x000ea4000c101900 */
[----:B--2---:R-:W-:-:S05]  /*95e0*/  FADD R53, RZ, -R46 ;  /* 0x8000002eff357221 */ /* 0x004fca0000000000 */
[----:B------:R0:W-:Y:S04]  /*95f0*/  ST.E desc[UR36][R42.64+0x4], R53 ;  /* 0x000004352a007985 */ /* 0x0001e8000c101924 */
[----:B------:R-:W2:Y:S02]  /*9600*/  LD.E R46, desc[UR36][R44.64+0x8] ;  /* 0x000008242c2e7980 */ /* 0x000ea4000c101900 */
[----:B--2---:R-:W-:-:S05]  /*9610*/  FADD R55, RZ, -R46 ;  /* 0x8000002eff377221 */ /* 0x004fca0000000000 */
[----:B------:R0:W-:Y:S04]  /*9620*/  ST.E desc[UR36][R42.64+0x8], R55 ;  /* 0x000008372a007985 */ /* 0x0001e8000c101924 */
[----:B------:R-:W2:Y:S01]  /*9630*/  LD.E R46, desc[UR36][R44.64+0xc] ;  /* 0x00000c242c2e7980 */ /* 0x000ea2000c101900 */
[----:B------:R-:W-:Y:S02]  /*9640*/  VIADD R47, R47, 0x4 ;  /* 0x000000042f2f7836 */ /* 0x000fe40000000000 */
[----:B------:R-:W-:-:S03]  /*9650*/  FFMA R36, R51, R51, R36 ;  /* 0x0000003333247223 */ /* 0x000fc60000000024 */
[----:B------:R-:W-:Y:S01]  /*9660*/  ISETP.NE.AND P0, PT, R47, R14, PT ;  /* 0x0000000e2f00720c */ /* 0x000fe20003f05270 */
[----:B------:R-:W-:-:S04]  /*9670*/  FFMA R36, R53, R53, R36 ;  /* 0x0000003535247223 */ /* 0x000fc80000000024 */
[----:B------:R-:W-:Y:S01]  /*9680*/  FFMA R36, R55, R55, R36 ;  /* 0x0000003737247223 */ /* 0x000fe20000000024 */
[----:B--2---:R-:W-:-:S04]  /*9690*/  FADD R57, RZ, -R46 ;  /* 0x8000002eff397221 */ /* 0x004fc80000000000 */
[----:B------:R-:W-:Y:S01]  /*96a0*/  FFMA R36, R57, R57, R36 ;  /* 0x0000003939247223 */ /* 0x000fe20000000024 */
[----:B------:R0:W-:Y:S02]  /*96b0*/  ST.E desc[UR36][R42.64+0xc], R57 ;  /* 0x00000c392a007985 */ /* 0x0001e4000c101924 */
[----:B------:R-:W-:Y:S05]  /*96c0*/  @P0 BRA `(.L_x_107) ;  /* 0xfffffffc00ac0947 */ /* 0x000fea000383ffff */
[----:B------:R-:W-:Y:S05]  /*96d0*/  BSYNC.RECONVERGENT B0 ;  /* 0x0000000000007941 */ /* 0x000fea0003800200 */
.L_x_106:
[----:B0-----:R-:W-:Y:S02]  /*96e0*/  IMAD.MOV.U32 R42, RZ, RZ, R14 ;  /* 0x000000ffff2a7224 */ /* 0x001fe400078e000e */
[----:B------:R-:W-:-:S07]  /*96f0*/  IMAD.MOV.U32 R43, RZ, RZ, RZ ;  /* 0x000000ffff2b7224 */ /* 0x000fce00078e00ff */
.L_x_105:
[----:B------:R-:W-:-:S13]  /*9700*/  ISETP.NE.AND P0, PT, R10, RZ, PT ;  /* 0x000000ff0a00720c */ /* 0x000fda0003f05270 */
[----:B------:R-:W-:Y:S05]  /*9710*/  @!P0 BRA `(.L_x_95) ;  /* 0x0000000000288947 */ /* 0x000fea0003800000 */
[C---:B---3--:R-:W-:Y:S01]  /*9720*/  IMAD.SHL.U32 R47, R42.reuse, 0x4, RZ ;  /* 0x000000042a2f7824 */ /* 0x048fe200078e00ff */
[----:B------:R-:W-:-:S04]  /*9730*/  SHF.L.U64.HI R43, R42, 0x2, R43 ;  /* 0x000000022a2b7819 */ /* 0x000fc8000001022b */
[----:B------:R-:W-:-:S05]  /*9740*/  IADD3 R44, P0, PT, R30, R47, RZ ;  /* 0x0000002f1e2c7210 */ /* 0x000fca0007f1e0ff */
[----:B------:R-:W-:-:S05]  /*9750*/  IMAD.X R45, R31, 0x1, R43, P0 ;  /* 0x000000011f2d7824 */ /* 0x000fca00000e062b */
[----:B------:R-:W2:Y:S01]  /*9760*/  LD.E R44, desc[UR36][R44.64] ;  /* 0x000000242c2c7980 */ /* 0x000ea2000c101900 */
[----:B------:R-:W-:-:S05]  /*9770*/  IADD3 R42, P0, PT, R4, R47, RZ ;  /* 0x0000002f042a7210 */ /* 0x000fca0007f1e0ff */
[----:B------:R-:W-:Y:S02]  /*9780*/  IMAD.X R43, R5, 0x1, R43, P0 ;  /* 0x00000001052b7824 */ /* 0x000fe400000e062b */
[----:B--2---:R-:W-:-:S04]  /*9790*/  FADD R47, RZ, -R44 ;  /* 0x8000002cff2f7221 */ /* 0x004fc80000000000 */
[----:B------:R-:W-:Y:S01]  /*97a0*/  FFMA R36, R47, R47, R36 ;  /* 0x0000002f2f247223 */ /* 0x000fe20000000024 */
[----:B------:R0:W-:Y:S06]  /*97b0*/  ST.E desc[UR36][R42.64], R47 ;  /* 0x0000002f2a007985 */ /* 0x0001ec000c101924 */
.L_x_95:
[----:B012---:R-:W-:Y:S01]  /*97c0*/  VIADD R42, R36, 0xf3000000 ;  /* 0xf3000000242a7836 */ /* 0x007fe20000000000 */
[----:B------:R0:W1:Y:S01]  /*97d0*/  MUFU.RSQ R45, R36 ;  /* 0x00000024002d7308 */ /* 0x0000620000001400 */
[----:B------:R-:W-:Y:S03]  /*97e0*/  BSSY.RECONVERGENT B0, `(.L_x_108) ;  /* 0x000000a000007945 */ /* 0x000fe60003800200 */
[----:B------:R-:W-:-:S13]  /*97f0*/  ISETP.GT.U32.AND P0, PT, R42, 0x727fffff, PT ;  /* 0x727fffff2a00780c */ /* 0x000fda0003f04070 */
[----:B01----:R-:W-:Y:S05]  /*9800*/  @!P0 BRA `(.L_x_109) ;  /* 0x00000000000c8947 */ /* 0x003fea0003800000 */
[----:B------:R-:W-:-:S07]  /*9810*/  MOV R51, 0x9830 ;  /* 0x0000983000337802 */ /* 0x000fce0000000f00 */
[----:B---34-:R-:W-:Y:S05]  /*9820*/  CALL.REL.NOINC `($__internal_1_$__cuda_sm20_sqrt_rn_f32_slowpath) ;  /* 0x0000004000147944 */ /* 0x018fea0003c00000 */
[----:B------:R-:W-:Y:S05]  /*9830*/  BRA `(.L_x_110) ;  /* 0x0000000000107947 */ /* 0x000fea0003800000 */
.L_x_109:
[C---:B------:R-:W-:Y:S01]  /*9840*/  FMUL.FTZ R43, R45.reuse, R36 ;  /* 0x000000242d2b7220 */ /* 0x040fe20000410000 */
[----:B------:R-:W-:-:S03]  /*9850*/  FMUL.FTZ R42, R45, 0.5 ;  /* 0x3f0000002d2a7820 */ /* 0x000fc60000410000 */
[----:B------:R-:W-:-:S04]  /*9860*/  FFMA R36, -R43, R43, R36 ;  /* 0x0000002b2b247223 */ /* 0x000fc80000000124 */
[----:B------:R-:W-:-:S07]  /*9870*/  FFMA R36, R36, R42, R43 ;  /* 0x0000002a24247223 */ /* 0x000fce000000002b */
.L_x_110:
[----:B------:R-:W-:Y:S05]  /*9880*/  BSYNC.RECONVERGENT B0 ;  /* 0x0000000000007941 */ /* 0x000fea0003800200 */
.L_x_108:
[----:B------:R-:W0:Y:S01]  /*9890*/  LDC.64 R42, c[0x0][0x3a8] ;  /* 0x0000ea00ff2a7b82 */ /* 0x000e220000000a00 */
[C---:B------:R-:W-:Y:S01]  /*98a0*/  FSETP.NEU.AND P0, PT, |R36|.reuse, +INF , PT ;  /* 0x7f8000002400780b */ /* 0x040fe20003f0d200 */
[----:B------:R-:W-:Y:S03]  /*98b0*/  BSSY.RECONVERGENT B0, `(.L_x_111) ;  /* 0x000010c000007945 */ /* 0x000fe60003800200 */
[----:B------:R-:W-:-:S04]  /*98c0*/  FSETP.NE.AND P0, PT, |R36|, +INF , P0 ;  /* 0x7f8000002400780b */ /* 0x000fc80000705200 */
[----:B------:R-:W-:Y:S01]  /*98d0*/  FSETP.LEU.AND P0, PT, R36, 10000, P0 ;  /* 0x461c40002400780b */ /* 0x000fe2000070b000 */
[----:B0-----:R-:W-:-:S04]  /*98e0*/  IMAD R42, R42, R42, RZ ;  /* 0x0000002a2a2a7224 */ /* 0x001fc800078e02ff */
[----:B------:R-:W-:-:S05]  /*98f0*/  IMAD R53, R42, R43, RZ ;  /* 0x0000002b2a357224 */ /* 0x000fca00078e02ff */
[----:B------:R-:W-:-:S13]  /*9900*/  ISETP.LT.OR P0, PT, R53, 0x1, P0 ;  /* 0x000000013500780c */ /* 0x000fda0000701670 */
[----:B------:R-:W-:Y:S05]  /*9910*/  @P0 BRA `(.L_x_112) ;  /* 0x0000001000140947 */ /* 0x000fea0003800000 */
[----:B------:R-:W-:Y:S01]  /*9920*/  ISETP.GE.U32.AND P0, PT, R53, 0x4, PT ;  /* 0x000000043500780c */ /* 0x000fe20003f06070 */
[----:B------:R-:W-:Y:S02]  /*9930*/  IMAD.MOV.U32 R43, RZ, RZ, RZ ;  /* 0x000000ffff2b7224 */ /* 0x000fe400078e00ff */
[----:B------:R-:W-:Y:S02]  /*9940*/  IMAD.MOV.U32 R52, RZ, RZ, R8 ;  /* 0x000000ffff347224 */ /* 0x000fe400078e0008 */
[----:B------:R-:W-:Y:S02]  /*9950*/  IMAD.MOV.U32 R55, RZ, RZ, R7 ;  /* 0x000000ffff377224 */ /* 0x000fe400078e0007 */
[----:B------:R-:W-:-:S06]  /*9960*/  IMAD.MOV.U32 R51, RZ, RZ, R6 ;  /* 0x000000ffff337224 */ /* 0x000fcc00078e0006 */
[----:B------:R-:W-:Y:S05]  /*9970*/  @!P0 BRA `(.L_x_113) ;  /* 0x0000000800208947 */ /* 0x000fea0003800000 */
[----:B------:R-:W-:Y:S01]  /*9980*/  BSSY.RECONVERGENT B1, `(.L_x_114) ;  /* 0x0000086000017945 */ /* 0x000fe20003800200 */
[----:B------:R-:W-:Y:S01]  /*9990*/  IMAD.MOV.U32 R52, RZ, RZ, R8 ;  /* 0x000000ffff347224 */ /* 0x000fe200078e0008 */
[----:B------:R-:W-:Y:S01]  /*99a0*/  LOP3.LUT R8, R53, 0x7ffffffc, RZ, 0xc0, !PT ;  /* 0x7ffffffc35087812 */ /* 0x000fe200078ec0ff */
[----:B------:R-:W-:Y:S02]  /*99b0*/  IMAD.MOV.U32 R55, RZ, RZ, R7 ;  /* 0x000000ffff377224 */ /* 0x000fe400078e0007 */
[----:B------:R-:W-:Y:S02]  /*99c0*/  IMAD.MOV.U32 R51, RZ, RZ, R6 ;  /* 0x000000ffff337224 */ /* 0x000fe400078e0006 */
[----:B---3--:R-:W-:-:S07]  /*99d0*/  IMAD.MOV.U32 R47, RZ, RZ, RZ ;  /* 0x000000ffff2f7224 */ /* 0x008fce00078e00ff */
.L_x_115:
[----:B-1--4-:R-:W-:Y:S01]  /*99e0*/  SHF.R.U32.HI R6, RZ, 0x2, R9 ;  /* 0x00000002ff067819 */ /* 0x012fe20000011609 */
[----:B------:R-:W-:Y:S01]  /*99f0*/  IMAD.MOV.U32 R46, RZ, RZ, 0x30000000 ;  /* 0x30000000ff2e7424 */ /* 0x000fe200078e00ff */
[----:B------:R-:W-:Y:S02]  /*9a00*/  SHF.R.U32.HI R43, RZ, 0x2, R12 ;  /* 0x00000002ff2b7819 */ /* 0x000fe4000001160c */
[----:B------:R-:W-:Y:S01]  /*9a10*/  LOP3.LUT R7, R6, R9, RZ, 0x3c, !PT ;  /* 0x0000000906077212 */ /* 0x000fe200078e3cff */
[----:B------:R-:W-:Y:S01]  /*9a20*/  IMAD.SHL.U32 R6, R55, 0x10, RZ ;  /* 0x0000001037067824 */ /* 0x000fe200078e00ff */
[----:B------:R-:W-:Y:S02]  /*9a30*/  LOP3.LUT R43, R43, R12, RZ, 0x3c, !PT ;  /* 0x0000000c2b2b7212 */ /* 0x000fe400078e3cff */
[----:B------:R-:W-:Y:S01]  /*9a40*/  SHF.R.U32.HI R12, RZ, 0x2, R13 ;  /* 0x00000002ff0c7819 */ /* 0x000fe2000001160d */
[----:B------:R-:W-:Y:S01]  /*9a50*/  IMAD.SHL.U32 R9, R7, 0x2, RZ ;  /* 0x0000000207097824 */ /* 0x000fe200078e00ff */
[----:B------:R-:W-:-:S02]  /*9a60*/  SHF.R.U32.HI R42, RZ, 0x2, R55 ;  /* 0x00000002ff2a7819 */ /* 0x000fc40000011637 */
[----:B------:R-:W-:Y:S02]  /*9a70*/  LOP3.LUT R13, R12, R13, RZ, 0x3c, !PT ;  /* 0x0000000d0c0d7212 */ /* 0x000fe400078e3cff */
[----:B------:R-:W-:Y:S01]  /*9a80*/  LOP3.LUT R6, R7, R9, R6, 0x96, !PT ;  /* 0x0000000907067212 */ /* 0x000fe200078e9606 */
[----:B------:R-:W-:Y:S01]  /*9a90*/  IMAD.SHL.U32 R9, R43, 0x2, RZ ;  /* 0x000000022b097824 */ /* 0x000fe200078e00ff */
[----:B------:R-:W-:Y:S02]  /*9aa0*/  SHF.R.U32.HI R12, RZ, 0x2, R51 ;  /* 0x00000002ff0c7819 */ /* 0x000fe40000011633 */
[----:B------:R-:W-:Y:S02]  /*9ab0*/  LOP3.LUT R7, R6, R55, RZ, 0x3c, !PT ;  /* 0x0000003706077212 */ /* 0x000fe400078e3cff */
[----:B------:R-:W-:Y:S02]  /*9ac0*/  LOP3.LUT R12, R12, R51, RZ, 0x3c, !PT ;  /* 0x000000330c0c7212 */ /* 0x000fe400078e3cff */
[----:B------:R-:W-:Y:S01]  /*9ad0*/  LOP3.LUT R42, R42, R55, RZ, 0x3c, !PT ;  /* 0x000000372a2a7212 */ /* 0x000fe200078e3cff */
[----:B------:R-:W-:-:S05]  /*9ae0*/  IMAD.SHL.U32 R6, R7, 0x10, RZ ;  /* 0x0000001007067824 */ /* 0x000fca00078e00ff */
[----:B------:R-:W-:Y:S01]  /*9af0*/  LOP3.LUT R6, R43, R9, R6, 0x96, !PT ;  /* 0x000000092b067212 */ /* 0x000fe200078e9606 */
[----:B------:R-:W-:-:S03]  /*9b00*/  IMAD.SHL.U32 R9, R13, 0x2, RZ ;  /* 0x000000020d097824 */ /* 0x000fc600078e00ff */
[----:B------:R-:W-:-:S05]  /*9b10*/  LOP3.LUT R45, R6, R7, RZ, 0x3c, !PT ;  /* 0x00000007062d7212 */ /* 0x000fca00078e3cff */
[----:B------:R-:W-:-:S05]  /*9b20*/  IMAD.SHL.U32 R6, R45, 0x10, RZ ;  /* 0x000000102d067824 */ /* 0x000fca00078e00ff */
[----:B------:R-:W-:-:S04]  /*9b30*/  LOP3.LUT R6, R13, R9, R6, 0x96, !PT ;  /* 0x000000090d067212 */ /* 0x000fc800078e9606 */
[----:B------:R-:W-:Y:S01]  /*9b40*/  LOP3.LUT R43, R6, R45, RZ, 0x3c, !PT ;  /* 0x0000002d062b7212 */ /* 0x000fe200078e3cff */
[----:B------:R-:W-:-:S04]  /*9b50*/  IMAD.SHL.U32 R6, R12, 0x2, RZ ;  /* 0x000000020c067824 */ /* 0x000fc800078e00ff */
[----:B------:R-:W-:-:S05]  /*9b60*/  IMAD.SHL.U32 R9, R43, 0x10, RZ ;  /* 0x000000102b097824 */ /* 0x000fca00078e00ff */
[----:B------:R-:W-:Y:S02]  /*9b70*/  LOP3.LUT R6, R12, R6, R9, 0x96, !PT ;  /* 0x000000060c067212 */ /* 0x000fe400078e9609 */
[--C-:B------:R-:W-:Y:S02]  /*9b80*/  SHF.R.U32.HI R12, RZ, 0x2, R7.reuse ;  /* 0x00000002ff0c7819 */ /* 0x100fe40000011607 */
[----:B------:R-:W-:Y:S01]  /*9b90*/  LOP3.LUT R57, R6, R43, RZ, 0x3c, !PT ;  /* 0x0000002b06397212 */ /* 0x000fe200078e3cff */
[----:B------:R-:W-:Y:S01]  /*9ba0*/  IMAD.SHL.U32 R6, R42, 0x2, RZ ;  /* 0x000000022a067824 */ /* 0x000fe200078e00ff */
[----:B------:R-:W-:Y:S02]  /*9bb0*/  LOP3.LUT R12, R12, R7, RZ, 0x3c, !PT ;  /* 0x000000070c0c7212 */ /* 0x000fe400078e3cff */
[----:B------:R-:W-:Y:S01]  /*9bc0*/  IADD3 R7, PT, PT, R52, 0x587c5, R7 ;  /* 0x000587c534077810 */ /* 0x000fe20007ffe007 */
[----:B------:R-:W-:-:S03]  /*9bd0*/  IMAD.SHL.U32 R9, R57, 0x10, RZ ;  /* 0x0000001039097824 */ /* 0x000fc600078e00ff */
[----:B------:R-:W-:Y:S02]  /*9be0*/  I2FP.F32.U32 R7, R7 ;  /* 0x0000000700077245 */ /* 0x000fe40000201000 */
[----:B------:R-:W-:Y:S02]  /*9bf0*/  LOP3.LUT R6, R42, R6, R9, 0x96, !PT ;  /* 0x000000062a067212 */ /* 0x000fe400078e9609 */
[--C-:B------:R-:W-:Y:S02]  /*9c00*/  SHF.R.U32.HI R42, RZ, 0x2, R45.reuse ;  /* 0x00000002ff2a7819 */ /* 0x100fe4000001162d */
[----:B------:R-:W-:Y:S01]  /*9c10*/  LOP3.LUT R13, R6, R57, RZ, 0x3c, !PT ;  /* 0x00000039060d7212 */ /* 0x000fe200078e3cff */
[----:B------:R-:W-:Y:S01]  /*9c20*/  IMAD.SHL.U32 R6, R12, 0x2, RZ ;  /* 0x000000020c067824 */ /* 0x000fe200078e00ff */
[----:B------:R-:W-:Y:S02]  /*9c30*/  LOP3.LUT R42, R42, R45, RZ, 0x3c, !PT ;  /* 0x0000002d2a2a7212 */ /* 0x000fe400078e3cff */
[----:B------:R-:W-:Y:S01]  /*9c40*/  IADD3 R45, PT, PT, R52, 0xb0f8a, R45 ;  /* 0x000b0f8a342d7810 */ /* 0x000fe20007ffe02d */
[----:B------:R-:W-:Y:S01]  /*9c50*/  IMAD.SHL.U32 R9, R13, 0x10, RZ ;  /* 0x000000100d097824 */ /* 0x000fe200078e00ff */
[----:B------:R-:W-:-:S02]  /*9c60*/  SHF.R.U32.HI R56, RZ, 0x2, R13 ;  /* 0x00000002ff387819 */ /* 0x000fc4000001160d */
        /* <DEDUP_REMOVED lines=10> */
[----:B------:R-:W-:-:S02]  /*9d10*/  LOP3.LUT R56, R56, R13, RZ, 0x3c, !PT ;  /* 0x0000000d38387212 */ /* 0x000fc400078e3cff */
[----:B------:R-:W-:Y:S02]  /*9d20*/  IADD3 R13, PT, PT, R52, 0x1ba6d9, R13 ;  /* 0x001ba6d9340d7810 */ /* 0x000fe40007ffe00d */
[----:B------:R-:W-:Y:S01]  /*9d30*/  LOP3.LUT R6, R42, R6, R9, 0x96, !PT ;  /* 0x000000062a067212 */ /* 0x000fe200078e9609 */
[----:B------:R-:W-:Y:S01]  /*9d40*/  IMAD.SHL.U32 R58, R56, 0x2, RZ ;  /* 0x00000002383a7824 */ /* 0x000fe200078e00ff */
[--C-:B------:R-:W-:Y:S02]  /*9d50*/  SHF.R.U32.HI R42, RZ, 0x2, R57.reuse ;  /* 0x00000002ff2a7819 */ /* 0x100fe40000011639 */
[----:B------:R-:W-:Y:S01]  /*9d60*/  LOP3.LUT R55, R6, R51, RZ, 0x3c, !PT ;  /* 0x0000003306377212 */ /* 0x000fe200078e3cff */
[----:B------:R-:W-:Y:S01]  /*9d70*/  IMAD.SHL.U32 R6, R12, 0x2, RZ ;  /* 0x000000020c067824 */ /* 0x000fe200078e00ff */
[----:B------:R-:W-:Y:S02]  /*9d80*/  LOP3.LUT R42, R42, R57, RZ, 0x3c, !PT ;  /* 0x000000392a2a7212 */ /* 0x000fe400078e3cff */
[----:B------:R-:W-:Y:S01]  /*9d90*/  IADD3 R57, PT, PT, R52, 0x161f14, R57 ;  /* 0x00161f1434397810 */ /* 0x000fe20007ffe039 */
[----:B------:R-:W-:-:S03]  /*9da0*/  IMAD.SHL.U32 R9, R55, 0x10, RZ ;  /* 0x0000001037097824 */ /* 0x000fc600078e00ff */
[----:B------:R-:W-:Y:S02]  /*9db0*/  I2FP.F32.U32 R57, R57 ;  /* 0x0000003900397245 */ /* 0x000fe40000201000 */
[----:B------:R-:W-:Y:S01]  /*9dc0*/  LOP3.LUT R6, R12, R6, R9, 0x96, !PT ;  /* 0x000000060c067212 */ /* 0x000fe200078e9609 */
[----:B------:R-:W-:Y:S02]  /*9dd0*/  IMAD.SHL.U32 R12, R42, 0x2, RZ ;  /* 0x000000022a0c7824 */ /* 0x000fe400078e00ff */
[----:B------:R-:W-:Y:S01]  /*9de0*/  FFMA R57, R57, -R46, 1 ;  /* 0x3f80000039397423 */ /* 0x000fe2000000082e */
[----:B------:R-:W-:-:S05]  /*9df0*/  LOP3.LUT R9, R6, R55, RZ, 0x3c, !PT ;  /* 0x0000003706097212 */ /* 0x000fca00078e3cff */
[----:B------:R-:W-:-:S05]  /*9e00*/  IMAD.SHL.U32 R59, R9, 0x10, RZ ;  /* 0x00000010093b7824 */ /* 0x000fca00078e00ff */
[----:B------:R-:W-:Y:S01]  /*9e10*/  LOP3.LUT R12, R42, R12, R59, 0x96, !PT ;  /* 0x0000000c2a0c7212 */ /* 0x000fe200078e963b */
[-C--:B------:R-:W-:Y:S01]  /*9e20*/  FFMA R59, R7, -R46.reuse, 1 ;  /* 0x3f800000073b7423 */ /* 0x080fe2000000082e */
[----:B------:R-:W-:Y:S01]  /*9e30*/  I2FP.F32.U32 R7, R43 ;  /* 0x0000002b00077245 */ /* 0x000fe20000201000 */
[----:B------:R-:W-:Y:S01]  /*9e40*/  IMAD.WIDE.U32 R42, R47, 0x4, R18 ;  /* 0x000000042f2a7825 */ /* 0x000fe200078e0012 */
[----:B------:R-:W-:Y:S02]  /*9e50*/  LOP3.LUT R12, R12, R9, RZ, 0x3c, !PT ;  /* 0x000000090c0c7212 */ /* 0x000fe400078e3cff */
[----:B------:R0:W-:Y:S01]  /*9e60*/  ST.E desc[UR36][R44.64], R59 ;  /* 0x0000003b2c007985 */ /* 0x0001e2000c101924 */
[----:B------:R-:W-:Y:S01]  /*9e70*/  FFMA R54, R7, -R46, 1 ;  /* 0x3f80000007367423 */ /* 0x000fe2000000082e */
[C---:B------:R-:W-:Y:S02]  /*9e80*/  IMAD.WIDE.U32 R6, R47.reuse, 0x4, R16 ;  /* 0x000000042f067825 */ /* 0x040fe400078e0010 */
[----:B------:R1:W-:Y:S02]  /*9e90*/  ST.E desc[UR36][R42.64], R61 ;  /* 0x0000003d2a007985 */ /* 0x0003e4000c101924 */
[----:B------:R-:W-:-:S02]  /*9ea0*/  VIADD R47, R47, 0x4 ;  /* 0x000000042f2f7836 */ /* 0x000fc40000000000 */
[----:B------:R2:W-:Y:S03]  /*9eb0*/  ST.E desc[UR36][R6.64], R54 ;  /* 0x0000003606007985 */ /* 0x0005e6000c101924 */
[----:B------:R-:W-:Y:S01]  /*9ec0*/  ISETP.NE.AND P0, PT, R47, R8, PT ;  /* 0x000000082f00720c */ /* 0x000fe20003f05270 */
[----:B0-----:R-:W-:Y:S01]  /*9ed0*/  IMAD.SHL.U32 R59, R12, 0x10, RZ ;  /* 0x000000100c3b7824 */ /* 0x001fe200078e00ff */
[----:B------:R0:W-:Y:S04]  /*9ee0*/  ST.E desc[UR36][R44.64+0x4], R57 ;  /* 0x000004392c007985 */ /* 0x0001e8000c101924 */
[----:B-1----:R-:W-:Y:S02]  /*9ef0*/  LOP3.LUT R61, R56, R58, R59, 0x96, !PT ;  /* 0x0000003a383d7212 */ /* 0x002fe400078e963b */
[----:B------:R-:W-:-:S02]  /*9f00*/  I2FP.F32.U32 R59, R13 ;  /* 0x0000000d003b7245 */ /* 0x000fc40000201000 */
[--C-:B--2---:R-:W-:Y:S02]  /*9f10*/  SHF.R.U32.HI R54, RZ, 0x2, R51.reuse ;  /* 0x00000002ff367819 */ /* 0x104fe40000011633 */
[----:B------:R-:W-:Y:S01]  /*9f20*/  LOP3.LUT R13, R61, R12, RZ, 0x3c, !PT ;  /* 0x0000000c3d0d7212 */ /* 0x000fe200078e3cff */
[----:B------:R-:W-:Y:S01]  /*9f30*/  FFMA R59, R59, -R46, 1 ;  /* 0x3f8000003b3b7423 */ /* 0x000fe2000000082e */
[----:B------:R-:W-:Y:S02]  /*9f40*/  LOP3.LUT R54, R54, R51, RZ, 0x3c, !PT ;  /* 0x0000003336367212 */ /* 0x000fe400078e3cff */
[----:B------:R-:W-:Y:S01]  /*9f50*/  IADD3 R51, PT, PT, R52, 0x212e9e, R51 ;  /* 0x00212e9e34337810 */ /* 0x000fe20007ffe033 */
[----:B------:R-:W-:Y:S01]  /*9f60*/  IMAD.SHL.U32 R61, R13, 0x10, RZ ;  /* 0x000000100d3d7824 */ /* 0x000fe200078e00ff */
[----:B------:R1:W-:Y:S01]  /*9f70*/  ST.E desc[UR36][R42.64+0x4], R59 ;  /* 0x0000043b2a007985 */ /* 0x0003e2000c101924 */
[----:B------:R-:W-:Y:S01]  /*9f80*/  IMAD.SHL.U32 R56, R54, 0x2, RZ ;  /* 0x0000000236387824 */ /* 0x000fe200078e00ff */
[----:B------:R-:W-:-:S02]  /*9f90*/  I2FP.F32.U32 R51, R51 ;  /* 0x0000003300337245 */ /* 0x000fc40000201000 */
[----:B------:R-:W-:Y:S02]  /*9fa0*/  IADD3 R58, PT, PT, R52, 0x31c5ed, R12 ;  /* 0x0031c5ed343a7810 */ /* 0x000fe40007ffe00c */
[----:B------:R-:W-:Y:S01]  /*9fb0*/  LOP3.LUT R54, R54, R56, R61, 0x96, !PT ;  /* 0x0000003836367212 */ /* 0x000fe200078e963d */
[----:B------:R-:W-:Y:S01]  /*9fc0*/  FFMA R51, R51, -R46, 1 ;  /* 0x3f80000033337423 */ /* 0x000fe2000000082e */
[C---:B------:R-:W-:Y:S02]  /*9fd0*/  IADD3 R56, PT, PT, R52.reuse, 0x26b663, R55 ;  /* 0x0026b66334387810 */ /* 0x040fe40007ffe037 */
[----:B------:R-:W-:Y:S02]  /*9fe0*/  I2FP.F32.U32 R61, R58 ;  /* 0x0000003a003d7245 */ /* 0x000fe40000201000 */
[----:B0-----:R-:W-:Y:S01]  /*9ff0*/  I2FP.F32.U32 R57, R56 ;  /* 0x0000003800397245 */ /* 0x001fe20000201000 */
[----:B------:R0:W-:Y:S01]  /*a000*/  ST.E desc[UR36][R6.64+0x4], R51 ;  /* 0x0000043306007985 */ /* 0x0001e2000c101924 */
[----:B------:R-:W-:Y:S01]  /*a010*/  IADD3 R56, PT, PT, R52, 0x2c3e28, R9 ;  /* 0x002c3e2834387810 */ /* 0x000fe20007ffe009 */
[----:B------:R-:W-:-:S02]  /*a020*/  FFMA R61, R61, -R46, 1 ;  /* 0x3f8000003d3d7423 */ /* 0x000fc4000000082e */
[----:B------:R-:W-:Y:S01]  /*a030*/  FFMA R57, R57, -R46, 1 ;  /* 0x3f80000039397423 */ /* 0x000fe2000000082e */
[----:B-1----:R-:W-:Y:S02]  /*a040*/  I2FP.F32.U32 R59, R56 ;  /* 0x00000038003b7245 */ /* 0x002fe40000201000 */
[----:B------:R-:W-:Y:S02]  /*a050*/  IADD3 R56, PT, PT, R52, 0x374db2, R13 ;  /* 0x00374db234387810 */ /* 0x000fe40007ffe00d */
[----:B------:R1:W-:Y:S01]  /*a060*/  ST.E desc[UR36][R44.64+0x8], R57 ;  /* 0x000008392c007985 */ /* 0x0003e2000c101924 */
[----:B------:R-:W-:Y:S01]  /*a070*/  FFMA R59, R59, -R46, 1 ;  /* 0x3f8000003b3b7423 */ /* 0x000fe2000000082e */
[----:B0-----:R-:W-:Y:S02]  /*a080*/  I2FP.F32.U32 R51, R56 ;  /* 0x0000003800337245 */ /* 0x001fe40000201000 */
[----:B------:R-:W-:Y:S02]  /*a090*/  SHF.R.U32.HI R56, RZ, 0x2, R55 ;  /* 0x00000002ff387819 */ /* 0x000fe40000011637 */
[----:B------:R0:W-:Y:S02]  /*a0a0*/  ST.E desc[UR36][R42.64+0x8], R59 ;  /* 0x0000083b2a007985 */ /* 0x0001e4000c101924 */
[----:B------:R-:W-:-:S02]  /*a0b0*/  LOP3.LUT R56, R56, R55, RZ, 0x3c, !PT ;  /* 0x0000003738387212 */ /* 0x000fc400078e3cff */
[----:B------:R2:W-:Y:S01]  /*a0c0*/  ST.E desc[UR36][R6.64+0x8], R61 ;  /* 0x0000083d06007985 */ /* 0x0005e2000c101924 */
[----:B-1----:R-:W-:Y:S01]  /*a0d0*/  FFMA R57, R51, -R46, 1 ;  /* 0x3f80000033397423 */ /* 0x002fe2000000082e */
[----:B------:R-:W-:Y:S01]  /*a0e0*/  LOP3.LUT R51, R54, R13, RZ, 0x3c, !PT ;  /* 0x0000000d36337212 */ /* 0x000fe200078e3cff */
[----:B------:R-:W-:-:S03]  /*a0f0*/  IMAD.SHL.U32 R54, R56, 0x2, RZ ;  /* 0x0000000238367824 */ /* 0x000fc600078e00ff */
[----:B------:R1:W-:Y:S01]  /*a100*/  ST.E desc[UR36][R44.64+0xc], R57 ;  /* 0x00000c392c007985 */ /* 0x0003e2000c101924 */
[----:B------:R-:W-:-:S05]  /*a110*/  IMAD.SHL.U32 R55, R51, 0x10, RZ ;  /* 0x0000001033377824 */ /* 0x000fca00078e00ff */
[----:B------:R-:W-:Y:S02]  /*a120*/  LOP3.LUT R56, R56, R54, R55, 0x96, !PT ;  /* 0x0000003638387212 */ /* 0x000fe400078e9637 */
[C---:B------:R-:W-:Y:S01]  /*a130*/  IADD3 R54, PT, PT, R52.reuse, 0x3cd577, R51 ;  /* 0x003cd57734367810 */ /* 0x040fe20007ffe033 */
[----:B------:R-:W-:Y:S01]  /*a140*/  VIADD R52, R52, 0x425d3c ;  /* 0x00425d3c34347836 */ /* 0x000fe20000000000 */
[----:B------:R-:W-:Y:S02]  /*a150*/  LOP3.LUT R55, R56, R51, RZ, 0x3c, !PT ;  /* 0x0000003338377212 */ /* 0x000fe400078e3cff */
[----:B0-----:R-:W-:-:S03]  /*a160*/  I2FP.F32.U32 R59, R54 ;  /* 0x00000036003b7245 */ /* 0x001fc60000201000 */
[----:B------:R-:W-:Y:S02]  /*a170*/  IMAD.IADD R56, R55, 0x1, R52 ;  /* 0x0000000137387824 */ /* 0x000fe400078e0234 */
[----:B------:R-:W-:-:S03]  /*a180*/  FFMA R59, R59, -R46, 1 ;  /* 0x3f8000003b3b7423 */ /* 0x000fc6000000082e */
[----:B--2---:R-:W-:Y:S02]  /*a190*/  I2FP.F32.U32 R61, R56 ;  /* 0x00000038003d7245 */ /* 0x004fe40000201000 */
[----:B------:R1:W-:Y:S03]  /*a1a0*/  ST.E desc[UR36][R42.64+0xc], R59 ;  /* 0x00000c3b2a007985 */ /* 0x0003e6000c101924 */
[----:B------:R-:W-:-:S05]  /*a1b0*/  FFMA R61, R61, -R46, 1 ;  /* 0x3f8000003d3d7423 */ /* 0x000fca000000082e */
[----:B------:R1:W-:Y:S01]  /*a1c0*/  ST.E desc[UR36][R6.64+0xc], R61 ;  /* 0x00000c3d06007985 */ /* 0x0003e2000c101924 */
[----:B------:R-:W-:Y:S05]  /*a1d0*/  @P0 BRA `(.L_x_115) ;  /* 0xfffffff800000947 */ /* 0x000fea000383ffff */
[----:B------:R-:W-:Y:S05]  /*a1e0*/  BSYNC.RECONVERGENT B1 ;  /* 0x0000000000017941 */ /* 0x000fea0003800200 */
.L_x_114:
[----:B-1----:R-:W-:-:S07]  /*a1f0*/  IMAD.MOV.U32 R43, RZ, RZ, R8 ;  /* 0x000000ffff2b7224 */ /* 0x002fce00078e0008 */
.L_x_113:
[----:B------:R-:W-:Y:S01]  /*a200*/  LOP3.LUT P0, RZ, R53, 0x3, RZ, 0xc0, !PT ;  /* 0x0000000335ff7812 */ /* 0x000fe2000780c0ff */
[----:B------:R-:W-:Y:S02]  /*a210*/  IMAD.MOV.U32 R8, RZ, RZ, R52 ;  /* 0x000000ffff087224 */ /* 0x000fe400078e0034 */
[----:B----4-:R-:W-:Y:S02]  /*a220*/  IMAD.MOV.U32 R7, RZ, RZ, R55 ;  /* 0x000000ffff077224 */ /* 0x010fe400078e0037 */
[----:B------:R-:W-:-:S08]  /*a230*/  IMAD.MOV.U32 R6, RZ, RZ, R51 ;  /* 0x000000ffff067224 */ /* 0x000fd000078e0033 */
[----:B------:R-:W-:Y:S05]  /*a240*/  @!P0 BRA `(.L_x_112) ;  /* 0x0000000400c88947 */ /* 0x000fea0003800000 */
[----:B------:R-:W-:Y:S01]  /*a250*/  SHF.R.U32.HI R6, RZ, 0x2, R9 ;  /* 0x00000002ff067819 */ /* 0x000fe20000011609 */
[----:B------:R-:W-:Y:S01]  /*a260*/  IMAD.MOV.U32 R54, RZ, RZ, 0x30000000 ;  /* 0x30000000ff367424 */ /* 0x000fe200078e00ff */
[----:B------:R-:W-:Y:S01]  /*a270*/  LOP3.LUT R53, R53, 0x3, RZ, 0xc0, !PT ;  /* 0x0000000335357812 */ /* 0x000fe200078ec0ff */
[----:B---3--:R-:W-:Y:S01]  /*a280*/  IMAD.WIDE.U32 R46, R43, 0x4, R22 ;  /* 0x000000042b2e7825 */ /* 0x008fe200078e0016 */
[----:B------:R-:W-:Y:S02]  /*a290*/  LOP3.LUT R7, R6, R9, RZ, 0x3c, !PT ;  /* 0x0000000906077212 */ /* 0x000fe400078e3cff */
[----:B------:R-:W-:Y:S01]  /*a2a0*/  SHF.R.U32.HI R9, RZ, 0x2, R12 ;  /* 0x00000002ff097819 */ /* 0x000fe2000001160c */
[----:B------:R-:W-:Y:S01]  /*a2b0*/  IMAD.SHL.U32 R6, R55, 0x10, RZ ;  /* 0x0000001037067824 */ /* 0x000fe200078e00ff */
[----:B------:R-:W-:Y:S01]  /*a2c0*/  ISETP.NE.AND P0, PT, R53, 0x1, PT ;  /* 0x000000013500780c */ /* 0x000fe20003f05270 */
[----:B------:R-:W-:Y:S01]  /*a2d0*/  IMAD.SHL.U32 R8, R7, 0x2, RZ ;  /* 0x0000000207087824 */ /* 0x000fe200078e00ff */
[----:B------:R-:W-:Y:S01]  /*a2e0*/  LOP3.LUT R9, R9, R12, RZ, 0x3c, !PT ;  /* 0x0000000c09097212 */ /* 0x000fe200078e3cff */
[----:B------:R-:W-:-:S03]  /*a2f0*/  IMAD.WIDE.U32 R44, R43, 0x4, R18 ;  /* 0x000000042b2c7825 */ /* 0x000fc600078e0012 */
[----:B------:R-:W-:Y:S01]  /*a300*/  LOP3.LUT R6, R7, R8, R6, 0x96, !PT ;  /* 0x0000000807067212 */ /* 0x000fe200078e9606 */
[----:B------:R-:W-:Y:S01]  /*a310*/  IMAD.SHL.U32 R7, R9, 0x2, RZ ;  /* 0x0000000209077824 */ /* 0x000fe200078e00ff */
[----:B------:R-:W-:Y:S01]  /*a320*/  SHF.R.U32.HI R8, RZ, 0x2, R13 ;  /* 0x00000002ff087819 */ /* 0x000fe2000001160d */
[----:B------:R-:W-:Y:S01]  /*a330*/  IMAD.WIDE.U32 R42, R43, 0x4, R16 ;  /* 0x000000042b2a7825 */ /* 0x000fe200078e0010 */
[----:B------:R-:W-:Y:S02]  /*a340*/  LOP3.LUT R61, R6, R55, RZ, 0x3c, !PT ;  /* 0x00000037063d7212 */ /* 0x000fe400078e3cff */
[----:B------:R-:W-:-:S03]  /*a350*/  LOP3.LUT R8, R8, R13, RZ, 0x3c, !PT ;  /* 0x0000000d08087212 */ /* 0x000fc600078e3cff */
[----:B------:R-:W-:-:S05]  /*a360*/  IMAD.SHL.U32 R6, R61, 0x10, RZ ;  /* 0x000000103d067824 */ /* 0x000fca00078e00ff */
[----:B------:R-:W-:-:S04]  /*a370*/  LOP3.LUT R6, R9, R7, R6, 0x96, !PT ;  /* 0x0000000709067212 */ /* 0x000fc800078e9606 */
[----:B------:R-:W-:Y:S01]  /*a380*/  LOP3.LUT R59, R6, R61, RZ, 0x3c, !PT ;  /* 0x0000003d063b7212 */ /* 0x000fe200078e3cff */
[----:B------:R-:W-:-:S03]  /*a390*/  IMAD.SHL.U32 R6, R8, 0x2, RZ ;  /* 0x0000000208067824 */ /* 0x000fc600078e00ff */
[----:B------:R-:W-:Y:S01]  /*a3a0*/  IADD3 R9, PT, PT, R52, 0xb0f8a, R59 ;  /* 0x000b0f8a34097810 */ /* 0x000fe20007ffe03b */
[----:B------:R-:W-:-:S03]  /*a3b0*/  IMAD.SHL.U32 R7, R59, 0x10, RZ ;  /* 0x000000103b077824 */ /* 0x000fc600078e00ff */
[----:B------:R-:W-:Y:S02]  /*a3c0*/  I2FP.F32.U32 R9, R9 ;  /* 0x0000000900097245 */ /* 0x000fe40000201000 */
[----:B------:R-:W-:Y:S01]  /*a3d0*/  LOP3.LUT R6, R8, R6, R7, 0x96, !PT ;  /* 0x0000000608067212 */ /* 0x000fe200078e9607 */
[----:B------:R-:W-:Y:S02]  /*a3e0*/  VIADD R8, R52, 0x10974f ;  /* 0x0010974f34087836 */ /* 0x000fe40000000000 */
[----:B------:R-:W-:Y:S01]  /*a3f0*/  FFMA R58, R9, -R54, 1 ;  /* 0x3f800000093a7423 */ /* 0x000fe20000000836 */
[----:B------:R-:W-:Y:S01]  /*a400*/  LOP3.LUT R57, R6, R59, RZ, 0x3c, !PT ;  /* 0x0000003b06397212 */ /* 0x000fe200078e3cff */
[----:B------:R-:W-:Y:S01]  /*a410*/  IMAD.MOV.U32 R9, RZ, RZ, R51 ;  /* 0x000000ffff097224 */ /* 0x000fe200078e0033 */
[----:B------:R-:W-:-:S03]  /*a420*/  IADD3 R6, PT, PT, R52, 0x587c5, R61 ;  /* 0x000587c534067810 */ /* 0x000fc60007ffe03d */
[----:B------:R-:W-:Y:S01]  /*a430*/  IMAD.IADD R12, R57, 0x1, R8 ;  /* 0x00000001390c7824 */ /* 0x000fe200078e0208 */
[----:B------:R-:W-:Y:S01]  /*a440*/  I2FP.F32.U32 R7, R6 ;  /* 0x0000000600077245 */ /* 0x000fe20000201000 */
[----:B------:R-:W-:-:S03]  /*a450*/  IMAD.MOV.U32 R6, RZ, RZ, R59 ;  /* 0x000000ffff067224 */ /* 0x000fc600078e003b */
[----:B------:R-:W-:Y:S01]  /*a460*/  I2FP.F32.U32 R13, R12 ;  /* 0x0000000c000d7245 */ /* 0x000fe20000201000 */
[-C--:B------:R-:W-:Y:S01]  /*a470*/  FFMA R56, R7, -R54.reuse, 1 ;  /* 0x3f80000007387423 */ /* 0x080fe20000000836 */
[----:B------:R-:W-:Y:S02]  /*a480*/  IMAD.MOV.U32 R12, RZ, RZ, R55 ;  /* 0x000000ffff0c7224 */ /* 0x000fe400078e0037 */
[----:B------:R-:W-:Y:S02]  /*a490*/  IMAD.MOV.U32 R7, RZ, RZ, R57 ;  /* 0x000000ffff077224 */ /* 0x000fe400078e0039 */
[----:B------:R-:W-:Y:S01]  /*a4a0*/  FFMA R60, R13, -R54, 1 ;  /* 0x3f8000000d3c7423 */ /* 0x000fe20000000836 */
[----:B------:R0:W-:Y:S01]  /*a4b0*/  ST.E desc[UR36][R46.64], R56 ;  /* 0x000000382e007985 */ /* 0x0001e2000c101924 */
[----:B------:R-:W-:-:S03]  /*a4c0*/  IMAD.MOV.U32 R13, RZ, RZ, R61 ;  /* 0x000000ffff0d7224 */ /* 0x000fc600078e003d */
[----:B------:R0:W-:Y:S04]  /*a4d0*/  ST.E desc[UR36][R44.64], R58 ;  /* 0x0000003a2c007985 */ /* 0x0001e8000c101924 */
[----:B------:R0:W-:Y:S01]  /*a4e0*/  ST.E desc[UR36][R42.64], R60 ;  /* 0x0000003c2a007985 */ /* 0x0001e2000c101924 */
[----:B------:R-:W-:Y:S05]  /*a4f0*/  @!P0 BRA `(.L_x_112) ;  /* 0x00000004001c8947 */ /* 0x000fea0003800000 */
[----:B------:R-:W-:Y:S01]  /*a500*/  SHF.R.U32.HI R6, RZ, 0x2, R51 ;  /* 0x00000002ff067819 */ /* 0x000fe20000011633 */
[----:B------:R-:W-:Y:S01]  /*a510*/  IMAD.SHL.U32 R7, R57, 0x10, RZ ;  /* 0x0000001039077824 */ /* 0x000fe200078e00ff */
[----:B------:R-:W-:Y:S02]  /*a520*/  SHF.R.U32.HI R12, RZ, 0x2, R55 ;  /* 0x00000002ff0c7819 */ /* 0x000fe40000011637 */
[----:B------:R-:W-:Y:S02]  /*a530*/  LOP3.LUT R6, R6, R51, RZ, 0x3c, !PT ;  /* 0x0000003306067212 */ /* 0x000fe400078e3cff */
[----:B------:R-:W-:Y:S02]  /*a540*/  LOP3.LUT R12, R12, R55, RZ, 0x3c, !PT ;  /* 0x000000370c0c7212 */ /* 0x000fe400078e3cff */
[----:B------:R-:W-:Y:S01]  /*a550*/  ISETP.NE.AND P0, PT, R53, 0x2, PT ;  /* 0x000000023500780c */ /* 0x000fe20003f05270 */
[----:B------:R-:W-:-:S05]  /*a560*/  IMAD.SHL.U32 R8, R6, 0x2, RZ ;  /* 0x0000000206087824 */ /* 0x000fca00078e00ff */
[----:B------:R-:W-:Y:S01]  /*a570*/  LOP3.LUT R8, R6, R8, R7, 0x96, !PT ;  /* 0x0000000806087212 */ /* 0x000fe200078e9607 */
[----:B------:R-:W-:-:S03]  /*a580*/  IMAD.SHL.U32 R6, R12, 0x2, RZ ;  /* 0x000000020c067824 */ /* 0x000fc600078e00ff */
[----:B------:R-:W-:Y:S02]  /*a590*/  LOP3.LUT R13, R8, R57, RZ, 0x3c, !PT ;  /* 0x00000039080d7212 */ /* 0x000fe400078e3cff */
[----:B------:R-:W-:-:S03]  /*a5a0*/  SHF.R.U32.HI R8, RZ, 0x2, R61 ;  /* 0x00000002ff087819 */ /* 0x000fc6000001163d */
[----:B------:R-:W-:Y:S01]  /*a5b0*/  IMAD.SHL.U32 R7, R13, 0x10, RZ ;  /* 0x000000100d077824 */ /* 0x000fe200078e00ff */
[----:B------:R-:W-:-:S04]  /*a5c0*/  LOP3.LUT R8, R8, R61, RZ, 0x3c, !PT ;  /* 0x0000003d08087212 */ /* 0x000fc800078e3cff */
        /* <DEDUP_REMOVED lines=8> */
[----:B0-----:R-:W-:Y:S01]  /*a650*/  FFMA R56, R9, -R54, 1 ;  /* 0x3f80000009387423 */ /* 0x001fe20000000836 */
[----:B------:R-:W-:Y:S01]  /*a660*/  LOP3.LUT R51, R6, R55, RZ, 0x3c, !PT ;  /* 0x0000003706337212 */ /* 0x000fe200078e3cff */
[----:B------:R-:W-:Y:S01]  /*a670*/  IMAD.MOV.U32 R9, RZ, RZ, R59 ;  /* 0x000000ffff097224 */ /* 0x000fe200078e003b */
[----:B------:R-:W-:-:S03]  /*a680*/  IADD3 R6, PT, PT, R52, 0x161f14, R13 ;  /* 0x00161f1434067810 */ /* 0x000fc60007ffe00d */
[----:B------:R-:W-:Y:S01]  /*a690*/  IMAD.IADD R12, R51, 0x1, R8 ;  /* 0x00000001330c7824 */ /* 0x000fe200078e0208 */
[----:B------:R-:W-:Y:S01]  /*a6a0*/  I2FP.F32.U32 R7, R6 ;  /* 0x0000000600077245 */ /* 0x000fe20000201000 */
[----:B------:R-:W-:-:S03]  /*a6b0*/  IMAD.MOV.U32 R6, RZ, RZ, R55 ;  /* 0x000000ffff067224 */ /* 0x000fc600078e0037 */
[----:B------:R-:W-:Y:S01]  /*a6c0*/  I2FP.F32.U32 R12, R12 ;  /* 0x0000000c000c7245 */ /* 0x000fe20000201000 */
[----:B------:R-:W-:Y:S01]  /*a6d0*/  FFMA R61, R7, -R54, 1 ;  /* 0x3f800000073d7423 */ /* 0x000fe20000000836 */
[----:B------:R-:W-:-:S03]  /*a6e0*/  IMAD.MOV.U32 R7, RZ, RZ, R51 ;  /* 0x000000ffff077224 */ /* 0x000fc600078e0033 */
        /* <DEDUP_REMOVED lines=10> */
[----:B------:R-:W-:-:S03]  /*a790*/  LOP3.LUT R12, R12, R57, RZ, 0x3c, !PT ;  /* 0x000000390c0c7212 */ /* 0x000fc600078e3cff */
[----:B------:R-:W-:-:S05]  /*a7a0*/  IMAD.SHL.U32 R8, R6, 0x2, RZ ;  /* 0x0000000206087824 */ /* 0x000fca00078e00ff */
[----:B------:R-:W-:Y:S01]  /*a7b0*/  LOP3.LUT R8, R6, R8, R7, 0x96, !PT ;  /* 0x0000000806087212 */ /* 0x000fe200078e9607 */
[----:B------:R-:W-:-:S03]  /*a7c0*/  IMAD.SHL.U32 R6, R12, 0x2, RZ ;  /* 0x000000020c067824 */ /* 0x000fc600078e00ff */
[----:B------:R-:W-:Y:S02]  /*a7d0*/  LOP3.LUT R53, R8, R51, RZ, 0x3c, !PT ;  /* 0x0000003308357212 */ /* 0x000fe400078e3cff */
[----:B------:R-:W-:-:S03]  /*a7e0*/  SHF.R.U32.HI R8, RZ, 0x2, R13 ;  /* 0x00000002ff087819 */ /* 0x000fc6000001160d */
[----:B------:R-:W-:Y:S01]  /*a7f0*/  IMAD.SHL.U32 R7, R53, 0x10, RZ ;  /* 0x0000001035077824 */ /* 0x000fe200078e00ff */
[----:B------:R-:W-:-:S04]  /*a800*/  LOP3.LUT R8, R8, R13, RZ, 0x3c, !PT ;  /* 0x0000000d08087212 */ /* 0x000fc800078e3cff */
[----:B------:R-:W-:Y:S01]  /*a810*/  LOP3.LUT R6, R12, R6, R7, 0x96, !PT ;  /* 0x000000060c067212 */ /* 0x000fe200078e9607 */
[----:B------:R-:W-:-:S03]  /*a820*/  IMAD.SHL.U32 R9, R8, 0x2, RZ ;  /* 0x0000000208097824 */ /* 0x000fc600078e00ff */
[----:B------:R-:W-:-:S04]  /*a830*/  LOP3.LUT R6, R6, R53, RZ, 0x3c, !PT ;  /* 0x0000003506067212 */ /* 0x000fc800078e3cff */
[----:B------:R-:W-:Y:S01]  /*a840*/  IADD3 R12, PT, PT, R52, 0x2c3e28, R6 ;  /* 0x002c3e28340c7810 */ /* 0x000fe20007ffe006 */
[----:B------:R-:W-:-:S03]  /*a850*/  IMAD.SHL.U32 R7, R6, 0x10, RZ ;  /* 0x0000001006077824 */ /* 0x000fc600078e00ff */
[----:B------:R-:W-:Y:S01]  /*a860*/  I2FP.F32.U32 R13, R12 ;  /* 0x0000000c000d7245 */ /* 0x000fe20000201000 */
[----:B------:R-:W-:Y:S01]  /*a870*/  IMAD.MOV.U32 R12, RZ, RZ, R51 ;  /* 0x000000ffff0c7224 */ /* 0x000fe200078e0033 */
[----:B------:R-:W-:Y:S01]  /*a880*/  LOP3.LUT R7, R8, R9, R7, 0x96, !PT ;  /* 0x0000000908077212 */ /* 0x000fe200078e9607 */
[C---:B------:R-:W-:Y:S01]  /*a890*/  VIADD R8, R52.reuse, 0x31c5ed ;  /* 0x0031c5ed34087836 */ /* 0x040fe20000000000 */
[--C-:B------:R-:W-:Y:S01]  /*a8a0*/  IADD3 R9, PT, PT, R52, 0x26b663, R53.reuse ;  /* 0x0026b66334097810 */ /* 0x100fe20007ffe035 */
[----:B------:R-:W-:Y:S01]  /*a8b0*/  FFMA R59, R13, -R54, 1 ;  /* 0x3f8000000d3b7423 */ /* 0x000fe20000000836 */
[----:B------:R-:W-:Y:S01]  /*a8c0*/  LOP3.LUT R7, R7, R6, RZ, 0x3c, !PT ;  /* 0x0000000607077212 */ /* 0x000fe200078e3cff */
[----:B------:R-:W-:Y:S01]  /*a8d0*/  IMAD.MOV.U32 R13, RZ, RZ, R53 ;  /* 0x000000ffff0d7224 */ /* 0x000fe200078e0035 */
[----:B------:R-:W-:-:S03]  /*a8e0*/  I2FP.F32.U32 R9, R9 ;  /* 0x0000000900097245 */ /* 0x000fc60000201000 */
[----:B------:R-:W-:Y:S02]  /*a8f0*/  IMAD.IADD R52, R7, 0x1, R8 ;  /* 0x0000000107347824 */ /* 0x000fe400078e0208 */
[----:B------:R-:W-:Y:S01]  /*a900*/  FFMA R57, R9, -R54, 1 ;  /* 0x3f80000009397423 */ /* 0x000fe20000000836 */
[----:B------:R-:W-:Y:S02]  /*a910*/  IMAD.MOV.U32 R9, RZ, RZ, R55 ;  /* 0x000000ffff097224 */ /* 0x000fe400078e0037 */
[----:B-1----:R-:W-:Y:S02]  /*a920*/  I2FP.F32.U32 R61, R52 ;  /* 0x00000034003d7245 */ /* 0x002fe40000201000 */
[----:B------:R2:W-:Y:S03]  /*a930*/  ST.E desc[UR36][R46.64+0x8], R57 ;  /* 0x000008392e007985 */ /* 0x0005e6000c101924 */
[----:B------:R-:W-:Y:S01]  /*a940*/  FFMA R61, R61, -R54, 1 ;  /* 0x3f8000003d3d7423 */ /* 0x000fe20000000836 */
[----:B------:R2:W-:Y:S04]  /*a950*/  ST.E desc[UR36][R44.64+0x8], R59 ;  /* 0x0000083b2c007985 */ /* 0x0005e8000c101924 */
[----:B------:R2:W-:Y:S02]  /*a960*/  ST.E desc[UR36][R42.64+0x8], R61 ;  /* 0x0000083d2a007985 */ /* 0x0005e4000c101924 */
.L_x_112:
[----:B------:R-:W-:Y:S05]  /*a970*/  BSYNC.RECONVERGENT B0 ;  /* 0x0000000000007941 */ /* 0x000fea0003800200 */
.L_x_111:
[----:B------:R-:W5:Y:S02]  /*a980*/  LDCU UR4, c[0x0][0x3ac] ;  /* 0x00007580ff0477ac */ /* 0x000f640008000800 */
[----:B-----5:R-:W-:-:S06]  /*a990*/  UISETP.GE.AND UP0, UPT, UR4, 0x1, UPT ;  /* 0x000000010400788c */ /* 0x020fcc000bf06270 */
[----:B------:R-:W-:-:S13]  /*a9a0*/  PLOP3.LUT P5, PT, PT, PT, UP0, 0x80, 0x8 ;  /* 0x000000000008781c */ /* 0x000fda0003faf008 */
[----:B------:R-:W-:Y:S05]  /*a9b0*/  @!P5 BRA `(.L_x_116) ;  /* 0x000000100024d947 */ /* 0x000fea0003800000 */
[----:B------:R-:W-:Y:S01]  /*a9c0*/  BSSY.RECONVERGENT B0, `(.L_x_116) ;  /* 0x0000108000007945 */ /* 0x000fe20003800200 */
[----:B------:R-:W-:-:S07]  /*a9d0*/  IMAD.MOV.U32 R51, RZ, RZ, RZ ;  /* 0x000000ffff337224 */ /* 0x000fce00078e00ff */
.L_x_127:
[----:B------:R-:W5:Y:S01]  /*a9e0*/  LDCU UR4, c[0x0][0x3a8] ;  /* 0x00007500ff0477ac */ /* 0x000f620008000800 */
[----:B------:R-:W-:Y:S01]  /*a9f0*/  IMAD.MOV.U32 R54, RZ, RZ, RZ ;  /* 0x000000ffff367224 */ /* 0x000fe200078e00ff */
[----:B-----5:R-:W-:-:S06]  /*aa00*/  UISETP.NE.AND UP0, UPT, UR4, URZ, UPT ;  /* 0x000000ff0400728c */ /* 0x020fcc000bf05270 */
[----:B------:R-:W-:-:S13]  /*aa10*/  PLOP3.LUT P1, PT, PT, PT, UP0, 0x80, 0x8 ;  /* 0x000000000008781c */ /* 0x000fda0003f2f008 */
[----:B0-----:R-:W-:Y:S05]  /*aa20*/  @!P1 BRA `(.L_x_117) ;  /* 0x0000000800cc9947 */ /* 0x001fea0003800000 */
[----:B------:R-:W-:Y:S01]  /*aa30*/  UISETP.GE.U32.AND UP0, UPT, UR40, 0x10, UPT ;  /* 0x000000102800788c */ /* 0x000fe2000bf06070 */
[----:B------:R-:W-:Y:S02]  /*aa40*/  IMAD.MOV.U32 R54, RZ, RZ, RZ ;  /* 0x000000ffff367224 */ /* 0x000fe400078e00ff */
[----:B------:R-:W-:-:S06]  /*aa50*/  IMAD.MOV.U32 R52, RZ, RZ, RZ ;  /* 0x000000ffff347224 */ /* 0x000fcc00078e00ff */
[----:B------:R-:W-:Y:S05]  /*aa60*/  BRA.U !UP0, `(.L_x_118) ;  /* 0x0000000508687547 */ /* 0x000fea000b800000 */
[----:B------:R-:W-:Y:S01]  /*aa70*/  BSSY.RECONVERGENT B1, `(.L_x_119) ;  /* 0x0000058000017945 */ /* 0x000fe20003800200 */
[----:B------:R-:W-:Y:S02]  /*aa80*/  IMAD.MOV.U32 R54, RZ, RZ, RZ ;  /* 0x000000ffff367224 */ /* 0x000fe400078e00ff */
[----:B------:R-:W-:-:S07]  /*aa90*/  IMAD.MOV.U32 R52, RZ, RZ, RZ ;  /* 0x000000ffff347224 */ /* 0x000fce00078e00ff */
.L_x_120:
[----:B------:R-:W5:Y:S01]  /*aaa0*/  LDCU UR4, c[0x0][0x3ac] ;  /* 0x00007580ff0477ac */ /* 0x000f620008000800 */
[----:B012---:R-:W-:-:S05]  /*aab0*/  IMAD.WIDE.U32 R44, R52, 0x4, R4 ;  /* 0x00000004342c7825 */ /* 0x007fca00078e0004 */
[----:B------:R-:W2:Y:S04]  /*aac0*/  LD.E R55, desc[UR36][R44.64] ;  /* 0x000000242c377980 */ /* 0x000ea8000c101900 */
[----:B------:R-:W4:Y:S04]  /*aad0*/  LD.E R58, desc[UR36][R44.64+0x4] ;  /* 0x000004242c3a7980 */ /* 0x000f28000c101900 */
[----:B---3--:R-:W3:Y:S01]  /*aae0*/  LD.E R59, desc[UR36][R44.64+0x8] ;  /* 0x000008242c3b7980 */ /* 0x008ee2000c101900 */
[----:B-----5:R-:W-:-:S03]  /*aaf0*/  IMAD R47, R52, UR4, R51 ;  /* 0x00000004342f7c24 */ /* 0x020fc6000f8e0233 */
[----:B------:R-:W5:Y:S01]  /*ab00*/  LD.E R60, desc[UR36][R44.64+0x18] ;  /* 0x000018242c3c7980 */ /* 0x000f62000c101900 */
[C---:B------:R-:W-:Y:S02]  /*ab10*/  VIADD R53, R47.reuse, UR4 ;  /* 0x000000042f357c36 */ /* 0x040fe40008000000 */
[----:B------:R-:W-:-:S04]  /*ab20*/  IMAD.WIDE.U32 R46, R47, 0x4, R16 ;  /* 0x000000042f2e7825 */ /* 0x000fc800078e0010 */
[C-C-:B------:R-:W-:Y:S02]  /*ab30*/  IMAD.WIDE.U32 R42, R53.reuse, 0x4, R16.reuse ;  /* 0x00000004352a7825 */ /* 0x140fe400078e0010 */
[----:B------:R-:W2:Y:S02]  /*ab40*/  LD.E R47, desc[UR36][R46.64] ;  /* 0x000000242e2f7980 */ /* 0x000ea4000c101900 */
[----:B------:R-:W-:Y:S02]  /*ab50*/  VIADD R53, R53, UR4 ;  /* 0x0000000435357c36 */ /* 0x000fe40008000000 */
[----:B------:R-:W4:Y:S02]  /*ab60*/  LD.E R42, desc[UR36][R42.64] ;  /* 0x000000242a2a7980 */ /* 0x000f24000c101900 */
[----:B------:R-:W-:-:S06]  /*ab70*/  IMAD.WIDE.U32 R56, R53, 0x4, R16 ;  /* 0x0000000435387825 */ /* 0x000fcc00078e0010 */
[----:B------:R-:W3:Y:S01]  /*ab80*/  LD.E R56, desc[UR36][R56.64] ;  /* 0x0000002438387980 */ /* 0x000ee2000c101900 */
[----:B------:R-:W-:Y:S02]  /*ab90*/  VIADD R61, R53, UR4 ;  /* 0x00000004353d7c36 */ /* 0x000fe40008000000 */
[----:B--2---:R-:W-:-:S04]  /*aba0*/  FFMA R55, R47, R55, R54 ;  /* 0x000000372f377223 */ /* 0x004fc80000000036 */
[----:B----4-:R-:W-:Y:S01]  /*abb0*/  FFMA R53, R42, R58, R55 ;  /* 0x0000003a2a357223 */ /* 0x010fe20000000037 */
[C---:B------:R-:W-:Y:S02]  /*abc0*/  VIADD R58, R61.reuse, UR4 ;  /* 0x000000043d3a7c36 */ /* 0x040fe40008000000 */
[----:B------:R-:W-:Y:S02]  /*abd0*/  IMAD.WIDE.U32 R54, R61, 0x4, R16 ;  /* 0x000000043d367825 */ /* 0x000fe400078e0010 */
[----:B------:R-:W2:Y:S02]  /*abe0*/  LD.E R61, desc[UR36][R44.64+0x14] ;  /* 0x000014242c3d7980 */ /* 0x000ea4000c101900 */
[----:B---3--:R-:W-:Y:S01]  /*abf0*/  FFMA R53, R56, R59, R53 ;  /* 0x0000003b38357223 */ /* 0x008fe20000000035 */
[C---:B------:R-:W-:Y:S01]  /*ac00*/  VIADD R59, R58.reuse, UR4 ;  /* 0x000000043a3b7c36 */ /* 0x040fe20008000000 */
[----:B------:R-:W3:Y:S01]  /*ac10*/  LD.E R54, desc[UR36][R54.64] ;  /* 0x0000002436367980 */ /* 0x000ee2000c101900 */
[----:B------:R-:W-:-:S03]  /*ac20*/  IMAD.WIDE.U32 R46, R58, 0x4, R16 ;  /* 0x000000043a2e7825 */ /* 0x000fc600078e0010 */
[----:B------:R-:W3:Y:S01]  /*ac30*/  LD.E R58, desc[UR36][R44.64+0xc] ;  /* 0x00000c242c3a7980 */ /* 0x000ee2000c101900 */
[----:B------:R-:W-:-:S03]  /*ac40*/  IMAD.WIDE.U32 R42, R59, 0x4, R16 ;  /* 0x000000043b2a7825 */ /* 0x000fc600078e0010 */
[----:B------:R0:W4:Y:S01]  /*ac50*/  LD.E R46, desc[UR36][R46.64] ;  /* 0x000000242e2e7980 */ /* 0x000122000c101900 */
[----:B------:R-:W-:-:S03]  /*ac60*/  VIADD R59, R59, UR4 ;  /* 0x000000043b3b7c36 */ /* 0x000fc60008000000 */
[----:B------:R-:W2:Y:S01]  /*ac70*/  LD.E R42, desc[UR36][R42.64] ;  /* 0x000000242a2a7980 */ /* 0x000ea2000c101900 */
[----:B------:R-:W-:-:S06]  /*ac80*/  IMAD.WIDE.U32 R56, R59, 0x4, R16 ;  /* 0x000000043b387825 */ /* 0x000fcc00078e0010 */
[----:B------:R-:W5:Y:S04]  /*ac90*/  LD.E R57, desc[UR36][R56.64] ;  /* 0x0000002438397980 */ /* 0x000f68000c101900 */
[----:B------:R-:W4:Y:S01]  /*aca0*/  LD.E R43, desc[UR36][R44.64+0x10] ;  /* 0x000010242c2b7980 */ /* 0x000f22000c101900 */
[----:B0-----:R-:W-:-:S03]  /*acb0*/  VIADD R47, R59, UR4 ;  /* 0x000000043b2f7c36 */ /* 0x001fc60008000000 */
[----:B------:R-:W5:Y:S01]  /*acc0*/  LD.E R59, desc[UR36][R44.64+0x28] ;  /* 0x000028242c3b7980 */ /* 0x000f62000c101900 */
[C---:B------:R-:W-:Y:S02]  /*acd0*/  VIADD R55, R47.reuse, UR4 ;  /* 0x000000042f377c36 */ /* 0x040fe40008000000 */
[----:B---3--:R-:W-:Y:S02]  /*ace0*/  FFMA R53, R54, R58, R53 ;  /* 0x0000003a36357223 */ /* 0x008fe40000000035 */
[----:B------:R-:W3:Y:S02]  /*acf0*/  LD.E R58, desc[UR36][R44.64+0x1c] ;  /* 0x00001c242c3a7980 */ /* 0x000ee4000c101900 */
[----:B----4-:R-:W-:Y:S01]  /*ad00*/  FFMA R53, R46, R43, R53 ;  /* 0x0000002b2e357223 */ /* 0x010fe20000000035 */
[----:B------:R-:W-:-:S04]  /*ad10*/  IMAD.WIDE.U32 R46, R47, 0x4, R16 ;  /* 0x000000042f2e7825 */ /* 0x000fc800078e0010 */
[----:B--2---:R-:W-:Y:S01]  /*ad20*/  FFMA R54, R42, R61, R53 ;  /* 0x0000003d2a367223 */ /* 0x004fe20000000035 */
[C---:B------:R-:W-:Y:S01]  /*ad30*/  IMAD.WIDE.U32 R42, R55.reuse, 0x4, R16 ;  /* 0x00000004372a7825 */ /* 0x040fe200078e0010 */
[----:B------:R-:W2:Y:S03]  /*ad40*/  LD.E R61, desc[UR36][R44.64+0x20] ;  /* 0x000020242c3d7980 */ /* 0x000ea6000c101900 */
[----:B------:R-:W-:Y:S01]  /*ad50*/  VIADD R55, R55, UR4 ;  /* 0x0000000437377c36 */ /* 0x000fe20008000000 */
[----:B------:R-:W3:Y:S01]  /*ad60*/  LD.E R46, desc[UR36][R46.64] ;  /* 0x000000242e2e7980 */ /* 0x000ee2000c101900 */
[----:B-----5:R-:W-:Y:S02]  /*ad70*/  FFMA R53, R57, R60, R54 ;  /* 0x0000003c39357223 */ /* 0x020fe40000000036 */
[C---:B------:R-:W-:Y:S01]  /*ad80*/  IMAD.WIDE.U32 R56, R55.reuse, 0x4, R16 ;  /* 0x0000000437387825 */ /* 0x040fe200078e0010 */
[----:B------:R0:W2:Y:S04]  /*ad90*/  LD.E R42, desc[UR36][R42.64] ;  /* 0x000000242a2a7980 */ /* 0x0000a8000c101900 */
[----:B------:R-:W4:Y:S04]  /*ada0*/  LD.E R60, desc[UR36][R44.64+0x24] ;  /* 0x000024242c3c7980 */ /* 0x000f28000c101900 */
[----:B------:R-:W4:Y:S01]  /*adb0*/  LD.E R57, desc[UR36][R56.64] ;  /* 0x0000002438397980 */ /* 0x000f22000c101900 */
[----:B0-----:R-:W-:-:S04]  /*adc0*/  VIADD R43, R55, UR4 ;  /* 0x00000004372b7c36 */ /* 0x001fc80008000000 */
[----:B------:R-:W-:-:S06]  /*add0*/  IMAD.WIDE.U32 R54, R43, 0x4, R16 ;  /* 0x000000042b367825 */ /* 0x000fcc00078e0010 */
[----:B------:R-:W5:Y:S01]  /*ade0*/  LD.E R54, desc[UR36][R54.64] ;  /* 0x0000002436367980 */ /* 0x000f62000c101900 */
[----:B------:R-:W-:Y:S02]  /*adf0*/  VIADD R43, R43, UR4 ;  /* 0x000000042b2b7c36 */ /* 0x000fe40008000000 */
[----:B---3--:R-:W-:Y:S02]  /*ae00*/  FFMA R53, R46, R58, R53 ;  /* 0x0000003a2e357223 */ /* 0x008fe40000000035 */
[----:B------:R-:W-:Y:S02]  /*ae10*/  VIADD R58, R43, UR4 ;  /* 0x000000042b3a7c36 */ /* 0x000fe40008000000 */
[----:B--2---:R-:W-:-:S04]  /*ae20*/  FFMA R46, R42, R61, R53 ;  /* 0x0000003d2a2e7223 */ /* 0x004fc80000000035 */
[----:B----4-:R-:W-:Y:S01]  /*ae30*/  FFMA R61, R57, R60, R46 ;  /* 0x0000003c393d7223 */ /* 0x010fe2000000002e */
[--C-:B------:R-:W-:Y:S01]  /*ae40*/  IMAD.WIDE.U32 R46, R43, 0x4, R16.reuse ;  /* 0x000000042b2e7825 */ /* 0x100fe200078e0010 */
[----:B------:R-:W2:Y:S03]  /*ae50*/  LD.E R60, desc[UR36][R44.64+0x34] ;  /* 0x000034242c3c7980 */ /* 0x000ea6000c101900 */
[C---:B------:R-:W-:Y:S01]  /*ae60*/  VIADD R57, R58.reuse, UR4 ;  /* 0x000000043a397c36 */ /* 0x040fe20008000000 */
[----:B------:R0:W3:Y:S01]  /*ae70*/  LD.E R53, desc[UR36][R46.64] ;  /* 0x000000242e357980 */ /* 0x0000e2000c101900 */
[----:B------:R-:W-:-:S04]  /*ae80*/  IMAD.WIDE.U32 R42, R58, 0x4, R16 ;  /* 0x000000043a2a7825 */ /* 0x000fc800078e0010 */
[----:B-----5:R-:W-:Y:S01]  /*ae90*/  FFMA R58, R54, R59, R61 ;  /* 0x0000003b363a7223 */ /* 0x020fe2000000003d */
[----:B------:R1:W4:Y:S01]  /*aea0*/  LD.E R56, desc[UR36][R42.64] ;  /* 0x000000242a387980 */ /* 0x000322000c101900 */
[----:B------:R-:W-:-:S03]  /*aeb0*/  IMAD.WIDE.U32 R54, R57, 0x4, R16 ;  /* 0x0000000439367825 */ /* 0x000fc600078e0010 */
[----:B------:R-:W3:Y:S01]  /*aec0*/  LD.E R59, desc[UR36][R44.64+0x2c] ;  /* 0x00002c242c3b7980 */ /* 0x000ee2000c101900 */
[----:B0-----:R-:W-:-:S03]  /*aed0*/  VIADD R47, R57, UR4 ;  /* 0x00000004392f7c36 */ /* 0x001fc60008000000 */
[----:B------:R-:W4:Y:S01]  /*aee0*/  LD.E R61, desc[UR36][R44.64+0x30] ;  /* 0x000030242c3d7980 */ /* 0x000f22000c101900 */
[C---:B-1----:R-:W-:Y:S02]  /*aef0*/  VIADD R43, R47.reuse, UR4 ;  /* 0x000000042f2b7c36 */ /* 0x042fe40008000000 */
[--C-:B------:R-:W-:Y:S01]  /*af00*/  IMAD.WIDE.U32 R46, R47, 0x4, R16.reuse ;  /* 0x000000042f2e7825 */ /* 0x100fe200078e0010 */
[----:B------:R-:W2:Y:S03]  /*af10*/  LD.E R55, desc[UR36][R54.64] ;  /* 0x0000002436377980 */ /* 0x000ea6000c101900 */
[----:B------:R-:W-:Y:S01]  /*af20*/  IMAD.WIDE.U32 R42, R43, 0x4, R16 ;  /* 0x000000042b2a7825 */ /* 0x000fe200078e0010 */
[----:B------:R-:W5:Y:S04]  /*af30*/  LD.E R57, desc[UR36][R44.64+0x38] ;  /* 0x000038242c397980 */ /* 0x000f68000c101900 */
[----:B------:R-:W5:Y:S04]  /*af40*/  LD.E R46, desc[UR36][R46.64] ;  /* 0x000000242e2e7980 */ /* 0x000f68000c101900 */
[----:B------:R-:W5:Y:S04]  /*af50*/  LD.E R42, desc[UR36][R42.64] ;  /* 0x000000242a2a7980 */ /* 0x000f68000c101900 */
[----:B------:R-:W5:Y:S01]  /*af60*/  LD.E R44, desc[UR36][R44.64+0x3c] ;  /* 0x00003c242c2c7980 */ /* 0x000f62000c101900 */
[----:B------:R-:W-:-:S05]  /*af70*/  VIADD R52, R52, 0x10 ;  /* 0x0000001034347836 */ /* 0x000fca0000000000 */
[----:B------:R-:W-:Y:S01]  /*af80*/  ISETP.NE.AND P0, PT, R52, R11, PT ;  /* 0x0000000b3400720c */ /* 0x000fe20003f05270 */
[----:B---3--:R-:W-:-:S04]  /*af90*/  FFMA R53, R53, R59, R58 ;  /* 0x0000003b35357223 */ /* 0x008fc8000000003a */
[----:B----4-:R-:W-:-:S04]  /*afa0*/  FFMA R56, R56, R61, R53 ;  /* 0x0000003d38387223 */ /* 0x010fc80000000035 */
[----:B--2---:R-:W-:-:S04]  /*afb0*/  FFMA R53, R55, R60, R56 ;  /* 0x0000003c37357223 */ /* 0x004fc80000000038 */
[----:B-----5:R-:W-:-:S04]  /*afc0*/  FFMA R53, R46, R57, R53 ;  /* 0x000000392e357223 */ /* 0x020fc80000000035 */
[----:B------:R-:W-:Y:S01]  /*afd0*/  FFMA R54, R42, R44, R53 ;  /* 0x0000002c2a367223 */ /* 0x000fe20000000035 */
[----:B------:R-:W-:Y:S06]  /*afe0*/  @P0 BRA `(.L_x_120) ;  /* 0xfffffff800ac0947 */ /* 0x000fec000383ffff */
[----:B------:R-:W-:Y:S05]  /*aff0*/  BSYNC.RECONVERGENT B1 ;  /* 0x0000000000017941 */ /* 0x000fea0003800200 */
.L_x_119:
[----:B------:R-:W-:-:S07]  /*b000*/  IMAD.MOV.U32 R52, RZ, RZ, R11 ;  /* 0x000000ffff347224 */ /* 0x000fce00078e000b */
.L_x_118:
[----:B012---:R-:W-:-:S13]  /*b010*/  LOP3.LUT P0, R42, R50, 0xd, RZ, 0xc0, !PT ;  /* 0x0000000d322a7812 */ /* 0x007fda000780c0ff */
[----:B------:R-:W-:Y:S05]  /*b020*/  @!P0 BRA `(.L_x_117) ;  /* 0x00000004004c8947 */ /* 0x000fea0003800000 */
[----:B------:R-:W-:Y:S01]  /*b030*/  VIADD R42, R42, 0xffffffff ;  /* 0xffffffff2a2a7836 */ /* 0x000fe20000000000 */
[----:B------:R-:W-:-:S04]  /*b040*/  LOP3.LUT P3, R53, R50, 0x5, RZ, 0xc0, !PT ;  /* 0x0000000532357812 */ /* 0x000fc8000786c0ff */
[----:B------:R-:W-:-:S13]  /*b050*/  ISETP.GE.U32.AND P0, PT, R42, 0x7, PT ;  /* 0x000000072a00780c */ /* 0x000fda0003f06070 */
[----:B------:R-:W-:Y:S05]  /*b060*/  @!P0 BRA `(.L_x_121) ;  /* 0x0000000000ac8947 */ /* 0x000fea0003800000 */
[----:B------:R-:W0:Y:S01]  /*b070*/  LDCU UR4, c[0x0][0x3ac] ;  /* 0x00007580ff0477ac */ /* 0x000e220008000800 */
[----:B---3--:R-:W-:-:S05]  /*b080*/  IMAD.WIDE.U32 R46, R52, 0x4, R4 ;  /* 0x00000004342e7825 */ /* 0x008fca00078e0004 */
[----:B------:R-:W2:Y:S04]  /*b090*/  LD.E R58, desc[UR36][R46.64] ;  /* 0x000000242e3a7980 */ /* 0x000ea8000c101900 */
[----:B------:R-:W3:Y:S04]  /*b0a0*/  LD.E R60, desc[UR36][R46.64+0x4] ;  /* 0x000004242e3c7980 */ /* 0x000ee8000c101900 */
[----:B------:R-:W5:Y:S01]  /*b0b0*/  LD.E R61, desc[UR36][R46.64+0xc] ;  /* 0x00000c242e3d7980 */ /* 0x000f62000c101900 */
[----:B0-----:R-:W-:-:S04]  /*b0c0*/  IMAD R43, R52, UR4, R51 ;  /* 0x00000004342b7c24 */ /* 0x001fc8000f8e0233 */
[----:B------:R-:W-:-:S06]  /*b0d0*/  IMAD.WIDE.U32 R56, R43, 0x4, R16 ;  /* 0x000000042b387825 */ /* 0x000fcc00078e0010 */
[----:B------:R-:W2:Y:S01]  /*b0e0*/  LD.E R57, desc[UR36][R56.64] ;  /* 0x0000002438397980 */ /* 0x000ea2000c101900 */
[----:B------:R-:W-:-:S04]  /*b0f0*/  VIADD R43, R43, UR4 ;  /* 0x000000042b2b7c36 */ /* 0x000fc80008000000 */
[C---:B------:R-:W-:Y:S02]  /*b100*/  VIADD R59, R43.reuse, UR4 ;  /* 0x000000042b3b7c36 */ /* 0x040fe40008000000 */
[--C-:B------:R-:W-:Y:S01]  /*b110*/  IMAD.WIDE.U32 R44, R43, 0x4, R16.reuse ;  /* 0x000000042b2c7825 */ /* 0x100fe200078e0010 */
[----:B------:R-:W4:Y:S03]  /*b120*/  LD.E R56, desc[UR36][R46.64+0x8] ;  /* 0x000008242e387980 */ /* 0x000f26000c101900 */
[C---:B------:R-:W-:Y:S02]  /*b130*/  IMAD.WIDE.U32 R42, R59.reuse, 0x4, R16 ;  /* 0x000000043b2a7825 */ /* 0x040fe400078e0010 */
[----:B------:R-:W3:Y:S02]  /*b140*/  LD.E R45, desc[UR36][R44.64] ;  /* 0x000000242c2d7980 */ /* 0x000ee4000c101900 */
[----:B------:R-:W-:-:S02]  /*b150*/  VIADD R59, R59, UR4 ;  /* 0x000000043b3b7c36 */ /* 0x000fc40008000000 */
[----:B------:R-:W4:Y:S01]  /*b160*/  LD.E R43, desc[UR36][R42.64] ;  /* 0x000000242a2b7980 */ /* 0x000f22000c101900 */
[----:B--2---:R-:W-:Y:S01]  /*b170*/  FFMA R58, R57, R58, R54 ;  /* 0x0000003a393a7223 */ /* 0x004fe20000000036 */
[----:B------:R-:W-:-:S05]  /*b180*/  IMAD.WIDE.U32 R54, R59, 0x4, R16 ;  /* 0x000000043b367825 */ /* 0x000fca00078e0010 */
[----:B------:R-:W5:Y:S01]  /*b190*/  LD.E R57, desc[UR36][R54.64] ;  /* 0x0000002436397980 */ /* 0x000f62000c101900 */
[----:B------:R-:W-:Y:S02]  /*b1a0*/  VIADD R59, R59, UR4 ;  /* 0x000000043b3b7c36 */ /* 0x000fe40008000000 */
[----:B---3--:R-:W-:Y:S01]  /*b1b0*/  FFMA R58, R45, R60, R58 ;  /* 0x0000003c2d3a7223 */ /* 0x008fe2000000003a */
[----:B------:R-:W2:Y:S03]  /*b1c0*/  LD.E R55, desc[UR36][R46.64+0x10] ;  /* 0x000010242e377980 */ /* 0x000ea6000c101900 */
[----:B----4-:R-:W-:Y:S01]  /*b1d0*/  FFMA R56, R43, R56, R58 ;  /* 0x000000382b387223 */ /* 0x010fe2000000003a */
[----:B------:R-:W-:Y:S01]  /*b1e0*/  IMAD.WIDE.U32 R44, R59, 0x4, R16 ;  /* 0x000000043b2c7825 */ /* 0x000fe200078e0010 */
[----:B------:R-:W3:Y:S05]  /*b1f0*/  LD.E R54, desc[UR36][R46.64+0x14] ;  /* 0x000014242e367980 */ /* 0x000eea000c101900 */
[----:B------:R-:W2:Y:S01]  /*b200*/  LD.E R45, desc[UR36][R44.64] ;  /* 0x000000242c2d7980 */ /* 0x000ea2000c101900 */
[----:B-----5:R-:W-:Y:S01]  /*b210*/  FFMA R60, R57, R61, R56 ;  /* 0x0000003d393c7223 */ /* 0x020fe20000000038 */
[----:B------:R-:W-:-:S02]  /*b220*/  VIADD R57, R59, UR4 ;  /* 0x000000043b397c36 */ /* 0x000fc40008000000 */
[----:B------:R-:W4:Y:S02]  /*b230*/  LD.E R61, desc[UR36][R46.64+0x18] ;  /* 0x000018242e3d7980 */ /* 0x000f24000c101900 */
[----:B------:R-:W-:-:S04]  /*b240*/  IMAD.WIDE.U32 R42, R57, 0x4, R16 ;  /* 0x00000004392a7825 */ /* 0x000fc800078e0010 */
[----:B------:R-:W-:Y:S02]  /*b250*/  VIADD R57, R57, UR4 ;  /* 0x0000000439397c36 */ /* 0x000fe40008000000 */
[----:B------:R-:W3:Y:S02]  /*b260*/  LD.E R43, desc[UR36][R42.64] ;  /* 0x000000242a2b7980 */ /* 0x000ee4000c101900 */
[C---:B------:R-:W-:Y:S02]  /*b270*/  VIADD R56, R57.reuse, UR4 ;  /* 0x0000000439387c36 */ /* 0x040fe40008000000 */
[--C-:B------:R-:W-:Y:S01]  /*b280*/  IMAD.WIDE.U32 R58, R57, 0x4, R16.reuse ;  /* 0x00000004393a7825 */ /* 0x100fe200078e0010 */
[----:B------:R-:W5:Y:S03]  /*b290*/  LD.E R46, desc[UR36][R46.64+0x1c] ;  /* 0x00001c242e2e7980 */ /* 0x000f66000c101900 */
[----:B------:R-:W-:-:S02]  /*b2a0*/  IMAD.WIDE.U32 R56, R56, 0x4, R16 ;  /* 0x0000000438387825 */ /* 0x000fc400078e0010 */
[----:B------:R-:W4:Y:S04]  /*b2b0*/  LD.E R59, desc[UR36][R58.64] ;  /* 0x000000243a3b7980 */ /* 0x000f28000c101900 */
[----:B------:R-:W5:Y:S01]  /*b2c0*/  LD.E R56, desc[UR36][R56.64] ;  /* 0x0000002438387980 */ /* 0x000f62000c101900 */
[----:B--2---:R-:W-:Y:S01]  /*b2d0*/  FFMA R60, R45, R55, R60 ;  /* 0x000000372d3c7223 */ /* 0x004fe2000000003c */
[----:B------:R-:W-:-:S03]  /*b2e0*/  VIADD R52, R52, 0x8 ;  /* 0x0000000834347836 */ /* 0x000fc60000000000 */
[----:B---3--:R-:W-:-:S04]  /*b2f0*/  FFMA R54, R43, R54, R60 ;  /* 0x000000362b367223 */ /* 0x008fc8000000003c */
[----:B----4-:R-:W-:-:S04]  /*b300*/  FFMA R61, R59, R61, R54 ;  /* 0x0000003d3b3d7223 */ /* 0x010fc80000000036 */
[----:B-----5:R-:W-:-:S07]  /*b310*/  FFMA R54, R56, R46, R61 ;  /* 0x0000002e38367223 */ /* 0x020fce000000003d */
.L_x_121:
[----:B------:R-:W-:Y:S05]  /*b320*/  @!P3 BRA `(.L_x_117) ;  /* 0x00000000008cb947 */ /* 0x000fea0003800000 */
[----:B------:R-:W-:Y:S01]  /*b330*/  VIADD R53, R53, 0xffffffff ;  /* 0xffffffff35357836 */ /* 0x000fe20000000000 */
[----:B------:R-:W-:-:S04]  /*b340*/  ISETP.NE.AND P3, PT, R10, RZ, PT ;  /* 0x000000ff0a00720c */ /* 0x000fc80003f65270 */
[----:B------:R-:W-:-:S13]  /*b350*/  ISETP.GE.U32.AND P0, PT, R53, 0x3, PT ;  /* 0x000000033500780c */ /* 0x000fda0003f06070 */
[----:B------:R-:W-:Y:S05]  /*b360*/  @!P0 BRA `(.L_x_122) ;  /* 0x00000000005c8947 */ /* 0x000fea0003800000 */
[----:B------:R-:W0:Y:S01]  /*b370*/  LDCU UR4, c[0x0][0x3ac] ;  /* 0x00007580ff0477ac */ /* 0x000e220008000800 */
[----:B---3--:R-:W-:-:S05]  /*b380*/  IMAD.WIDE.U32 R58, R52, 0x4, R4 ;  /* 0x00000004343a7825 */ /* 0x008fca00078e0004 */
[----:B------:R-:W2:Y:S04]  /*b390*/  LD.E R55, desc[UR36][R58.64] ;  /* 0x000000243a377980 */ /* 0x000ea8000c101900 */
[----:B------:R-:W3:Y:S04]  /*b3a0*/  LD.E R60, desc[UR36][R58.64+0x4] ;  /* 0x000004243a3c7980 */ /* 0x000ee8000c101900 */
[----:B------:R-:W5:Y:S01]  /*b3b0*/  LD.E R53, desc[UR36][R58.64+0x8] ;  /* 0x000008243a357980 */ /* 0x000f62000c101900 */
[----:B0-----:R-:W-:-:S03]  /*b3c0*/  IMAD R45, R52, UR4, R51 ;  /* 0x00000004342d7c24 */ /* 0x001fc6000f8e0233 */
[----:B------:R-:W4:Y:S01]  /*b3d0*/  LD.E R61, desc[UR36][R58.64+0xc] ;  /* 0x00000c243a3d7980 */ /* 0x000f22000c101900 */
[C---:B------:R-:W-:Y:S02]  /*b3e0*/  VIADD R47, R45.reuse, UR4 ;  /* 0x000000042d2f7c36 */ /* 0x040fe40008000000 */
[----:B------:R-:W-:-:S04]  /*b3f0*/  IMAD.WIDE.U32 R44, R45, 0x4, R16 ;  /* 0x000000042d2c7825 */ /* 0x000fc800078e0010 */
[C-C-:B------:R-:W-:Y:S02]  /*b400*/  IMAD.WIDE.U32 R42, R47.reuse, 0x4, R16.reuse ;  /* 0x000000042f2a7825 */ /* 0x140fe400078e0010 */
[----:B------:R-:W2:Y:S02]  /*b410*/  LD.E R45, desc[UR36][R44.64] ;  /* 0x000000242c2d7980 */ /* 0x000ea4000c101900 */
[----:B------:R-:W-:Y:S02]  /*b420*/  VIADD R47, R47, UR4 ;  /* 0x000000042f2f7c36 */ /* 0x000fe40008000000 */
[----:B------:R-:W3:Y:S02]  /*b430*/  LD.E R43, desc[UR36][R42.64] ;  /* 0x000000242a2b7980 */ /* 0x000ee4000c101900 */
[C---:B------:R-:W-:Y:S02]  /*b440*/  VIADD R46, R47.reuse, UR4 ;  /* 0x000000042f2e7c36 */ /* 0x040fe40008000000 */
[----:B------:R-:W-:-:S04]  /*b450*/  IMAD.WIDE.U32 R56, R47, 0x4, R16 ;  /* 0x000000042f387825 */ /* 0x000fc800078e0010 */
[----:B------:R-:W-:Y:S02]  /*b460*/  IMAD.WIDE.U32 R46, R46, 0x4, R16 ;  /* 0x000000042e2e7825 */ /* 0x000fe400078e0010 */
[----:B------:R-:W5:Y:S04]  /*b470*/  LD.E R57, desc[UR36][R56.64] ;  /* 0x0000002438397980 */ /* 0x000f68000c101900 */
[----:B------:R-:W4:Y:S01]  /*b480*/  LD.E R47, desc[UR36][R46.64] ;  /* 0x000000242e2f7980 */ /* 0x000f22000c101900 */
[----:B------:R-:W-:Y:S02]  /*b490*/  VIADD R52, R52, 0x4 ;  /* 0x0000000434347836 */ /* 0x000fe40000000000 */
[----:B--2---:R-:W-:-:S04]  /*b4a0*/  FFMA R54, R45, R55, R54 ;  /* 0x000000372d367223 */ /* 0x004fc80000000036 */
[----:B---3--:R-:W-:-:S04]  /*b4b0*/  FFMA R54, R43, R60, R54 ;  /* 0x0000003c2b367223 */ /* 0x008fc80000000036 */
[----:B-----5:R-:W-:-:S04]  /*b4c0*/  FFMA R54, R57, R53, R54 ;  /* 0x0000003539367223 */ /* 0x020fc80000000036 */
[----:B----4-:R-:W-:-:S07]  /*b4d0*/  FFMA R54, R47, R61, R54 ;  /* 0x0000003d2f367223 */ /* 0x010fce0000000036 */
.L_x_122:
[----:B------:R-:W-:Y:S05]  /*b4e0*/  @!P3 BRA `(.L_x_117) ;  /* 0x00000000001cb947 */ /* 0x000fea0003800000 */
[----:B------:R-:W0:Y:S01]  /*b4f0*/  LDCU UR4, c[0x0][0x3ac] ;  /* 0x00007580ff0477ac */ /* 0x000e220008000800 */
[----:B------:R-:W-:-:S06]  /*b500*/  IMAD.WIDE.U32 R42, R52, 0x4, R4 ;  /* 0x00000004342a7825 */ /* 0x000fcc00078e0004 */
[----:B------:R-:W2:Y:S01]  /*b510*/  LD.E R42, desc[UR36][R42.64] ;  /* 0x000000242a2a7980 */ /* 0x000ea2000c101900 */
[----:B0-----:R-:W-:-:S04]  /*b520*/  IMAD R45, R52, UR4, R51 ;  /* 0x00000004342d7c24 */ /* 0x001fc8000f8e0233 */
[----:B------:R-:W-:-:S06]  /*b530*/  IMAD.WIDE.U32 R44, R45, 0x4, R16 ;  /* 0x000000042d2c7825 */ /* 0x000fcc00078e0010 */
[----:B------:R-:W2:Y:S02]  /*b540*/  LD.E R45, desc[UR36][R44.64] ;  /* 0x000000242c2d7980 */ /* 0x000ea4000c101900 */
[----:B--2---:R-:W-:-:S07]  /*b550*/  FFMA R54, R45, R42, R54 ;  /* 0x0000002a2d367223 */ /* 0x004fce0000000036 */
.L_x_117:
[----:B------:R-:W-:Y:S05]  /*b560*/  @!P1 BRA `(.L_x_123) ;  /* 0x0000000400249947 */ /* 0x000fea0003800000 */
[C---:B012---:R-:W-:Y:S01]  /*b570*/  IMAD.WIDE.U32 R44, R51.reuse, 0x4, R26 ;  /* 0x00000004332c7825 */ /* 0x047fe200078e001a */
[----:B------:R-:W0:Y:S03]  /*b580*/  LDCU UR4, c[0x0][0x39c] ;  /* 0x00007380ff0477ac */ /* 0x000e260008000800 */
[----:B------:R-:W-:Y:S02]  /*b590*/  IMAD.WIDE.U32 R42, R51, 0x4, R28 ;  /* 0x00000004332a7825 */ /* 0x000fe400078e001c */
[----:B------:R-:W2:Y:S04]  /*b5a0*/  LD.E R45, desc[UR36][R44.64] ;  /* 0x000000242c2d7980 */ /* 0x000ea8000c101900 */
[----:B------:R-:W5:Y:S01]  /*b5b0*/  LD.E R43, desc[UR36][R42.64] ;  /* 0x000000242a2b7980 */ /* 0x000f62000c101900 */
[----:B------:R-:W-:-:S02]  /*b5c0*/  UISETP.GE.U32.AND UP0, UPT, UR40, 0x4, UPT ;  /* 0x000000042800788c */ /* 0x000fc4000bf06070 */
[----:B------:R-:W-:Y:S02]  /*b5d0*/  IMAD R56, R51, UR40, RZ ;  /* 0x0000002833387c24 */ /* 0x000fe4000f8e02ff */
[----:B---3--:R-:W-:Y:S02]  /*b5e0*/  IMAD.MOV.U32 R57, RZ, RZ, RZ ;  /* 0x000000ffff397224 */ /* 0x008fe400078e00ff */
[-C--:B--2---:R-:W-:Y:S01]  /*b5f0*/  FMUL R55, R45, R54.reuse ;  /* 0x000000362d377220 */ /* 0x084fe20000400000 */
[----:B-----5:R-:W-:-:S03]  /*b600*/  FMUL R54, R43, R54 ;  /* 0x000000362b367220 */ /* 0x020fc60000400000 */
[----:B0-----:R-:W-:Y:S01]  /*b610*/  FMUL R55, R55, UR4 ;  /* 0x0000000437377c20 */ /* 0x001fe20008400000 */
[----:B------:R-:W-:Y:S01]  /*b620*/  FMUL R54, R54, UR4 ;  /* 0x0000000436367c20 */ /* 0x000fe20008400000 */
[----:B------:R-:W-:Y:S06]  /*b630*/  BRA.U !UP0, `(.L_x_124) ;  /* 0x0000000108b07547 */ /* 0x000fec000b800000 */
[----:B------:R-:W-:Y:S01]  /*b640*/  BSSY.RECONVERGENT B1, `(.L_x_125) ;  /* 0x000002a000017945 */ /* 0x000fe20003800200 */
[----:B------:R-:W-:-:S07]  /*b650*/  IMAD.MOV.U32 R57, RZ, RZ, RZ ;  /* 0x000000ffff397224 */ /* 0x000fce00078e00ff */
.L_x_126:
[----:B0-----:R-:W-:Y:S02]  /*b660*/  IMAD.IADD R43, R56, 0x1, R57 ;  /* 0x00000001382b7824 */ /* 0x001fe400078e0239 */
[----:B------:R-:W-:-:S04]  /*b670*/  IMAD.WIDE.U32 R52, R57, 0x4, R34 ;  /* 0x0000000439347825 */ /* 0x000fc800078e0022 */
[----:B------:R-:W-:Y:S01]  /*b680*/  IMAD.WIDE.U32 R46, R43, 0x4, R22 ;  /* 0x000000042b2e7825 */ /* 0x000fe200078e0016 */
[----:B------:R-:W2:Y:S04]  /*b690*/  LD.E R42, desc[UR36][R52.64] ;  /* 0x00000024342a7980 */ /* 0x000ea8000c101900 */
[----:B------:R-:W2:Y:S02]  /*b6a0*/  LD.E R44, desc[UR36][R46.64] ;  /* 0x000000242e2c7980 */ /* 0x000ea4000c101900 */
[----:B--2---:R-:W-:Y:S01]  /*b6b0*/  FFMA R59, -R55, R42, R44 ;  /* 0x0000002a373b7223 */ /* 0x004fe2000000012c */
[----:B------:R-:W-:-:S04]  /*b6c0*/  IMAD.WIDE.U32 R42, R43, 0x4, R18 ;  /* 0x000000042b2a7825 */ /* 0x000fc800078e0012 */
[----:B------:R-:W-:Y:S01]  /*b6d0*/  IMAD.WIDE.U32 R44, R57, 0x4, R32 ;  /* 0x00000004392c7825 */ /* 0x000fe200078e0020 */
[----:B------:R0:W-:Y:S04]  /*b6e0*/  ST.E desc[UR36][R46.64], R59 ;  /* 0x0000003b2e007985 */ /* 0x0001e8000c101924 */
[----:B------:R-:W2:Y:S04]  /*b6f0*/  LD.E R61, desc[UR36][R44.64] ;  /* 0x000000242c3d7980 */ /* 0x000ea8000c101900 */
[----:B------:R-:W2:Y:S02]  /*b700*/  LD.E R58, desc[UR36][R42.64] ;  /* 0x000000242a3a7980 */ /* 0x000ea4000c101900 */
[----:B--2---:R-:W-:-:S05]  /*b710*/  FFMA R61, -R54, R61, R58 ;  /* 0x0000003d363d7223 */ /* 0x004fca000000013a */
[----:B------:R-:W-:Y:S04]  /*b720*/  ST.E desc[UR36][R42.64], R61 ;  /* 0x0000003d2a007985 */ /* 0x000fe8000c101924 */
[----:B------:R-:W2:Y:S04]  /*b730*/  LD.E R58, desc[UR36][R52.64+0x4] ;  /* 0x00000424343a7980 */ /* 0x000ea8000c101900 */
[----:B------:R-:W2:Y:S02]  /*b740*/  LD.E R60, desc[UR36][R46.64+0x4] ;  /* 0x000004242e3c7980 */ /* 0x000ea4000c101900 */
[----:B--2---:R-:W-:-:S05]  /*b750*/  FFMA R58, -R55, R58, R60 ;  /* 0x0000003a373a7223 */ /* 0x004fca000000013c */
[----:B------:R1:W-:Y:S04]  /*b760*/  ST.E desc[UR36][R46.64+0x4], R58 ;  /* 0x0000043a2e007985 */ /* 0x0003e8000c101924 */
[----:B0-----:R-:W2:Y:S04]  /*b770*/  LD.E R59, desc[UR36][R44.64+0x4] ;  /* 0x000004242c3b7980 */ /* 0x001ea8000c101900 */
[----:B------:R-:W2:Y:S02]  /*b780*/  LD.E R60, desc[UR36][R42.64+0x4] ;  /* 0x000004242a3c7980 */ /* 0x000ea4000c101900 */
[----:B--2---:R-:W-:-:S05]  /*b790*/  FFMA R59, -R54, R59, R60 ;  /* 0x0000003b363b7223 */ /* 0x004fca000000013c */
[----:B------:R0:W-:Y:S04]  /*b7a0*/  ST.E desc[UR36][R42.64+0x4], R59 ;  /* 0x0000043b2a007985 */ /* 0x0001e8000c101924 */
[----:B------:R-:W2:Y:S04]  /*b7b0*/  LD.E R60, desc[UR36][R52.64+0x8] ;  /* 0x00000824343c7980 */ /* 0x000ea8000c101900 */
[----:B-1----:R-:W2:Y:S02]  /*b7c0*/  LD.E R58, desc[UR36][R46.64+0x8] ;  /* 0x000008242e3a7980 */ /* 0x002ea4000c101900 */
[----:B--2---:R-:W-:-:S05]  /*b7d0*/  FFMA R61, -R55, R60, R58 ;  /* 0x0000003c373d7223 */ /* 0x004fca000000013a */
[----:B------:R-:W-:Y:S04]  /*b7e0*/  ST.E desc[UR36][R46.64+0x8], R61 ;  /* 0x0000083d2e007985 */ /* 0x000fe8000c101924 */
[----:B------:R-:W2:Y:S04]  /*b7f0*/  LD.E R60, desc[UR36][R44.64+0x8] ;  /* 0x000008242c3c7980 */ /* 0x000ea8000c101900 */
[----:B0-----:R-:W2:Y:S02]  /*b800*/  LD.E R59, desc[UR36][R42.64+0x8] ;  /* 0x000008242a3b7980 */ /* 0x001ea4000c101900 */
[----:B--2---:R-:W-:-:S05]  /*b810*/  FFMA R60, -R54, R60, R59 ;  /* 0x0000003c363c7223 */ /* 0x004fca000000013b */
[----:B------:R0:W-:Y:S04]  /*b820*/  ST.E desc[UR36][R42.64+0x8], R60 ;  /* 0x0000083c2a007985 */ /* 0x0001e8000c101924 */
[----:B------:R-:W2:Y:S04]  /*b830*/  LD.E R58, desc[UR36][R52.64+0xc] ;  /* 0x00000c24343a7980 */ /* 0x000ea8000c101900 */
[----:B0-----:R-:W2:Y:S02]  /*b840*/  LD.E R60, desc[UR36][R46.64+0xc] ;  /* 0x00000c242e3c7980 */ /* 0x001ea4000c101900 */
[----:B--2---:R-:W-:-:S05]  /*b850*/  FFMA R59, -R55, R58, R60 ;  /* 0x0000003a373b7223 */ /* 0x004fca000000013c */
[----:B------:R0:W-:Y:S04]  /*b860*/  ST.E desc[UR36][R46.64+0xc], R59 ;  /* 0x00000c3b2e007985 */ /* 0x0001e8000c101924 */
[----:B------:R-:W2:Y:S04]  /*b870*/  LD.E R58, desc[UR36][R44.64+0xc] ;  /* 0x00000c242c3a7980 */ /* 0x000ea8000c101900 */
[----:B------:R-:W2:Y:S01]  /*b880*/  LD.E R53, desc[UR36][R42.64+0xc] ;  /* 0x00000c242a357980 */ /* 0x000ea2000c101900 */
[----:B------:R-:W-:-:S05]  /*b890*/  VIADD R57, R57, 0x4 ;  /* 0x0000000439397836 */ /* 0x000fca0000000000 */
[----:B------:R-:W-:Y:S01]  /*b8a0*/  ISETP.NE.AND P0, PT, R57, R14, PT ;  /* 0x0000000e3900720c */ /* 0x000fe20003f05270 */
[----:B--2---:R-:W-:-:S05]  /*b8b0*/  FFMA R61, -R54, R58, R53 ;  /* 0x0000003a363d7223 */ /* 0x004fca0000000135 */
[----:B------:R0:W-:Y:S07]  /*b8c0*/  ST.E desc[UR36][R42.64+0xc], R61 ;  /* 0x00000c3d2a007985 */ /* 0x0001ee000c101924 */
[----:B------:R-:W-:Y:S05]  /*b8d0*/  @P0 BRA `(.L_x_126) ;  /* 0xfffffffc00600947 */ /* 0x000fea000383ffff */
[----:B------:R-:W-:Y:S05]  /*b8e0*/  BSYNC.RECONVERGENT B1 ;  /* 0x0000000000017941 */ /* 0x000fea0003800200 */
.L_x_125:
[----:B------:R-:W-:-:S07]  /*b8f0*/  IMAD.MOV.U32 R57, RZ, RZ, R14 ;  /* 0x000000ffff397224 */ /* 0x000fce00078e000e */
.L_x_124:
[----:B0-----:R-:W-:-:S04]  /*b900*/  LOP3.LUT R42, R50, 0x1, RZ, 0xc0, !PT ;  /* 0x00000001322a7812 */ /* 0x001fc800078ec0ff */
[----:B------:R-:W-:-:S13]  /*b910*/  ISETP.NE.AND P0, PT, R42, RZ, PT ;  /* 0x000000ff2a00720c */ /* 0x000fda0003f05270 */
[----:B------:R-:W-:Y:S05]  /*b920*/  @!P0 BRA `(.L_x_123) ;  /* 0x0000000000348947 */ /* 0x000fea0003800000 */
[----:B------:R-:W-:Y:S02]  /*b930*/  IMAD.IADD R43, R56, 0x1, R57 ;  /* 0x00000001382b7824 */ /* 0x000fe400078e0239 */
[----:B------:R-:W-:-:S04]  /*b940*/  IMAD.WIDE.U32 R52, R57, 0x4, R34 ;  /* 0x0000000439347825 */ /* 0x000fc800078e0022 */
[----:B------:R-:W-:Y:S02]  /*b950*/  IMAD.WIDE.U32 R46, R43, 0x4, R22 ;  /* 0x000000042b2e7825 */ /* 0x000fe400078e0016 */
[----:B------:R-:W2:Y:S04]  /*b960*/  LD.E R52, desc[UR36][R52.64] ;  /* 0x0000002434347980 */ /* 0x000ea8000c101900 */
[----:B------:R-:W2:Y:S01]  /*b970*/  LD.E R42, desc[UR36][R46.64] ;  /* 0x000000242e2a7980 */ /* 0x000ea2000c101900 */
[----:B------:R-:W-:-:S04]  /*b980*/  IMAD.WIDE.U32 R44, R57, 0x4, R32 ;  /* 0x00000004392c7825 */ /* 0x000fc800078e0020 */
[----:B--2---:R-:W-:Y:S01]  /*b990*/  FFMA R55, -R55, R52, R42 ;  /* 0x0000003437377223 */ /* 0x004fe2000000012a */
[----:B------:R-:W-:-:S04]  /*b9a0*/  IMAD.WIDE.U32 R42, R43, 0x4, R18 ;  /* 0x000000042b2a7825 */ /* 0x000fc800078e0012 */
[----:B------:R0:W-:Y:S04]  /*b9b0*/  ST.E desc[UR36][R46.64], R55 ;  /* 0x000000372e007985 */ /* 0x0001e8000c101924 */
[----:B------:R-:W2:Y:S04]  /*b9c0*/  LD.E R45, desc[UR36][R44.64] ;  /* 0x000000242c2d7980 */ /* 0x000ea8000c101900 */
[----:B------:R-:W2:Y:S02]  /*b9d0*/  LD.E R57, desc[UR36][R42.64] ;  /* 0x000000242a397980 */ /* 0x000ea4000c101900 */
[----:B--2---:R-:W-:-:S05]  /*b9e0*/  FFMA R57, -R54, R45, R57 ;  /* 0x0000002d36397223 */ /* 0x004fca0000000139 */
[----:B------:R0:W-:Y:S02]  /*b9f0*/  ST.E desc[UR36][R42.64], R57 ;  /* 0x000000392a007985 */ /* 0x0001e4000c101924 */
.L_x_123:
[----:B------:R-:W5:Y:S01]  /*ba00*/  LDCU UR4, c[0x0][0x3ac] ;  /* 0x00007580ff0477ac */ /* 0x000f620008000800 */
[----:B------:R-:W-:-:S05]  /*ba10*/  VIADD R51, R51, 0x1 ;  /* 0x0000000133337836 */ /* 0x000fca0000000000 */
[----:B-----5:R-:W-:-:S13]  /*ba20*/  ISETP.NE.AND P0, PT, R51, UR4, PT ;  /* 0x0000000433007c0c */ /* 0x020fda000bf05270 */
[----:B------:R-:W-:Y:S05]  /*ba30*/  @P0 BRA `(.L_x_127) ;  /* 0xffffffec00e80947 */ /* 0x000fea000383ffff */
[----:B------:R-:W-:Y:S05]  /*ba40*/  BSYNC.RECONVERGENT B0 ;  /* 0x0000000000007941 */ /* 0x000fea0003800200 */
.L_x_116:
[----:B------:R-:W-:Y:S05]  /*ba50*/  @P2 BRA `(.L_x_128) ;  /* 0x0000000800f02947 */ /* 0x000fea0003800000 */
[----:B------:R-:W-:Y:S01]  /*ba60*/  BSSY.RECONVERGENT B0, `(.L_x_128) ;  /* 0x00000bb000007945 */ /* 0x000fe20003800200 */
[----:B------:R-:W-:-:S07]  /*ba70*/  IMAD.MOV.U32 R51, RZ, RZ, RZ ;  /* 0x000000ffff337224 */ /* 0x000fce00078e00ff */
.L_x_135:
[C---:B012---:R-:W-:Y:S01]  /*ba80*/  IMAD.WIDE.U32 R42, R51.reuse, 0x4, R4 ;  /* 0x00000004332a7825 */ /* 0x047fe200078e0004 */
[----:B------:R-:W0:Y:S01]  /*ba90*/  LDCU UR5, c[0x0][0x3ac] ;  /* 0x00007580ff0577ac */ /* 0x000e220008000800 */
[----:B------:R-:W1:Y:S04]  /*baa0*/  LDCU UR4, c[0x0][0x3a0] ;  /* 0x00007400ff0477ac */ /* 0x000e680008000800 */
[----:B------:R-:W1:Y:S01]  /*bab0*/  LD.E R42, desc[UR36][R42.64] ;  /* 0x000000242a2a7980 */ /* 0x000e62000c101900 */
[----:B------:R-:W-:Y:S01]  /*bac0*/  ISETP.GE.U32.AND P3, PT, R40, 0xf, PT ;  /* 0x0000000f2800780c */ /* 0x000fe20003f66070 */
[----:B------:R-:W-:Y:S02]  /*bad0*/  IMAD.MOV.U32 R53, RZ, RZ, RZ ;  /* 0x000000ffff357224 */ /* 0x000fe400078e00ff */
[----:B0-----:R-:W-:-:S02]  /*bae0*/  IMAD R10, R51, UR5, RZ ;  /* 0x00000005330a7c24 */ /* 0x001fc4000f8e02ff */
[----:B------:R-:W-:-:S05]  /*baf0*/  VIADD R51, R51, 0x1 ;  /* 0x0000000133337836 */ /* 0x000fca0000000000 */
[----:B------:R-:W-:Y:S01]  /*bb00*/  ISETP.NE.AND P0, PT, R51, R50, PT ;  /* 0x000000323300720c */ /* 0x000fe20003f05270 */
[----:B-1----:R-:W-:Y:S02]  /*bb10*/  FMUL R52, R42, UR4 ;  /* 0x000000042a347c20 */ /* 0x002fe40008400000 */
[----:B------:R-:W-:Y:S10]  /*bb20*/  @!P3 BRA `(.L_x_129) ;  /* 0x000000040028b947 */ /* 0x000ff40003800000 */
[----:B------:R-:W-:Y:S01]  /*bb30*/  BSSY.RECONVERGENT B1, `(.L_x_130) ;  /* 0x0000048000017945 */ /* 0x000fe20003800200 */
[----:B---3--:R-:W-:-:S07]  /*bb40*/  IMAD.MOV.U32 R47, RZ, RZ, RZ ;  /* 0x000000ffff2f7224 */ /* 0x008fce00078e00ff */
.L_x_131:
[----:B0-----:R-:W-:Y:S02]  /*bb50*/  IMAD.IADD R43, R10, 0x1, R47 ;  /* 0x000000010a2b7824 */ /* 0x001fe400078e022f */
[----:B------:R-:W-:-:S04]  /*bb60*/  IMAD.WIDE.U32 R44, R47, 0x4, R24 ;  /* 0x000000042f2c7825 */ /* 0x000fc800078e0018 */
[----:B------:R-:W-:Y:S01]  /*bb70*/  IMAD.WIDE.U32 R42, R43, 0x4, R16 ;  /* 0x000000042b2a7825 */ /* 0x000fe200078e0010 */
[----:B------:R-:W2:Y:S04]  /*bb80*/  LD.E R53, desc[UR36][R44.64] ;  /* 0x000000242c357980 */ /* 0x000ea8000c101900 */
[----:B------:R-:W2:Y:S04]  /*bb90*/  LD.E R55, desc[UR36][R42.64] ;  /* 0x000000242a377980 */ /* 0x000ea8000c101900 */
[----:B------:R-:W3:Y:S04]  /*bba0*/  LD.E R57, desc[UR36][R42.64+0x4] ;  /* 0x000004242a397980 */ /* 0x000ee8000c101900 */
[----:B------:R-:W5:Y:S04]  /*bbb0*/  LD.E R59, desc[UR36][R42.64+0x8] ;  /* 0x000008242a3b7980 */ /* 0x000f68000c101900 */
[----:B------:R-:W4:Y:S01]  /*bbc0*/  LD.E R61, desc[UR36][R42.64+0xc] ;  /* 0x00000c242a3d7980 */ /* 0x000f22000c101900 */
[----:B--2---:R-:W-:-:S05]  /*bbd0*/  FFMA R53, -R52, R53, R55 ;  /* 0x0000003534357223 */ /* 0x004fca0000000137 */
[----:B------:R0:W-:Y:S04]  /*bbe0*/  ST.E desc[UR36][R42.64], R53 ;  /* 0x000000352a007985 */ /* 0x0001e8000c101924 */
[----:B------:R-:W3:Y:S02]  /*bbf0*/  LD.E R55, desc[UR36][R44.64+0x4] ;  /* 0x000004242c377980 */ /* 0x000ee4000c101900 */
[----:B---3--:R-:W-:-:S05]  /*bc00*/  FFMA R55, -R52, R55, R57 ;  /* 0x0000003734377223 */ /* 0x008fca0000000139 */
[----:B------:R1:W-:Y:S04]  /*bc10*/  ST.E desc[UR36][R42.64+0x4], R55 ;  /* 0x000004372a007985 */ /* 0x0003e8000c101924 */
[----:B------:R-:W5:Y:S02]  /*bc20*/  LD.E R57, desc[UR36][R44.64+0x8] ;  /* 0x000008242c397980 */ /* 0x000f64000c101900 */
[----:B-----5:R-:W-:-:S05]  /*bc30*/  FFMA R57, -R52, R57, R59 ;  /* 0x0000003934397223 */ /* 0x020fca000000013b */
[----:B------:R2:W-:Y:S04]  /*bc40*/  ST.E desc[UR36][R42.64+0x8], R57 ;  /* 0x000008392a007985 */ /* 0x0005e8000c101924 */
[----:B------:R-:W4:Y:S02]  /*bc50*/  LD.E R59, desc[UR36][R44.64+0xc] ;  /* 0x00000c242c3b7980 */ /* 0x000f24000c101900 */
[C---:B----4-:R-:W-:Y:S02]  /*bc60*/  FFMA R59, -R52.reuse, R59, R61 ;  /* 0x0000003b343b7223 */ /* 0x050fe4000000013d */
[----:B------:R-:W3:Y:S04]  /*bc70*/  LD.E R61, desc[UR36][R42.64+0x10] ;  /* 0x000010242a3d7980 */ /* 0x000ee8000c101900 */
[----:B------:R4:W-:Y:S04]  /*bc80*/  ST.E desc[UR36][R42.64+0xc], R59 ;  /* 0x00000c3b2a007985 */ /* 0x0009e8000c101924 */
[----:B0-----:R-:W3:Y:S02]  /*bc90*/  LD.E R53, desc[UR36][R44.64+0x10] ;  /* 0x000010242c357980 */ /* 0x001ee4000c101900 */
[----:B---3--:R-:W-:-:S02]  /*bca0*/  FFMA R53, -R52, R53, R61 ;  /* 0x0000003534357223 */ /* 0x008fc4000000013d */
[----:B------:R-:W3:Y:S04]  /*bcb0*/  LD.E R61, desc[UR36][R42.64+0x14] ;  /* 0x000014242a3d7980 */ /* 0x000ee8000c101900 */
[----:B------:R0:W-:Y:S04]  /*bcc0*/  ST.E desc[UR36][R42.64+0x10], R53 ;  /* 0x000010352a007985 */ /* 0x0001e8000c101924 */
[----:B-1----:R-:W3:Y:S02]  /*bcd0*/  LD.E R55, desc[UR36][R44.64+0x14] ;  /* 0x000014242c377980 */ /* 0x002ee4000c101900 */
[----:B---3--:R-:W-:-:S02]  /*bce0*/  FFMA R55, -R52, R55, R61 ;  /* 0x0000003734377223 */ /* 0x008fc4000000013d */
[----:B------:R-:W3:Y:S04]  /*bcf0*/  LD.E R61, desc[UR36][R42.64+0x18] ;  /* 0x000018242a3d7980 */ /* 0x000ee8000c101900 */
[----:B------:R1:W-:Y:S04]  /*bd00*/  ST.E desc[UR36][R42.64+0x14], R55 ;  /* 0x000014372a007985 */ /* 0x0003e8000c101924 */
[----:B--2---:R-:W3:Y:S02]  /*bd10*/  LD.E R57, desc[UR36][R44.64+0x18] ;  /* 0x000018242c397980 */ /* 0x004ee4000c101900 */
[----:B---3--:R-:W-:-:S02]  /*bd20*/  FFMA R57, -R52, R57, R61 ;  /* 0x0000003934397223 */ /* 0x008fc4000000013d */
[----:B------:R-:W2:Y:S04]  /*bd30*/  LD.E R61, desc[UR36][R42.64+0x1c] ;  /* 0x00001c242a3d7980 */ /* 0x000ea8000c101900 */
[----:B------:R3:W-:Y:S04]  /*bd40*/  ST.E desc[UR36][R42.64+0x18], R57 ;  /* 0x000018392a007985 */ /* 0x0007e8000c101924 */
[----:B----4-:R-:W2:Y:S02]  /*bd50*/  LD.E R59, desc[UR36][R44.64+0x1c] ;  /* 0x00001c242c3b7980 */ /* 0x010ea4000c101900 */
[----:B--2---:R-:W-:-:S02]  /*bd60*/  FFMA R59, -R52, R59, R61 ;  /* 0x0000003b343b7223 */ /* 0x004fc4000000013d */
[----:B------:R-:W2:Y:S04]  /*bd70*/  LD.E R61, desc[UR36][R42.64+0x20] ;  /* 0x000020242a3d7980 */ /* 0x000ea8000c101900 */
[----:B------:R4:W-:Y:S04]  /*bd80*/  ST.E desc[UR36][R42.64+0x1c], R59 ;  /* 0x00001c3b2a007985 */ /* 0x0009e8000c101924 */
[----:B0-----:R-:W2:Y:S02]  /*bd90*/  LD.E R53, desc[UR36][R44.64+0x20] ;  /* 0x000020242c357980 */ /* 0x001ea4000c101900 */
[----:B--2---:R-:W-:-:S02]  /*bda0*/  FFMA R53, -R52, R53, R61 ;  /* 0x0000003534357223 */ /* 0x004fc4000000013d */
[----:B------:R-:W2:Y:S04]  /*bdb0*/  LD.E R61, desc[UR36][R42.64+0x24] ;  /* 0x000024242a3d7980 */ /* 0x000ea8000c101900 */
[----:B------:R0:W-:Y:S04]  /*bdc0*/  ST.E desc[UR36][R42.64+0x20], R53 ;  /* 0x000020352a007985 */ /* 0x0001e8000c101924 */
[----:B-1----:R-:W2:Y:S02]  /*bdd0*/  LD.E R55, desc[UR36][R44.64+0x24] ;  /* 0x000024242c377980 */ /* 0x002ea4000c101900 */
[----:B--2---:R-:W-:-:S02]  /*bde0*/  FFMA R55, -R52, R55, R61 ;  /* 0x0000003734377223 */ /* 0x004fc4000000013d */
[----:B------:R-:W2:Y:S04]  /*bdf0*/  LD.E R61, desc[UR36][R42.64+0x28] ;  /* 0x000028242a3d7980 */ /* 0x000ea8000c101900 */
[----:B------:R1:W-:Y:S04]  /*be00*/  ST.E desc[UR36][R42.64+0x24], R55 ;  /* 0x000024372a007985 */ /* 0x0003e8000c101924 */
[----:B---3--:R-:W2:Y:S02]  /*be10*/  LD.E R57, desc[UR36][R44.64+0x28] ;  /* 0x000028242c397980 */ /* 0x008ea4000c101900 */
[----:B--2---:R-:W-:-:S02]  /*be20*/  FFMA R57, -R52, R57, R61 ;  /* 0x0000003934397223 */ /* 0x004fc4000000013d */
        /* <DEDUP_REMOVED lines=18> */
[----:B----4-:R-:W2:Y:S01]  /*bf50*/  LD.E R59, desc[UR36][R44.64+0x3c] ;  /* 0x00003c242c3b7980 */ /* 0x010ea2000c101900 */
[----:B------:R-:W-:-:S05]  /*bf60*/  VIADD R47, R47, 0x10 ;  /* 0x000000102f2f7836 */ /* 0x000fca0000000000 */
[----:B------:R-:W-:Y:S01]  /*bf70*/  ISETP.NE.AND P3, PT, R47, R21, PT ;  /* 0x000000152f00720c */ /* 0x000fe20003f65270 */
[----:B--2---:R-:W-:-:S05]  /*bf80*/  FFMA R59, -R52, R59, R61 ;  /* 0x0000003b343b7223 */ /* 0x004fca000000013d */
[----:B------:R0:W-:Y:S07]  /*bf90*/  ST.E desc[UR36][R42.64+0x3c], R59 ;  /* 0x00003c3b2a007985 */ /* 0x0001ee000c101924 */
[----:B------:R-:W-:Y:S05]  /*bfa0*/  @P3 BRA `(.L_x_131) ;  /* 0xfffffff800e83947 */ /* 0x000fea000383ffff */
[----:B------:R-:W-:Y:S05]  /*bfb0*/  BSYNC.RECONVERGENT B1 ;  /* 0x0000000000017941 */ /* 0x000fea0003800200 */
.L_x_130:
[----:B0-----:R-:W-:-:S07]  /*bfc0*/  IMAD.MOV.U32 R53, RZ, RZ, R21 ;  /* 0x000000ffff357224 */ /* 0x001fce00078e0015 */
.L_x_129:
[----:B------:R-:W-:-:S13]  /*bfd0*/  ISETP.NE.AND P3, PT, R37, RZ, PT ;  /* 0x000000ff2500720c */ /* 0x000fda0003f65270 */
[----:B------:R-:W-:Y:S05]  /*bfe0*/  @!P3 BRA `(.L_x_132) ;  /* 0x000000040084b947 */ /* 0x000fea0003800000 */
[----:B------:R-:W-:Y:S01]  /*bff0*/  VIADD R42, R37, 0xffffffff ;  /* 0xffffffff252a7836 */ /* 0x000fe20000000000 */
[----:B------:R-:W-:-:S04]  /*c000*/  ISETP.NE.AND P3, PT, R39, RZ, PT ;  /* 0x000000ff2700720c */ /* 0x000fc80003f65270 */
[----:B------:R-:W-:-:S13]  /*c010*/  ISETP.GE.U32.AND P4, PT, R42, 0x7, PT ;  /* 0x000000072a00780c */ /* 0x000fda0003f86070 */
[----:B------:R-:W-:Y:S05]  /*c020*/  @!P4 BRA `(.L_x_133) ;  /* 0x0000000000a0c947 */ /* 0x000fea0003800000 */
[----:B------:R-:W-:Y:S02]  /*c030*/  IMAD.IADD R45, R10, 0x1, R53 ;  /* 0x000000010a2d7824 */ /* 0x000fe400078e0235 */
[----:B---3--:R-:W-:-:S04]  /*c040*/  IMAD.WIDE.U32 R46, R53, 0x4, R24 ;  /* 0x00000004352e7825 */ /* 0x008fc800078e0018 */
[----:B------:R-:W-:Y:S01]  /*c050*/  IMAD.WIDE.U32 R44, R45, 0x4, R16 ;  /* 0x000000042d2c7825 */ /* 0x000fe200078e0010 */
[----:B------:R-:W2:Y:S04]  /*c060*/  LD.E R55, desc[UR36][R46.64] ;  /* 0x000000242e377980 */ /* 0x000ea8000c101900 */
[----:B------:R-:W2:Y:S01]  /*c070*/  LD.E R57, desc[UR36][R44.64] ;  /* 0x000000242c397980 */ /* 0x000ea2000c101900 */
[----:B------:R-:W-:-:S05]  /*c080*/  IADD3 R43, P4, PT, R10, R53, RZ ;  /* 0x000000350a2b7210 */ /* 0x000fca0007f9e0ff */
[----:B------:R-:W-:Y:S01]  /*c090*/  IMAD.X R54, RZ, RZ, RZ, P4 ;  /* 0x000000ffff367224 */ /* 0x000fe200020e06ff */
[----:B------:R-:W-:-:S04]  /*c0a0*/  LEA R42, P4, R43, R16, 0x2 ;  /* 0x000000102b2a7211 */ /* 0x000fc800078810ff */
[----:B------:R-:W-:Y:S01]  /*c0b0*/  LEA.HI.X R43, R43, R17, R54, 0x2, P4 ;  /* 0x000000112b2b7211 */ /* 0x000fe200020f1436 */
[----:B--2---:R-:W-:-:S05]  /*c0c0*/  FFMA R55, -R52, R55, R57 ;  /* 0x0000003734377223 */ /* 0x004fca0000000139 */
[----:B------:R0:W-:Y:S04]  /*c0d0*/  ST.E desc[UR36][R44.64], R55 ;  /* 0x000000372c007985 */ /* 0x0001e8000c101924 */
[----:B------:R-:W2:Y:S04]  /*c0e0*/  LD.E R57, desc[UR36][R46.64+0x4] ;  /* 0x000004242e397980 */ /* 0x000ea8000c101900 */
[----:B------:R-:W2:Y:S04]  /*c0f0*/  LD.E R59, desc[UR36][R42.64+0x4] ;  /* 0x000004242a3b7980 */ /* 0x000ea8000c101900 */
[----:B------:R-:W3:Y:S04]  /*c100*/  LD.E R61, desc[UR36][R42.64+0x8] ;  /* 0x000008242a3d7980 */ /* 0x000ee8000c101900 */
[----:B------:R-:W5:Y:S04]  /*c110*/  LD.E R54, desc[UR36][R42.64+0xc] ;  /* 0x00000c242a367980 */ /* 0x000f68000c101900 */
[----:B0-----:R-:W4:Y:S01]  /*c120*/  LD.E R55, desc[UR36][R42.64+0x10] ;  /* 0x000010242a377980 */ /* 0x001f22000c101900 */
[----:B--2---:R-:W-:-:S05]  /*c130*/  FFMA R57, -R52, R57, R59 ;  /* 0x0000003934397223 */ /* 0x004fca000000013b */
[----:B------:R0:W-:Y:S04]  /*c140*/  ST.E desc[UR36][R42.64+0x4], R57 ;  /* 0x000004392a007985 */ /* 0x0001e8000c101924 */
[----:B------:R-:W3:Y:S04]  /*c150*/  LD.E R59, desc[UR36][R46.64+0x8] ;  /* 0x000008242e3b7980 */ /* 0x000ee8000c101900 */
[----:B0-----:R-:W2:Y:S01]  /*c160*/  LD.E R57, desc[UR36][R42.64+0x14] ;  /* 0x000014242a397980 */ /* 0x001ea2000c101900 */
[----:B---3--:R-:W-:-:S05]  /*c170*/  FFMA R59, -R52, R59, R61 ;  /* 0x0000003b343b7223 */ /* 0x008fca000000013d */
[----:B------:R0:W-:Y:S04]  /*c180*/  ST.E desc[UR36][R42.64+0x8], R59 ;  /* 0x0000083b2a007985 */ /* 0x0001e8000c101924 */
[----:B------:R-:W5:Y:S04]  /*c190*/  LD.E R61, desc[UR36][R46.64+0xc] ;  /* 0x00000c242e3d7980 */ /* 0x000f68000c101900 */
[----:B0-----:R-:W3:Y:S01]  /*c1a0*/  LD.E R59, desc[UR36][R42.64+0x18] ;  /* 0x000018242a3b7980 */ /* 0x001ee2000c101900 */
[----:B-----5:R-:W-:-:S05]  /*c1b0*/  FFMA R61, -R52, R61, R54 ;  /* 0x0000003d343d7223 */ /* 0x020fca0000000136 */
[----:B------:R0:W-:Y:S04]  /*c1c0*/  ST.E desc[UR36][R42.64+0xc], R61 ;  /* 0x00000c3d2a007985 */ /* 0x0001e8000c101924 */
[----:B------:R-:W4:Y:S04]  /*c1d0*/  LD.E R45, desc[UR36][R46.64+0x10] ;  /* 0x000010242e2d7980 */ /* 0x000f28000c101900 */
[----:B0-----:R-:W5:Y:S01]  /*c1e0*/  LD.E R61, desc[UR36][R42.64+0x1c] ;  /* 0x00001c242a3d7980 */ /* 0x001f62000c101900 */
[----:B----4-:R-:W-:-:S05]  /*c1f0*/  FFMA R45, -R52, R45, R55 ;  /* 0x0000002d342d7223 */ /* 0x010fca0000000137 */
[----:B------:R0:W-:Y:S04]  /*c200*/  ST.E desc[UR36][R42.64+0x10], R45 ;  /* 0x0000102d2a007985 */ /* 0x0001e8000c101924 */
[----:B------:R-:W2:Y:S02]  /*c210*/  LD.E R55, desc[UR36][R46.64+0x14] ;  /* 0x000014242e377980 */ /* 0x000ea4000c101900 */
[----:B--2---:R-:W-:-:S05]  /*c220*/  FFMA R55, -R52, R55, R57 ;  /* 0x0000003734377223 */ /* 0x004fca0000000139 */
[----:B------:R0:W-:Y:S04]  /*c230*/  ST.E desc[UR36][R42.64+0x14], R55 ;  /* 0x000014372a007985 */ /* 0x0001e8000c101924 */
[----:B------:R-:W3:Y:S02]  /*c240*/  LD.E R57, desc[UR36][R46.64+0x18] ;  /* 0x000018242e397980 */ /* 0x000ee4000c101900 */
[----:B---3--:R-:W-:-:S05]  /*c250*/  FFMA R57, -R52, R57, R59 ;  /* 0x0000003934397223 */ /* 0x008fca000000013b */
[----:B------:R0:W-:Y:S04]  /*c260*/  ST.E desc[UR36][R42.64+0x18], R57 ;  /* 0x000018392a007985 */ /* 0x0001e8000c101924 */
[----:B------:R-:W5:Y:S01]  /*c270*/  LD.E R59, desc[UR36][R46.64+0x1c] ;  /* 0x00001c242e3b7980 */ /* 0x000f62000c101900 */
[----:B------:R-:W-:Y:S02]  /*c280*/  VIADD R53, R53, 0x8 ;  /* 0x0000000835357836 */ /* 0x000fe40000000000 */
[----:B-----5:R-:W-:-:S05]  /*c290*/  FFMA R59, -R52, R59, R61 ;  /* 0x0000003b343b7223 */ /* 0x020fca000000013d */
[----:B------:R0:W-:Y:S02]  /*c2a0*/  ST.E desc[UR36][R42.64+0x1c], R59 ;  /* 0x00001c3b2a007985 */ /* 0x0001e4000c101924 */
.L_x_133:
[----:B------:R-:W-:Y:S05]  /*c2b0*/  @!P3 BRA `(.L_x_132) ;  /* 0x0000000000d0b947 */ /* 0x000fea0003800000 */
[----:B0-----:R-:W-:Y:S01]  /*c2c0*/  VIADD R42, R39, 0xffffffff ;  /* 0xffffffff272a7836 */ /* 0x001fe20000000000 */
        /* <DEDUP_REMOVED lines=17> */
[----:B------:R-:W5:Y:S01]  /*c3e0*/  LD.E R54, desc[UR36][R42.64+0xc] ;  /* 0x00000c242a367980 */ /* 0x000f62000c101900 */
        /* <DEDUP_REMOVED lines=9> */
.L_x_134:
[----:B------:R-:W-:Y:S05]  /*c480*/  @!P3 BRA `(.L_x_132) ;  /* 0x00000000005cb947 */ /* 0x000fea0003800000 */
[----:B0-----:R-:W-:Y:S02]  /*c490*/  IMAD.IADD R45, R10, 0x1, R53 ;  /* 0x000000010a2d7824 */ /* 0x001fe400078e0235 */
[----:B------:R-:W-:-:S04]  /*c4a0*/  IMAD.WIDE.U32 R42, R53, 0x4, R24 ;  /* 0x00000004352a7825 */ /* 0x000fc800078e0018 */
[----:B------:R-:W-:Y:S01]  /*c4b0*/  IMAD.WIDE.U32 R44, R45, 0x4, R16 ;  /* 0x000000042d2c7825 */ /* 0x000fe200078e0010 */
[----:B---3--:R-:W2:Y:S04]  /*c4c0*/  LD.E R47, desc[UR36][R42.64] ;  /* 0x000000242a2f7980 */ /* 0x008ea8000c101900 */
[----:B------:R-:W2:Y:S01]  /*c4d0*/  LD.E R55, desc[UR36][R44.64] ;  /* 0x000000242c377980 */ /* 0x000ea2000c101900 */
[----:B------:R-:W-:Y:S01]  /*c4e0*/  ISETP.NE.AND P3, PT, R38, 0x1, PT ;  /* 0x000000012600780c */ /* 0x000fe20003f65270 */
[----:B--2---:R-:W-:-:S05]  /*c4f0*/  FFMA R47, -R52, R47, R55 ;  /* 0x0000002f342f7223 */ /* 0x004fca0000000137 */
[----:B------:R1:W-:Y:S07]  /*c500*/  ST.E desc[UR36][R44.64], R47 ;  /* 0x0000002f2c007985 */ /* 0x0003ee000c101924 */
[----:B------:R-:W-:Y:S05]  /*c510*/  @!P3 BRA `(.L_x_132) ;  /* 0x000000000038b947 */ /* 0x000fea0003800000 */
[----:B-1----:R-:W-:Y:S01]  /*c520*/  IADD3 R45, P3, PT, R10, R53, RZ ;  /* 0x000000350a2d7210 */ /* 0x002fe20007f7e0ff */
[----:B------:R-:W2:Y:S04]  /*c530*/  LD.E R47, desc[UR36][R42.64+0x4] ;  /* 0x000004242a2f7980 */ /* 0x000ea8000c101900 */
[----:B------:R-:W-:Y:S01]  /*c540*/  IMAD.X R10, RZ, RZ, RZ, P3 ;  /* 0x000000ffff0a7224 */ /* 0x000fe200018e06ff */
[----:B------:R-:W-:-:S04]  /*c550*/  LEA R44, P3, R45, R16, 0x2 ;  /* 0x000000102d2c7211 */ /* 0x000fc800078610ff */
[----:B------:R-:W-:-:S05]  /*c560*/  LEA.HI.X R45, R45, R17, R10, 0x2, P3 ;  /* 0x000000112d2d7211 */ /* 0x000fca00018f140a */
[----:B------:R-:W2:Y:S01]  /*c570*/  LD.E R53, desc[UR36][R44.64+0x4] ;  /* 0x000004242c357980 */ /* 0x000ea2000c101900 */
[----:B------:R-:W-:Y:S01]  /*c580*/  ISETP.NE.AND P3, PT, R38, 0x2, PT ;  /* 0x000000022600780c */ /* 0x000fe20003f65270 */
[----:B--2---:R-:W-:-:S05]  /*c590*/  FFMA R47, -R52, R47, R53 ;  /* 0x0000002f342f7223 */ /* 0x004fca0000000135 */
[----:B------:R2:W-:Y:S07]  /*c5a0*/  ST.E desc[UR36][R44.64+0x4], R47 ;  /* 0x0000042f2c007985 */ /* 0x0005ee000c101924 */
[----:B------:R-:W-:Y:S05]  /*c5b0*/  @!P3 BRA `(.L_x_132) ;  /* 0x000000000010b947 */ /* 0x000fea0003800000 */
[----:B------:R-:W3:Y:S04]  /*c5c0*/  LD.E R43, desc[UR36][R42.64+0x8] ;  /* 0x000008242a2b7980 */ /* 0x000ee8000c101900 */
[----:B--2---:R-:W3:Y:S02]  /*c5d0*/  LD.E R47, desc[UR36][R44.64+0x8] ;  /* 0x000008242c2f7980 */ /* 0x004ee4000c101900 */
[----:B---3--:R-:W-:-:S05]  /*c5e0*/  FFMA R47, -R52, R43, R47 ;  /* 0x0000002b342f7223 */ /* 0x008fca000000012f */
[----:B------:R0:W-:Y:S02]  /*c5f0*/  ST.E desc[UR36][R44.64+0x8], R47 ;  /* 0x0000082f2c007985 */ /* 0x0001e4000c101924 */
.L_x_132:
[----:B------:R-:W-:Y:S05]  /*c600*/  @P0 BRA `(.L_x_135) ;  /* 0xfffffff4001c0947 */ /* 0x000fea000383ffff */
[----:B------:R-:W-:Y:S05]  /*c610*/  BSYNC.RECONVERGENT B0 ;  /* 0x0000000000007941 */ /* 0x000fea0003800200 */
.L_x_128:
[----:B------:R-:W5:Y:S01]  /*c620*/  LDCU UR4, c[0x0][0x3a4] ;  /* 0x00007480ff0477ac */ /* 0x000f620008000800 */
[----:B------:R-:W-:Y:S01]  /*c630*/  BSSY.RECONVERGENT B6, `(.L_x_136) ;  /* 0x0000007000067945 */ /* 0x000fe20003800200 */
[----:B------:R-:W-:Y:S01]  /*c640*/  IMAD.MOV.U32 R10, RZ, RZ, RZ ;  /* 0x000000ffff0a7224 */ /* 0x000fe200078e00ff */
[----:B-----5:R-:W-:-:S13]  /*c650*/  FSETP.GEU.AND P0, PT, R36, UR4, PT ;  /* 0x0000000424007c0b */ /* 0x020fda000bf0e000 */
[----:B------:R-:W-:Y:S05]  /*c660*/  @P0 BRA `(.L_x_137) ;  /* 0x00000000000c0947 */ /* 0x000fea0003800000 */
[----:B------:R-:W-:-:S13]  /*c670*/  ISETP.GE.AND P0, PT, R15, 0x2710, PT ;  /* 0x000027100f00780c */ /* 0x000fda0003f06270 */
[----:B------:R-:W-:Y:S05]  /*c680*/  @P0 BRA `(.L_x_138) ;  /* 0x0000000000200947 */ /* 0x000fea0003800000 */
[----:B------:R-:W-:-:S07]  /*c690*/  VIADD R10, R15, 0x1 ;  /* 0x000000010f0a7836 */ /* 0x000fce0000000000 */
.L_x_137:
[----:B------:R-:W-:Y:S05]  /*c6a0*/  BSYNC.RECONVERGENT B6 ;  /* 0x0000000000067941 */ /* 0x000fea0003800200 */
.L_x_136:
[----:B------:R-:W5:Y:S01]  /*c6b0*/  LDCU UR4, c[0x0][0x398] ;  /* 0x00007300ff0477ac */ /* 0x000f620008000800 */
[----:B------:R-:W-:Y:S02]  /*c6c0*/  VIADD R20, R20, 0x1 ;  /* 0x0000000114147836 */ /* 0x000fe40000000000 */
[----:B------:R-:W-:-:S03]  /*c6d0*/  IMAD.MOV.U32 R15, RZ, RZ, R10 ;  /* 0x000000ffff0f7224 */ /* 0x000fc600078e000a */
[----:B-----5:R-:W-:-:S13]  /*c6e0*/  ISETP.NE.AND P0, PT, R20, UR4, PT ;  /* 0x0000000414007c0c */ /* 0x020fda000bf05270 */
[----:B------:R-:W-:Y:S05]  /*c6f0*/  @P0 BRA `(.L_x_139) ;  /* 0xffffff9800bc0947 */ /* 0x000fea000383ffff */
[----:B------:R-:W-:Y:S05]  /*c700*/  EXIT ;  /* 0x000000000000794d */ /* 0x000fea0003800000 */
.L_x_138:
[----:B------:R-:W0:Y:S01]  /*c710*/  LDC.64 R4, c[0x0][0x3c0] ;  /* 0x0000f000ff047b82 */ /* 0x000e220000000a00 */
[----:B------:R-:W-:Y:S01]  /*c720*/  BSSY B0, `(.L_x_140) ;  /* 0x0000007000007945 */ /* 0x000fe20003800000 */
[----:B----4-:R-:W-:-:S07]  /*c730*/  IMAD.MOV.U32 R7, RZ, RZ, 0x1 ;  /* 0x00000001ff077424 */ /* 0x010fce00078e00ff */
.L_x_141:
[----:B------:R-:W-:Y:S01]  /*c740*/  IMAD.MOV.U32 R6, RZ, RZ, RZ ;  /* 0x000000ffff067224 */ /* 0x000fe200078e00ff */
[----:B------:R-:W-:Y:S05]  /*c750*/  YIELD ;  /* 0x0000000000007946 */ /* 0x000fea0003800000 */
[----:B0-----:R-:W4:Y:S02]  /*c760*/  ATOMG.E.CAS.STRONG.GPU PT, R0, [R4], R6, R7 ;  /* 0x00000006040073a9 */ /* 0x001f2400001ee107 */
[----:B----4-:R-:W-:-:S13]  /*c770*/  ISETP.NE.AND P0, PT, R0, RZ, PT ;  /* 0x000000ff0000720c */ /* 0x010fda0003f05270 */
[----:B------:R-:W-:Y:S05]  /*c780*/  @P0 BRA `(.L_x_141) ;  /* 0xfffffffc00ec0947 */ /* 0x000fea000383ffff */
[----:B------:R-:W-:Y:S05]  /*c790*/  BSYNC B0 ;  /* 0x0000000000007941 */ /* 0x000fea0003800000 */
.L_x_140:
[----:B------:R-:W0:Y:S02]  /*c7a0*/  LDC.64 R12, c[0x0][0x3b8] ;  /* 0x0000ee00ff0c7b82 */ /* 0x000e240000000a00 */
[----:B0-----:R-:W4:Y:S02]  /*c7b0*/  LDG.E R0, desc[UR36][R12.64] ;  /* 0x000000240c007981 */ /* 0x001f24000c1e1900 */
[----:B----4-:R-:W-:-:S13]  /*c7c0*/  ISETP.GE.AND P0, PT, R0, 0x1, PT ;  /* 0x000000010000780c */ /* 0x010fda0003f06270 */
[----:B------:R-:W-:Y:S05]  /*c7d0*/  @!P0 BRA `(.L_x_142) ;  /* 0x0000000000088947 */ /* 0x000fea0003800000 */
[----:B------:R-:W-:Y:S01]  /*c7e0*/  ATOMG.E.EXCH.STRONG.GPU PT, RZ, desc[UR36][R4.64], RZ ;  /* 0x800000ff04ff79a8 */ /* 0x000fe2000c1ef124 */
[----:B------:R-:W-:Y:S05]  /*c7f0*/  EXIT ;  /* 0x000000000000794d */ /* 0x000fea0003800000 */
.L_x_142:
[----:B------:R-:W0:Y:S01]  /*c800*/  S2R R3, SR_TID.X ;  /* 0x0000000000037919 */ /* 0x000e220000002100 */
[----:B------:R-:W4:Y:S01]  /*c810*/  LDC.64 R24, c[0x0][0x3a8] ;  /* 0x0000ea00ff187b82 */ /* 0x000f220000000a00 */
[----:B------:R-:W5:Y:S01]  /*c820*/  S2R R0, SR_LANEID ;  /* 0x0000000000007919 */ /* 0x000f620000000000 */
[----:B------:R-:W1:Y:S01]  /*c830*/  F2F.F64.F32 R8, R36 ;  /* 0x0000002400087310 */ /* 0x000e620000201800 */
[----:B------:R-:W-:Y:S02]  /*c840*/  VOTEU.ANY UR4, UPT, PT ;  /* 0x0000000000047886 */ /* 0x000fe400038e0100 */
[----:B------:R-:W-:-:S03]  /*c850*/  UFLO.U32 UR5, UR4 ;  /* 0x00000004000572bd */ /* 0x000fc600080e0000 */
[----:B------:R-:W2:Y:S02]  /*c860*/  LDC R6, c[0x0][0x2f8] ;  /* 0x0000be00ff067b82 */ /* 0x000ea40000000800 */
[----:B------:R-:W3:Y:S01]  /*c870*/  POPC R5, UR4 ;  /* 0x0000000400057d09 */ /* 0x000ee20008000000 */
[----:B-1----:R-:W-:Y:S01]  /*c880*/  STL.64 [R1+0x38], R8 ;  /* 0x0000380801007387 */ /* 0x002fe20000100a00 */
[----:B----4-:R-:W-:-:S03]  /*c890*/  IMAD R24, R24, R24, RZ ;  /* 0x0000001818187224 */ /* 0x010fc600078e02ff */
[----:B0-----:R-:W-:Y:S01]  /*c8a0*/  STL.64 [R1+0x30], R2 ;  /* 0x0000300201007387 */ /* 0x001fe20000100a00 */
[----:B-----5:R-:W-:Y:S01]  /*c8b0*/  ISETP.EQ.U32.AND P0, PT, R0, UR5, PT ;  /* 0x0000000500007c0c */ /* 0x020fe2000bf02070 */
[----:B------:R-:W0:Y:S01]  /*c8c0*/  LDCU.64 UR4, c[0x4][0x50] ;  /* 0x01000a00ff0477ac */ /* 0x000e220008000a00 */
[----:B------:R-:W-:Y:S01]  /*c8d0*/  IMAD R24, R24, R25, RZ ;  /* 0x0000001918187224 */ /* 0x000fe200078e02ff */
[----:B------:R-:W-:-:S04]  /*c8e0*/  MOV R0, 0x8 ;  /* 0x0000000800007802 */ /* 0x000fc80000000f00 */
[----:B------:R-:W-:Y:S01]  /*c8f0*/  ISETP.GE.AND P2, PT, R24, 0x1, PT ;  /* 0x000000011800780c */ /* 0x000fe20003f46270 */
[----:B------:R1:W4:Y:S05]  /*c900*/  LDC.64 R10, c[0x4][R0] ;  /* 0x01000000000a7b82 */ /* 0x00032a0000000a00 */
[----:B---3--:R3:W-:Y:S01]  /*c910*/  @P0 REDG.E.ADD.STRONG.GPU desc[UR36][R12.64], R5 ;  /* 0x000000050c00098e */ /* 0x0087e2000c12e124 */
[----:B--2---:R-:W-:Y:S02]  /*c920*/  IADD3 R6, P0, P1, R1, 0x30, R6 ;  /* 0x0000003001067810 */ /* 0x004fe4000791e006 */
[----:B-1----:R-:W-:Y:S02]  /*c930*/  P2R R0, PR, RZ, 0x4 ;  /* 0x00000004ff007803 */ /* 0x002fe40000000000 */
[----:B------:R-:W-:Y:S01]  /*c940*/  IADD3.X R7, PT, PT, RZ, UR42, RZ, P0, P1 ;  /* 0x0000002aff077c10 */ /* 0x000fe200087e24ff */
[----:B0-----:R-:W-:-:S02]  /*c950*/  IMAD.U32 R4, RZ, RZ, UR4 ;  /* 0x00000004ff047e24 */ /* 0x001fc4000f8e00ff */
[----:B---3--:R-:W-:-:S07]  /*c960*/  IMAD.U32 R5, RZ, RZ, UR5 ;  /* 0x00000005ff057e24 */ /* 0x008fce000f8e00ff */
[----:B------:R-:W-:-:S07]  /*c970*/  LEPC R20, `(.L_x_143) ;  /* 0x000000001014794e */ /* 0x000fce0000000000 */
[----:B----4-:R-:W-:Y:S05]  /*c980*/  CALL.ABS.NOINC R10 ;  /* 0x000000000a007343 */ /* 0x010fea0003c00000 */
.L_x_143:
[----:B------:R-:W-:-:S13]  /*c990*/  ISETP.GE.AND P6, PT, R24, 0x1, PT ;  /* 0x000000011800780c */ /* 0x000fda0003fc6270 */
[----:B------:R-:W-:Y:S05]  /*c9a0*/  @!P6 BRA `(.L_x_144) ;  /* 0x0000000800c8e947 */ /* 0x000fea0003800000 */
[C---:B------:R-:W-:Y:S01]  /*c9b0*/  ISETP.GE.U32.AND P1, PT, R24.reuse, 0x8, PT ;  /* 0x000000081800780c */ /* 0x040fe20003f26070 */
[----:B------:R-:W-:Y:S01]  /*c9c0*/  IMAD.MOV.U32 R3, RZ, RZ, RZ ;  /* 0x000000ffff037224 */ /* 0x000fe200078e00ff */
[----:B------:R-:W-:-:S04]  /*c9d0*/  LOP3.LUT R28, R24, 0x7, RZ, 0xc0, !PT ;  /* 0x00000007181c7812 */ /* 0x000fc800078ec0ff */
[----:B------:R-:W-:-:S07]  /*c9e0*/  ISETP.NE.AND P0, PT, R28, RZ, PT ;  /* 0x000000ff1c00720c */ /* 0x000fce0003f05270 */
[----:B------:R-:W-:Y:S06]  /*c9f0*/  @!P1 BRA `(.L_x_145) ;  /* 0x0000000400709947 */ /* 0x000fec0003800000 */
[----:B------:R-:W0:Y:S01]  /*ca00*/  LDCU.128 UR4, c[0x0][0x380] ;  /* 0x00007000ff0477ac */ /* 0x000e220008000c00 */
[----:B------:R-:W-:Y:S01]  /*ca10*/  IADD3 R4, P1, PT, R22, 0x10, RZ ;  /* 0x0000001016047810 */ /* 0x000fe20007f3e0ff */
[----:B------:R-:W-:Y:S01]  /*ca20*/  BSSY.RECONVERGENT B0, `(.L_x_145) ;  /* 0x0000059000007945 */ /* 0x000fe20003800200 */
[----:B------:R-:W-:Y:S01]  /*ca30*/  IADD3 R8, P2, PT, R18, 0x10, RZ ;  /* 0x0000001012087810 */ /* 0x000fe20007f5e0ff */
[----:B------:R-:W1:Y:S01]  /*ca40*/  LDCU.64 UR10, c[0x0][0x390] ;  /* 0x00007200ff0a77ac */ /* 0x000e620008000a00 */
[----:B------:R-:W-:Y:S01]  /*ca50*/  IADD3 R10, P3, PT, R16, 0x10, RZ ;  /* 0x00000010100a7810 */ /* 0x000fe20007f7e0ff */
[----:B------:R-:W-:Y:S01]  /*ca60*/  IMAD.X R5, RZ, RZ, R23, P1 ;  /* 0x000000ffff057224 */ /* 0x000fe200008e0617 */
[----:B------:R-:W-:Y:S01]  /*ca70*/  LOP3.LUT R3, R24, 0x7ffffff8, RZ, 0xc0, !PT ;  /* 0x7ffffff818037812 */ /* 0x000fe200078ec0ff */
[----:B------:R-:W-:Y:S02]  /*ca80*/  IMAD.X R9, RZ, RZ, R19, P2 ;  /* 0x000000ffff097224 */ /* 0x000fe400010e0613 */
[----:B------:R-:W-:-:S02]  /*ca90*/  IMAD.X R21, RZ, RZ, R17, P3 ;  /* 0x000000ffff157224 */ /* 0x000fc400018e0611 */
[----:B------:R-:W-:Y:S01]  /*caa0*/  IMAD.MOV R0, RZ, RZ, -R3 ;  /* 0x000000ffff007224 */ /* 0x000fe200078e0a03 */
[----:B0-----:R-:W-:Y:S02]  /*cab0*/  UIADD3 UR8, UP0, UPT, UR4, 0x10, URZ ;  /* 0x0000001004087890 */ /* 0x001fe4000ff1e0ff */
[----:B------:R-:W-:Y:S02]  /*cac0*/  UIADD3 UR6, UP1, UPT, UR6, 0x10, URZ ;  /* 0x0000001006067890 */ /* 0x000fe4000ff3e0ff */
[----:B-1----:R-:W-:Y:S02]  /*cad0*/  UIADD3 UR4, UP2, UPT, UR10, 0x10, URZ ;  /* 0x000000100a047890 */ /* 0x002fe4000ff5e0ff */
[----:B------:R-:W-:Y:S01]  /*cae0*/  UIADD3.X UR9, UPT, UPT, URZ, UR5, URZ, UP0, !UPT ;  /* 0x00000005ff097290 */ /* 0x000fe200087fe4ff */
[----:B------:R-:W-:Y:S01]  /*caf0*/  IMAD.U32 R26, RZ, RZ, UR8 ;  /* 0x00000008ff1a7e24 */ /* 0x000fe2000f8e00ff */
[----:B------:R-:W-:Y:S01]  /*cb00*/  UIADD3.X UR7, UPT, UPT, URZ, UR7, URZ, UP1, !UPT ;  /* 0x00000007ff077290 */ /* 0x000fe20008ffe4ff */
[----:B------:R-:W-:Y:S01]  /*cb10*/  IMAD.U32 R20, RZ, RZ, UR6 ;  /* 0x00000006ff147e24 */ /* 0x000fe2000f8e00ff */
[----:B------:R-:W-:Y:S01]  /*cb20*/  UIADD3.X UR5, UPT, UPT, URZ, UR11, URZ, UP2, !UPT ;  /* 0x0000000bff057290 */ /* 0x000fe200097fe4ff */
[----:B------:R-:W-:-:S02]  /*cb30*/  IMAD.U32 R2, RZ, RZ, UR4 ;  /* 0x00000004ff027e24 */ /* 0x000fc4000f8e00ff */
[----:B------:R-:W-:Y:S02]  /*cb40*/  IMAD.U32 R7, RZ, RZ, UR9 ;  /* 0x00000009ff077e24 */ /* 0x000fe4000f8e00ff */
[----:B------:R-:W-:Y:S02]  /*cb50*/  IMAD.U32 R13, RZ, RZ, UR7 ;  /* 0x00000007ff0d7e24 */ /* 0x000fe4000f8e00ff */
[----:B------:R-:W-:-:S07]  /*cb60*/  IMAD.U32 R25, RZ, RZ, UR5 ;  /* 0x00000005ff197e24 */ /* 0x000fce000f8e00ff */
.L_x_146:
[----:B------:R-:W2:Y:S01]  /*cb70*/  LD.E R11, desc[UR36][R4.64+-0x10] ;  /* 0xfffff024040b7980 */ /* 0x000ea2000c101900 */
[----:B------:R-:W-:Y:S02]  /*cb80*/  IMAD.MOV.U32 R6, RZ, RZ, R26 ;  /* 0x000000ffff067224 */ /* 0x000fe400078e001a */
[----:B------:R-:W-:-:S03]  /*cb90*/  IMAD.MOV.U32 R12, RZ, RZ, R20 ;  /* 0x000000ffff0c7224 */ /* 0x000fc600078e0014 */
[----:B0-2---:R0:W-:Y:S04]  /*cba0*/  STG.E desc[UR36][R6.64+-0x10], R11 ;  /* 0xfffff00b06007986 */ /* 0x0051e8000c101924 */
[----:B------:R-:W2:Y:S01]  /*cbb0*/  LD.E R15, desc[UR36][R8.64+-0x10] ;  /* 0xfffff024080f7980 */ /* 0x000ea2000c101900 */
[----:B0-----:R-:W-:-:S03]  /*cbc0*/  IMAD.MOV.U32 R11, RZ, RZ, R21 ;  /* 0x000000ffff0b7224 */ /* 0x001fc600078e0015 */
[----:B--2---:R0:W-:Y:S04]  /*cbd0*/  STG.E desc[UR36][R12.64+-0x10], R15 ;  /* 0xfffff00f0c007986 */ /* 0x0041e8000c101924 */
[----:B------:R-:W2:Y:S01]  /*cbe0*/  LD.E R21, desc[UR36][R10.64+-0x10] ;  /* 0xfffff0240a157980 */ /* 0x000ea2000c101900 */
[----:B------:R-:W-:Y:S02]  /*cbf0*/  IMAD.MOV.U32 R14, RZ, RZ, R2 ;  /* 0x000000ffff0e7224 */ /* 0x000fe400078e0002 */
[----:B0-----:R-:W-:-:S05]  /*cc00*/  IMAD.MOV.U32 R15, RZ, RZ, R25 ;  /* 0x000000ffff0f7224 */ /* 0x001fca00078e0019 */
[----:B--2---:R0:W-:Y:S04]  /*cc10*/  STG.E desc[UR36][R14.64+-0x10], R21 ;  /* 0xfffff0150e007986 */ /* 0x0041e8000c101924 */
[----:B------:R-:W2:Y:S04]  /*cc20*/  LD.E R25, desc[UR36][R4.64+-0xc] ;  /* 0xfffff42404197980 */ /* 0x000ea8000c101900 */
[----:B--2---:R1:W-:Y:S04]  /*cc30*/  STG.E desc[UR36][R6.64+-0xc], R25 ;  /* 0xfffff41906007986 */ /* 0x0043e8000c101924 */
[----:B------:R-:W2:Y:S04]  /*cc40*/  LD.E R27, desc[UR36][R8.64+-0xc] ;  /* 0xfffff424081b7980 */ /* 0x000ea8000c101900 */
[----:B--2---:R2:W-:Y:S04]  /*cc50*/  STG.E desc[UR36][R12.64+-0xc], R27 ;  /* 0xfffff41b0c007986 */ /* 0x0045e8000c101924 */
[----:B------:R-:W3:Y:S04]  /*cc60*/  LD.E R29, desc[UR36][R10.64+-0xc] ;  /* 0xfffff4240a1d7980 */ /* 0x000ee8000c101900 */
[----:B---3--:R3:W-:Y:S04]  /*cc70*/  STG.E desc[UR36][R14.64+-0xc], R29 ;  /* 0xfffff41d0e007986 */ /* 0x0087e8000c101924 */
[----:B------:R-:W4:Y:S04]  /*cc80*/  LD.E R31, desc[UR36][R4.64+-0x8] ;  /* 0xfffff824041f7980 */ /* 0x000f28000c101900 */
[----:B----4-:R4:W-:Y:S04]  /*cc90*/  STG.E desc[UR36][R6.64+-0x8], R31 ;  /* 0xfffff81f06007986 */ /* 0x0109e8000c101924 */
[----:B------:R-:W5:Y:S04]  /*cca0*/  LD.E R33, desc[UR36][R8.64+-0x8] ;  /* 0xfffff82408217980 */ /* 0x000f68000c101900 */
[----:B-----5:R5:W-:Y:S04]  /*ccb0*/  STG.E desc[UR36][R12.64+-0x8], R33 ;  /* 0xfffff8210c007986 */ /* 0x020be8000c101924 */
[----:B0-----:R-:W2:Y:S04]  /*ccc0*/  LD.E R21, desc[UR36][R10.64+-0x8] ;  /* 0xfffff8240a157980 */ /* 0x001ea8000c101900 */
[----:B--2---:R0:W-:Y:S04]  /*ccd0*/  STG.E desc[UR36][R14.64+-0x8], R21 ;  /* 0xfffff8150e007986 */ /* 0x0041e8000c101924 */
[----:B-1----:R-:W2:Y:S04]  /*cce0*/  LD.E R25, desc[UR36][R4.64+-0x4] ;  /* 0xfffffc2404197980 */ /* 0x002ea8000c101900 */
[----:B--2---:R1:W-:Y:S04]  /*ccf0*/  STG.E desc[UR36][R6.64+-0x4], R25 ;  /* 0xfffffc1906007986 */ /* 0x0043e8000c101924 */
[----:B------:R-:W2:Y:S04]  /*cd00*/  LD.E R27, desc[UR36][R8.64+-0x4] ;  /* 0xfffffc24081b7980 */ /* 0x000ea8000c101900 */
[----:B--2---:R2:W-:Y:S04]  /*cd10*/  STG.E desc[UR36][R12.64+-0x4], R27 ;  /* 0xfffffc1b0c007986 */ /* 0x0045e8000c101924 */
[----:B---3--:R-:W3:Y:S04]  /*cd20*/  LD.E R29, desc[UR36][R10.64+-0x4] ;  /* 0xfffffc240a1d7980 */ /* 0x008ee8000c101900 */
[----:B---3--:R3:W-:Y:S04]  /*cd30*/  STG.E desc[UR36][R14.64+-0x4], R29 ;  /* 0xfffffc1d0e007986 */ /* 0x0087e8000c101924 */
[----:B----4-:R-:W4:Y:S04]  /*cd40*/  LD.E R31, desc[UR36][R4.64] ;  /* 0x00000024041f7980 */ /* 0x010f28000c101900 */
[----:B----4-:R4:W-:Y:S04]  /*cd50*/  STG.E desc[UR36][R6.64], R31 ;  /* 0x0000001f06007986 */ /* 0x0109e8000c101924 */
[----:B-----5:R-:W5:Y:S04]  /*cd60*/  LD.E R33, desc[UR36][R8.64] ;  /* 0x0000002408217980 */ /* 0x020f68000c101900 */
        /* <DEDUP_REMOVED lines=10> */
[----:B----4-:R-:W-:Y:S04]  /*ce10*/  STG.E desc[UR36][R6.64+0x8], R31 ;  /* 0x0000081f06007986 */ /* 0x010fe8000c101924 */
[----:B-----5:R-:W4:Y:S04]  /*ce20*/  LD.E R33, desc[UR36][R8.64+0x8] ;  /* 0x0000082408217980 */ /* 0x020f28000c101900 */
[----:B----4-:R-:W-:Y:S04]  /*ce30*/  STG.E desc[UR36][R12.64+0x8], R33 ;  /* 0x000008210c007986 */ /* 0x010fe8000c101924 */
[----:B0-----:R-:W4:Y:S04]  /*ce40*/  LD.E R21, desc[UR36][R10.64+0x8] ;  /* 0x000008240a157980 */ /* 0x001f28000c101900 */
[----:B----4-:R-:W-:Y:S04]  /*ce50*/  STG.E desc[UR36][R14.64+0x8], R21 ;  /* 0x000008150e007986 */ /* 0x010fe8000c101924 */
[----:B-1----:R-:W4:Y:S04]  /*ce60*/  LD.E R25, desc[UR36][R4.64+0xc] ;  /* 0x00000c2404197980 */ /* 0x002f28000c101900 */
[----:B----4-:R0:W-:Y:S04]  /*ce70*/  STG.E desc[UR36][R6.64+0xc], R25 ;  /* 0x00000c1906007986 */ /* 0x0101e8000c101924 */
[----:B--2---:R-:W2:Y:S04]  /*ce80*/  LD.E R27, desc[UR36][R8.64+0xc] ;  /* 0x00000c24081b7980 */ /* 0x004ea8000c101900 */
[----:B--2---:R1:W-:Y:S04]  /*ce90*/  STG.E desc[UR36][R12.64+0xc], R27 ;  /* 0x00000c1b0c007986 */ /* 0x0043e8000c101924 */
[----:B---3--:R2:W3:Y:S01]  /*cea0*/  LD.E R29, desc[UR36][R10.64+0xc] ;  /* 0x00000c240a1d7980 */ /* 0x0084e2000c101900 */
[----:B------:R-:W-:Y:S01]  /*ceb0*/  VIADD R0, R0, 0x8 ;  /* 0x0000000800007836 */ /* 0x000fe20000000000 */
[----:B------:R-:W-:-:S02]  /*cec0*/  IADD3 R4, P2, PT, R4, 0x20, RZ ;  /* 0x0000002004047810 */ /* 0x000fc40007f5e0ff */
[----:B------:R-:W-:Y:S02]  /*ced0*/  IADD3 R8, P3, PT, R8, 0x20, RZ ;  /* 0x0000002008087810 */ /* 0x000fe40007f7e0ff */
[----:B------:R-:W-:Y:S01]  /*cee0*/  ISETP.NE.AND P1, PT, R0, RZ, PT ;  /* 0x000000ff0000720c */ /* 0x000fe20003f25270 */
[----:B------:R-:W-:Y:S01]  /*cef0*/  IMAD.X R5, RZ, RZ, R5, P2 ;  /* 0x000000ffff057224 */ /* 0x000fe200010e0605 */
[----:B------:R-:W-:Y:S01]  /*cf00*/  IADD3 R26, P2, PT, R6, 0x20, RZ ;  /* 0x00000020061a7810 */ /* 0x000fe20007f5e0ff */
[----:B------:R-:W-:Y:S01]  /*cf10*/  IMAD.X R9, RZ, RZ, R9, P3 ;  /* 0x000000ffff097224 */ /* 0x000fe200018e0609 */
[----:B------:R-:W-:Y:S02]  /*cf20*/  IADD3 R20, P4, PT, R12, 0x20, RZ ;  /* 0x000000200c147810 */ /* 0x000fe40007f9e0ff */
[----:B--2---:R-:W-:Y:S01]  /*cf30*/  IADD3 R10, P5, PT, R10, 0x20, RZ ;  /* 0x000000200a0a7810 */ /* 0x004fe20007fbe0ff */
[----:B0-----:R-:W-:Y:S01]  /*cf40*/  IMAD.X R7, RZ, RZ, R7, P2 ;  /* 0x000000ffff077224 */ /* 0x001fe200010e0607 */
[----:B------:R-:W-:Y:S01]  /*cf50*/  IADD3 R2, P6, PT, R14, 0x20, RZ ;  /* 0x000000200e027810 */ /* 0x000fe20007fde0ff */
[----:B-1----:R-:W-:-:S02]  /*cf60*/  IMAD.X R13, RZ, RZ, R13, P4 ;  /* 0x000000ffff0d7224 */ /* 0x002fc400020e060d */
[----:B------:R-:W-:Y:S02]  /*cf70*/  IMAD.X R21, RZ, RZ, R11, P5 ;  /* 0x000000ffff157224 */ /* 0x000fe400028e060b */
[----:B------:R-:W-:Y:S01]  /*cf80*/  IMAD.X R25, RZ, RZ, R15, P6 ;  /* 0x000000ffff197224 */ /* 0x000fe200030e060f */
[----:B---3--:R0:W-:Y:S01]  /*cf90*/  STG.E desc[UR36][R14.64+0xc], R29 ;  /* 0x00000c1d0e007986 */ /* 0x0081e2000c101924 */
[----:B------:R-:W-:Y:S06]  /*cfa0*/  @P1 BRA `(.L_x_146) ;  /* 0xfffffff800f01947 */ /* 0x000fec000383ffff */
[----:B------:R-:W-:Y:S05]  /*cfb0*/  BSYNC.RECONVERGENT B0 ;  /* 0x0000000000007941 */ /* 0x000fea0003800200 */
.L_x_145:
[----:B------:R-:W-:Y:S05]  /*cfc0*/  @!P0 BRA `(.L_x_144) ;  /* 0x0000000400408947 */ /* 0x000fea0003800000 */
[----:B------:R-:W-:Y:S02]  /*cfd0*/  ISETP.GE.U32.AND P0, PT, R28, 0x4, PT ;  /* 0x000000041c00780c */ /* 0x000fe40003f06070 */
[----:B------:R-:W-:-:S11]  /*cfe0*/  LOP3.LUT P1, R0, R24, 0x3, RZ, 0xc0, !PT ;  /* 0x0000000318007812 */ /* 0x000fd6000782c0ff */
[----:B------:R-:W-:Y:S05]  /*cff0*/  @!P0 BRA `(.L_x_147) ;  /* 0x0000000000888947 */ /* 0x000fea0003800000 */
[C---:B------:R-:W-:Y:S01]  /*d000*/  IMAD.WIDE.U32 R4, R3.reuse, 0x4, R22 ;  /* 0x0000000403047825 */ /* 0x040fe200078e0016 */
[----:B------:R-:W1:Y:S04]  /*d010*/  LDC.64 R6, c[0x0][0x380] ;  /* 0x0000e000ff067b82 */ /* 0x000e680000000a00 */
[----:B------:R-:W2:Y:S01]  /*d020*/  LD.E R21, desc[UR36][R4.64] ;  /* 0x0000002404157980 */ /* 0x000ea2000c101900 */
[----:B------:R-:W-:-:S03]  /*d030*/  IMAD.WIDE.U32 R8, R3, 0x4, R18 ;  /* 0x0000000403087825 */ /* 0x000fc600078e0012 */
[----:B------:R-:W3:Y:S01]  /*d040*/  LDC.64 R10, c[0x0][0x388] ;  /* 0x0000e200ff0a7b82 */ /* 0x000ee20000000a00 */
[----:B------:R-:W-:-:S07]  /*d050*/  IMAD.WIDE.U32 R12, R3, 0x4, R16 ;  /* 0x00000004030c7825 */ /* 0x000fce00078e0010 */
[----:B0-----:R-:W0:Y:S01]  /*d060*/  LDC.64 R14, c[0x0][0x390] ;  /* 0x0000e400ff0e7b82 */ /* 0x001e220000000a00 */
[----:B-1----:R-:W-:-:S05]  /*d070*/  IMAD.WIDE.U32 R6, R3, 0x4, R6 ;  /* 0x0000000403067825 */ /* 0x002fca00078e0006 */
[----:B--2---:R1:W-:Y:S04]  /*d080*/  STG.E desc[UR36][R6.64], R21 ;  /* 0x0000001506007986 */ /* 0x0043e8000c101924 */
[----:B------:R-:W2:Y:S01]  /*d090*/  LD.E R25, desc[UR36][R8.64] ;  /* 0x0000002408197980 */ /* 0x000ea2000c101900 */
[----:B---3--:R-:W-:-:S05]  /*d0a0*/  IMAD.WIDE.U32 R10, R3, 0x4, R10 ;  /* 0x00000004030a7825 */ /* 0x008fca00078e000a */
[----:B--2---:R2:W-:Y:S04]  /*d0b0*/  STG.E desc[UR36][R10.64], R25 ;  /* 0x000000190a007986 */ /* 0x0045e8000c101924 */
[----:B------:R-:W3:Y:S01]  /*d0c0*/  LD.E R27, desc[UR36][R12.64] ;  /* 0x000000240c1b7980 */ /* 0x000ee2000c101900 */
[----:B0-----:R-:W-:-:S05]  /*d0d0*/  IMAD.WIDE.U32 R14, R3, 0x4, R14 ;  /* 0x00000004030e7825 */ /* 0x001fca00078e000e */
[----:B---3--:R0:W-:Y:S04]  /*d0e0*/  STG.E desc[UR36][R14.64], R27 ;  /* 0x0000001b0e007986 */ /* 0x0081e8000c101924 */
[----:B------:R-:W3:Y:S04]  /*d0f0*/  LD.E R29, desc[UR36][R4.64+0x4] ;  /* 0x00000424041d7980 */ /* 0x000ee8000c101900 */
[----:B---3--:R3:W-:Y:S04]  /*d100*/  STG.E desc[UR36][R6.64+0x4], R29 ;  /* 0x0000041d06007986 */ /* 0x0087e8000c101924 */
[----:B-1----:R-:W4:Y:S04]  /*d110*/  LD.E R21, desc[UR36][R8.64+0x4] ;  /* 0x0000042408157980 */ /* 0x002f28000c101900 */
[----:B----4-:R1:W-:Y:S04]  /*d120*/  STG.E desc[UR36][R10.64+0x4], R21 ;  /* 0x000004150a007986 */ /* 0x0103e8000c101924 */
[----:B------:R-:W4:Y:S04]  /*d130*/  LD.E R31, desc[UR36][R12.64+0x4] ;  /* 0x000004240c1f7980 */ /* 0x000f28000c101900 */
[----:B----4-:R4:W-:Y:S04]  /*d140*/  STG.E desc[UR36][R14.64+0x4], R31 ;  /* 0x0000041f0e007986 */ /* 0x0109e8000c101924 */
[----:B--2---:R-:W2:Y:S04]  /*d150*/  LD.E R25, desc[UR36][R4.64+0x8] ;  /* 0x0000082404197980 */ /* 0x004ea8000c101900 */
[----:B--2---:R2:W-:Y:S04]  /*d160*/  STG.E desc[UR36][R6.64+0x8], R25 ;  /* 0x0000081906007986 */ /* 0x0045e8000c101924 */
[----:B------:R-:W5:Y:S04]  /*d170*/  LD.E R33, desc[UR36][R8.64+0x8] ;  /* 0x0000082408217980 */ /* 0x000f68000c101900 */
[----:B-----5:R2:W-:Y:S04]  /*d180*/  STG.E desc[UR36][R10.64+0x8], R33 ;  /* 0x000008210a007986 */ /* 0x0205e8000c101924 */
[----:B0-----:R-:W5:Y:S04]  /*d190*/  LD.E R27, desc[UR36][R12.64+0x8] ;  /* 0x000008240c1b7980 */ /* 0x001f68000c101900 */
[----:B-----5:R2:W-:Y:S04]  /*d1a0*/  STG.E desc[UR36][R14.64+0x8], R27 ;  /* 0x0000081b0e007986 */ /* 0x0205e8000c101924 */
[----:B---3--:R-:W3:Y:S04]  /*d1b0*/  LD.E R29, desc[UR36][R4.64+0xc] ;  /* 0x00000c24041d7980 */ /* 0x008ee8000c101900 */
[----:B---3--:R2:W-:Y:S04]  /*d1c0*/  STG.E desc[UR36][R6.64+0xc], R29 ;  /* 0x00000c1d06007986 */ /* 0x0085e8000c101924 */
[----:B-1----:R-:W3:Y:S04]  /*d1d0*/  LD.E R21, desc[UR36][R8.64+0xc] ;  /* 0x00000c2408157980 */ /* 0x002ee8000c101900 */
[----:B---3--:R2:W-:Y:S04]  /*d1e0*/  STG.E desc[UR36][R10.64+0xc], R21 ;  /* 0x00000c150a007986 */ /* 0x0085e8000c101924 */
[----:B----4-:R-:W3:Y:S01]  /*d1f0*/  LD.E R31, desc[UR36][R12.64+0xc] ;  /* 0x00000c240c1f7980 */ /* 0x010ee2000c101900 */
[----:B------:R-:W-:-:S03]  /*d200*/  VIADD R3, R3, 0x4 ;  /* 0x0000000403037836 */ /* 0x000fc60000000000 */
[----:B---3--:R2:W-:Y:S04]  /*d210*/  STG.E desc[UR36][R14.64+0xc], R31 ;  /* 0x00000c1f0e007986 */ /* 0x0085e8000c101924 */
.L_x_147:
[----:B------:R-:W-:Y:S05]  /*d220*/  @!P1 BRA `(.L_x_144) ;  /* 0x0000000000a89947 */ /* 0x000fea0003800000 */
[----:B------:R-:W-:Y:S02]  /*d230*/  ISETP.NE.AND P0, PT, R0, 0x1, PT ;  /* 0x000000010000780c */ /* 0x000fe40003f05270 */
[----:B------:R-:W-:-:S04]  /*d240*/  LOP3.LUT R24, R24, 0x1, RZ, 0xc0, !PT ;  /* 0x0000000118187812 */ /* 0x000fc800078ec0ff */
[----:B------:R-:W-:-:S07]  /*d250*/  ISETP.NE.U32.AND P1, PT, R24, 0x1, PT ;  /* 0x000000011800780c */ /* 0x000fce0003f25070 */
[----:B------:R-:W-:Y:S06]  /*d260*/  @!P0 BRA `(.L_x_148) ;  /* 0x0000000000588947 */ /* 0x000fec0003800000 */
[C---:B------:R-:W-:Y:S01]  /*d270*/  IMAD.WIDE.U32 R4, R3.reuse, 0x4, R22 ;  /* 0x0000000403047825 */ /* 0x040fe200078e0016 */
[----:B--2---:R-:W1:Y:S04]  /*d280*/  LDC.64 R6, c[0x0][0x380] ;  /* 0x0000e000ff067b82 */ /* 0x004e680000000a00 */
        /* <DEDUP_REMOVED lines=10> */
[----:B------:R-:W2:Y:S01]  /*d330*/  LD.E R27, desc[UR36][R12.64] ;  /* 0x000000240c1b7980 */ /* 0x000ea2000c101900 */
[----:B0-----:R-:W-:-:S05]  /*d340*/  IMAD.WIDE.U32 R14, R3, 0x4, R14 ;  /* 0x00000004030e7825 */ /* 0x001fca00078e000e */
[----:B--2---:R3:W-:Y:S04]  /*d350*/  STG.E desc[UR36][R14.64], R27 ;  /* 0x0000001b0e007986 */ /* 0x0047e8000c101924 */
[----:B------:R-:W2:Y:S04]  /*d360*/  LD.E R5, desc[UR36][R4.64+0x4] ;  /* 0x0000042404057980 */ /* 0x000ea8000c101900 */
[----:B--2---:R3:W-:Y:S04]  /*d370*/  STG.E desc[UR36][R6.64+0x4], R5 ;  /* 0x0000040506007986 */ /* 0x0047e8000c101924 */
[----:B------:R-:W2:Y:S04]  /*d380*/  LD.E R9, desc[UR36][R8.64+0x4] ;  /* 0x0000042408097980 */ /* 0x000ea8000c101900 */
[----:B--2---:R3:W-:Y:S04]  /*d390*/  STG.E desc[UR36][R10.64+0x4], R9 ;  /* 0x000004090a007986 */ /* 0x0047e8000c101924 */
[----:B-1----:R-:W2:Y:S01]  /*d3a0*/  LD.E R21, desc[UR36][R12.64+0x4] ;  /* 0x000004240c157980 */ /* 0x002ea2000c101900 */
[----:B------:R-:W-:-:S03]  /*d3b0*/  VIADD R3, R3, 0x2 ;  /* 0x0000000203037836 */ /* 0x000fc60000000000 */
[----:B--2---:R3:W-:Y:S04]  /*d3c0*/  STG.E desc[UR36][R14.64+0x4], R21 ;  /* 0x000004150e007986 */ /* 0x0047e8000c101924 */
.L_x_148:
[----:B------:R-:W-:Y:S05]  /*d3d0*/  @P1 BRA `(.L_x_144) ;  /* 0x00000000003c1947 */ /* 0x000fea0003800000 */
[C---:B------:R-:W-:Y:S01]  /*d3e0*/  IMAD.WIDE.U32 R22, R3.reuse, 0x4, R22 ;  /* 0x0000000403167825 */ /* 0x040fe200078e0016 */
[----:B---3--:R-:W1:Y:S05]  /*d3f0*/  LDC.64 R4, c[0x0][0x380] ;  /* 0x0000e000ff047b82 */ /* 0x008e6a0000000a00 */
[----:B------:R-:W3:Y:S01]  /*d400*/  LD.E R23, desc[UR36][R22.64] ;  /* 0x0000002416177980 */ /* 0x000ee2000c101900 */
[C---:B------:R-:W-:Y:S02]  /*d410*/  IMAD.WIDE.U32 R18, R3.reuse, 0x4, R18 ;  /* 0x0000000403127825 */ /* 0x040fe400078e0012 */
[----:B--2---:R-:W2:Y:S02]  /*d420*/  LDC.64 R6, c[0x0][0x388] ;  /* 0x0000e200ff067b82 */ /* 0x004ea40000000a00 */
[----:B------:R-:W-:-:S06]  /*d430*/  IMAD.WIDE.U32 R16, R3, 0x4, R16 ;  /* 0x0000000403107825 */ /* 0x000fcc00078e0010 */
[----:B------:R-:W4:Y:S01]  /*d440*/  LDC.64 R8, c[0x0][0x390] ;  /* 0x0000e400ff087b82 */ /* 0x000f220000000a00 */
[----:B-1----:R-:W-:-:S05]  /*d450*/  IMAD.WIDE.U32 R4, R3, 0x4, R4 ;  /* 0x0000000403047825 */ /* 0x002fca00078e0004 */
[----:B---3--:R1:W-:Y:S04]  /*d460*/  STG.E desc[UR36][R4.64], R23 ;  /* 0x0000001704007986 */ /* 0x0083e8000c101924 */
[----:B------:R-:W3:Y:S01]  /*d470*/  LD.E R19, desc[UR36][R18.64] ;  /* 0x0000002412137980 */ /* 0x000ee2000c101900 */
[----:B--2---:R-:W-:-:S05]  /*d480*/  IMAD.WIDE.U32 R6, R3, 0x4, R6 ;  /* 0x0000000403067825 */ /* 0x004fca00078e0006 */
[----:B---3--:R1:W-:Y:S04]  /*d490*/  STG.E desc[UR36][R6.64], R19 ;  /* 0x0000001306007986 */ /* 0x0083e8000c101924 */
[----:B------:R-:W2:Y:S01]  /*d4a0*/  LD.E R17, desc[UR36][R16.64] ;  /* 0x0000002410117980 */ /* 0x000ea2000c101900 */
[----:B----4-:R-:W-:-:S05]  /*d4b0*/  IMAD.WIDE.U32 R2, R3, 0x4, R8 ;  /* 0x0000000403027825 */ /* 0x010fca00078e0008 */
[----:B--2---:R1:W-:Y:S02]  /*d4c0*/  STG.E desc[UR36][R2.64], R17 ;  /* 0x0000001102007986 */ /* 0x0043e4000c101924 */
.L_x_144:
[----:B-1----:R-:W1:Y:S08]  /*d4d0*/  LDC.64 R2, c[0x0][0x3c8] ;  /* 0x0000f200ff027b82 */ /* 0x002e700000000a00 */
[----:B---3--:R-:W3:Y:S01]  /*d4e0*/  LDC.64 R4, c[0x0][0x3c0] ;  /* 0x0000f000ff047b82 */ /* 0x008ee20000000a00 */
[----:B-1----:R-:W-:Y:S04]  /*d4f0*/  STG.E desc[UR36][R2.64], R36 ;  /* 0x0000002402007986 */ /* 0x002fe8000c101924 */
[----:B---3--:R-:W-:Y:S01]  /*d500*/  ATOMG.E.EXCH.STRONG.GPU PT, RZ, desc[UR36][R4.64], RZ ;  /* 0x800000ff04ff79a8 */ /* 0x008fe2000c1ef124 */
[----:B------:R-:W-:Y:S05]  /*d510*/  EXIT ;  /* 0x000000000000794d */ /* 0x000fea0003800000 */
        .weak           $__internal_0_$__cuda_sm20_rcp_rn_f32_slowpath
        .type           $__internal_0_$__cuda_sm20_rcp_rn_f32_slowpath,@function
        .size           $__internal_0_$__cuda_sm20_rcp_rn_f32_slowpath,($__internal_1_$__cuda_sm20_sqrt_rn_f32_slowpath - $__internal_0_$__cuda_sm20_rcp_rn_f32_slowpath)
$__internal_0_$__cuda_sm20_rcp_rn_f32_slowpath:
[----:B------:R-:W-:Y:S01]  /*d520*/  IMAD.SHL.U32 R42, R36, 0x2, RZ ;  /* 0x00000002242a7824 */ /* 0x000fe200078e00ff */
[----:B------:R-:W-:Y:S04]  /*d530*/  BSSY.RECONVERGENT B1, `(.L_x_149) ;  /* 0x0000030000017945 */ /* 0x000fe80003800200 */
[----:B------:R-:W-:-:S04]  /*d540*/  SHF.R.U32.HI R42, RZ, 0x18, R42 ;  /* 0x00000018ff2a7819 */ /* 0x000fc8000001162a */
[----:B------:R-:W-:-:S13]  /*d550*/  ISETP.NE.U32.AND P0, PT, R42, RZ, PT ;  /* 0x000000ff2a00720c */ /* 0x000fda0003f05070 */
[----:B------:R-:W-:Y:S05]  /*d560*/  @P0 BRA `(.L_x_150) ;  /* 0x0000000000280947 */ /* 0x000fea0003800000 */
[----:B------:R-:W-:-:S05]  /*d570*/  IMAD.SHL.U32 R42, R36, 0x2, RZ ;  /* 0x00000002242a7824 */ /* 0x000fca00078e00ff */
[----:B------:R-:W-:-:S13]  /*d580*/  ISETP.NE.AND P0, PT, R42, RZ, PT ;  /* 0x000000ff2a00720c */ /* 0x000fda0003f05270 */
[----:B------:R-:W-:Y:S01]  /*d590*/  @P0 FFMA R45, R36, 1.84467440737095516160e+19, RZ ;  /* 0x5f800000242d0823 */ /* 0x000fe200000000ff */
[----:B------:R-:W-:Y:S08]  /*d5a0*/  @!P0 MUFU.RCP R43, R36 ;  /* 0x00000024002b8308 */ /* 0x000ff00000001000 */
[----:B------:R-:W0:Y:S02]  /*d5b0*/  @P0 MUFU.RCP R42, R45 ;  /* 0x0000002d002a0308 */ /* 0x000e240000001000 */
[----:B0-----:R-:W-:-:S04]  /*d5c0*/  @P0 FFMA R47, R45, R42, -1 ;  /* 0xbf8000002d2f0423 */ /* 0x001fc8000000002a */
[----:B------:R-:W-:-:S04]  /*d5d0*/  @P0 FADD.FTZ R47, -R47, -RZ ;  /* 0x800000ff2f2f0221 */ /* 0x000fc80000010100 */
[----:B------:R-:W-:-:S04]  /*d5e0*/  @P0 FFMA R42, R42, R47, R42 ;  /* 0x0000002f2a2a0223 */ /* 0x000fc8000000002a */
[----:B------:R-:W-:Y:S01]  /*d5f0*/  @P0 FFMA R43, R42, 1.84467440737095516160e+19, RZ ;  /* 0x5f8000002a2b0823 */ /* 0x000fe200000000ff */
[----:B------:R-:W-:Y:S06]  /*d600*/  BRA `(.L_x_151) ;  /* 0x0000000000887947 */ /* 0x000fec0003800000 */
.L_x_150:
[----:B------:R-:W-:-:S05]  /*d610*/  VIADD R43, R42, 0xffffff03 ;  /* 0xffffff032a2b7836 */ /* 0x000fca0000000000 */
[----:B------:R-:W-:-:S13]  /*d620*/  ISETP.GT.U32.AND P0, PT, R43, 0x1, PT ;  /* 0x000000012b00780c */ /* 0x000fda0003f04070 */
[----:B------:R-:W-:Y:S05]  /*d630*/  @P0 BRA `(.L_x_152) ;  /* 0x0000000000780947 */ /* 0x000fea0003800000 */
[----:B------:R-:W-:Y:S01]  /*d640*/  LOP3.LUT R45, R36, 0x7fffff, RZ, 0xc0, !PT ;  /* 0x007fffff242d7812 */ /* 0x000fe200078ec0ff */
[----:B------:R-:W-:-:S03]  /*d650*/  IMAD.MOV.U32 R54, RZ, RZ, 0x3 ;  /* 0x00000003ff367424 */ /* 0x000fc600078e00ff */
[----:B------:R-:W-:Y:S02]  /*d660*/  LOP3.LUT R45, R45, 0x3f800000, RZ, 0xfc, !PT ;  /* 0x3f8000002d2d7812 */ /* 0x000fe400078efcff */
[----:B------:R-:W-:Y:S02]  /*d670*/  SHF.L.U32 R53, R54, R43, RZ ;  /* 0x0000002b36357219 */ /* 0x000fe400000006ff */
[----:B------:R-:W0:Y:S02]  /*d680*/  MUFU.RCP R52, R45 ;  /* 0x0000002d00347308 */ /* 0x000e240000001000 */
[----:B0-----:R-:W-:-:S04]  /*d690*/  FFMA R47, R45, R52, -1 ;  /* 0xbf8000002d2f7423 */ /* 0x001fc80000000034 */
[----:B------:R-:W-:-:S04]  /*d6a0*/  FADD.FTZ R47, -R47, -RZ ;  /* 0x800000ff2f2f7221 */ /* 0x000fc80000010100 */
[CCC-:B------:R-:W-:Y:S01]  /*d6b0*/  FFMA.RM R51, R52.reuse, R47.reuse, R52.reuse ;  /* 0x0000002f34337223 */ /* 0x1c0fe20000004034 */
[----:B------:R-:W-:-:S04]  /*d6c0*/  FFMA.RP R52, R52, R47, R52 ;  /* 0x0000002f34347223 */ /* 0x000fc80000008034 */
[C---:B------:R-:W-:Y:S02]  /*d6d0*/  LOP3.LUT R47, R51.reuse, 0x7fffff, RZ, 0xc0, !PT ;  /* 0x007fffff332f7812 */ /* 0x040fe400078ec0ff */
[----:B------:R-:W-:Y:S02]  /*d6e0*/  FSETP.NEU.FTZ.AND P0, PT, R51, R52, PT ;  /* 0x000000343300720b */ /* 0x000fe40003f1d000 */
[----:B------:R-:W-:Y:S02]  /*d6f0*/  LOP3.LUT R52, R47, 0x800000, RZ, 0xfc, !PT ;  /* 0x008000002f347812 */ /* 0x000fe400078efcff */
[----:B------:R-:W-:Y:S02]  /*d700*/  SEL R47, RZ, 0xffffffff, !P0 ;  /* 0xffffffffff2f7807 */ /* 0x000fe40004000000 */
[----:B------:R-:W-:-:S03]  /*d710*/  LOP3.LUT R54, R53, R52, RZ, 0xc0, !PT ;  /* 0x0000003435367212 */ /* 0x000fc600078ec0ff */
[----:B------:R-:W-:Y:S01]  /*d720*/  IMAD.MOV R47, RZ, RZ, -R47 ;  /* 0x000000ffff2f7224 */ /* 0x000fe200078e0a2f */
[----:B------:R-:W-:-:S04]  /*d730*/  SHF.R.U32.HI R54, RZ, R43, R54 ;  /* 0x0000002bff367219 */ /* 0x000fc80000011636 */
[----:B------:R-:W-:Y:S02]  /*d740*/  LOP3.LUT P3, RZ, R47, R43, R52, 0xf8, !PT ;  /* 0x0000002b2fff7212 */ /* 0x000fe4000786f834 */
[C---:B------:R-:W-:Y:S02]  /*d750*/  LOP3.LUT P0, RZ, R54.reuse, 0x1, RZ, 0xc0, !PT ;  /* 0x0000000136ff7812 */ /* 0x040fe4000780c0ff */
[----:B------:R-:W-:-:S04]  /*d760*/  LOP3.LUT P4, RZ, R54, 0x2, RZ, 0xc0, !PT ;  /* 0x0000000236ff7812 */ /* 0x000fc8000788c0ff */
[----:B------:R-:W-:Y:S02]  /*d770*/  PLOP3.LUT P0, PT, P0, P3, P4, 0xe0, 0x0 ;  /* 0x000000000000781c */ /* 0x000fe40000707c40 */
[----:B------:R-:W-:Y:S02]  /*d780*/  LOP3.LUT P3, RZ, R36, 0x7fffff, RZ, 0xc0, !PT ;  /* 0x007fffff24ff7812 */ /* 0x000fe4000786c0ff */
[----:B------:R-:W-:-:S05]  /*d790*/  SEL R43, RZ, 0x1, !P0 ;  /* 0x00000001ff2b7807 */ /* 0x000fca0004000000 */
[----:B------:R-:W-:-:S05]  /*d7a0*/  IMAD.MOV R43, RZ, RZ, -R43 ;  /* 0x000000ffff2b7224 */ /* 0x000fca00078e0a2b */
[----:B------:R-:W-:Y:S01]  /*d7b0*/  ISETP.GE.AND P0, PT, R43, RZ, PT ;  /* 0x000000ff2b00720c */ /* 0x000fe20003f06270 */
[----:B------:R-:W-:-:S05]  /*d7c0*/  VIADD R43, R42, 0xffffff04 ;  /* 0xffffff042a2b7836 */ /* 0x000fca0000000000 */
[----:B------:R-:W-:-:S07]  /*d7d0*/  SHF.R.U32.HI R43, RZ, R43, R52 ;  /* 0x0000002bff2b7219 */ /* 0x000fce0000011634 */
[----:B------:R-:W-:-:S04]  /*d7e0*/  @!P0 VIADD R43, R43, 0x1 ;  /* 0x000000012b2b8836 */ /* 0x000fc80000000000 */
[----:B------:R-:W-:-:S05]  /*d7f0*/  @!P3 IMAD.SHL.U32 R43, R43, 0x2, RZ ;  /* 0x000000022b2bb824 */ /* 0x000fca00078e00ff */
[----:B------:R-:W-:Y:S01]  /*d800*/  LOP3.LUT R43, R43, 0x80000000, R36, 0xf8, !PT ;  /* 0x800000002b2b7812 */ /* 0x000fe200078ef824 */
[----:B------:R-:W-:Y:S06]  /*d810*/  BRA `(.L_x_151) ;  /* 0x0000000000047947 */ /* 0x000fec0003800000 */
.L_x_152:
[----:B------:R0:W1:Y:S02]  /*d820*/  MUFU.RCP R43, R36 ;  /* 0x00000024002b7308 */ /* 0x0000640000001000 */
.L_x_151:
[----:B------:R-:W-:Y:S05]  /*d830*/  BSYNC.RECONVERGENT B1 ;  /* 0x0000000000017941 */ /* 0x000fea0003800200 */
.L_x_149:
[----:B01----:R-:W-:Y:S02]  /*d840*/  IMAD.MOV.U32 R36, RZ, RZ, R43 ;  /* 0x000000ffff247224 */ /* 0x003fe400078e002b */
[----:B------:R-:W-:Y:S02]  /*d850*/  IMAD.MOV.U32 R42, RZ, RZ, R44 ;  /* 0x000000ffff2a7224 */ /* 0x000fe400078e002c */
[----:B------:R-:W-:-:S04]  /*d860*/  IMAD.MOV.U32 R43, RZ, RZ, 0x0 ;  /* 0x00000000ff2b7424 */ /* 0x000fc800078e00ff */
[----:B------:R-:W-:Y:S05]  /*d870*/  RET.REL.NODEC R42 `(_Z6kernelPfS_S_ifffiiiPiS0_S_) ;  /* 0xffffff242ae07950 */ /* 0x000fea0003c3ffff */
        .weak           $__internal_1_$__cuda_sm20_sqrt_rn_f32_slowpath
        .type           $__internal_1_$__cuda_sm20_sqrt_rn_f32_slowpath,@function
        .size           $__internal_1_$__cuda_sm20_sqrt_rn_f32_slowpath,(.L_x_156 - $__internal_1_$__cuda_sm20_sqrt_rn_f32_slowpath)
$__internal_1_$__cuda_sm20_sqrt_rn_f32_slowpath:
[----:B------:R-:W-:-:S13]  /*d880*/  LOP3.LUT P0, RZ, R36, 0x7fffffff, RZ, 0xc0, !PT ;  /* 0x7fffffff24ff7812 */ /* 0x000fda000780c0ff */
[----:B------:R-:W-:Y:S01]  /*d890*/  @!P0 IMAD.MOV.U32 R42, RZ, RZ, R36 ;  /* 0x000000ffff2a8224 */ /* 0x000fe200078e0024 */
[----:B------:R-:W-:Y:S06]  /*d8a0*/  @!P0 BRA `(.L_x_153) ;  /* 0x0000000000408947 */ /* 0x000fec0003800000 */
[----:B------:R-:W-:-:S13]  /*d8b0*/  FSETP.GEU.FTZ.AND P0, PT, R36, RZ, PT ;  /* 0x000000ff2400720b */ /* 0x000fda0003f1e000 */
[----:B------:R-:W-:Y:S01]  /*d8c0*/  @!P0 IMAD.MOV.U32 R42, RZ, RZ, 0x7fffffff ;  /* 0x7fffffffff2a8424 */ /* 0x000fe200078e00ff */
[----:B------:R-:W-:Y:S06]  /*d8d0*/  @!P0 BRA `(.L_x_153) ;  /* 0x0000000000348947 */ /* 0x000fec0003800000 */
[----:B------:R-:W-:-:S13]  /*d8e0*/  FSETP.GTU.FTZ.AND P0, PT, |R36|, +INF , PT ;  /* 0x7f8000002400780b */ /* 0x000fda0003f1c200 */
[----:B------:R-:W-:Y:S01]  /*d8f0*/  @P0 FADD.FTZ R42, R36, 1 ;  /* 0x3f800000242a0421 */ /* 0x000fe20000010000 */
[----:B------:R-:W-:Y:S06]  /*d900*/  @P0 BRA `(.L_x_153) ;  /* 0x0000000000280947 */ /* 0x000fec0003800000 */
[----:B------:R-:W-:-:S13]  /*d910*/  FSETP.NEU.FTZ.AND P0, PT, |R36|, +INF , PT ;  /* 0x7f8000002400780b */ /* 0x000fda0003f1d200 */
[----:B------:R-:W-:-:S04]  /*d920*/  @P0 FFMA R43, R36, 1.84467440737095516160e+19, RZ ;  /* 0x5f800000242b0823 */ /* 0x000fc800000000ff */
[----:B------:R-:W0:Y:S02]  /*d930*/  @P0 MUFU.RSQ R42, R43 ;  /* 0x0000002b002a0308 */ /* 0x000e240000001400 */
[----:B0-----:R-:W-:Y:S01]  /*d940*/  @P0 FMUL.FTZ R44, R43, R42 ;  /* 0x0000002a2b2c0220 */ /* 0x001fe20000410000 */
[----:B------:R-:W-:Y:S01]  /*d950*/  @P0 FMUL.FTZ R47, R42, 0.5 ;  /* 0x3f0000002a2f0820 */ /* 0x000fe20000410000 */
[----:B------:R-:W-:Y:S02]  /*d960*/  @!P0 IMAD.MOV.U32 R42, RZ, RZ, R36 ;  /* 0x000000ffff2a8224 */ /* 0x000fe400078e0024 */
[----:B------:R-:W-:-:S04]  /*d970*/  @P0 FADD.FTZ R45, -R44, -RZ ;  /* 0x800000ff2c2d0221 */ /* 0x000fc80000010100 */
[----:B------:R-:W-:-:S04]  /*d980*/  @P0 FFMA R45, R44, R45, R43 ;  /* 0x0000002d2c2d0223 */ /* 0x000fc8000000002b */
[----:B------:R-:W-:-:S04]  /*d990*/  @P0 FFMA R45, R45, R47, R44 ;  /* 0x0000002f2d2d0223 */ /* 0x000fc8000000002c */
[----:B------:R-:W-:-:S07]  /*d9a0*/  @P0 FMUL.FTZ R42, R45, 2.3283064365386962891e-10 ;  /* 0x2f8000002d2a0820 */ /* 0x000fce0000410000 */
.L_x_153:
[----:B------:R-:W-:Y:S02]  /*d9b0*/  IMAD.MOV.U32 R36, RZ, RZ, R42 ;  /* 0x000000ffff247224 */ /* 0x000fe400078e002a */
[----:B------:R-:W-:Y:S02]  /*d9c0*/  IMAD.MOV.U32 R42, RZ, RZ, R51 ;  /* 0x000000ffff2a7224 */ /* 0x000fe400078e0033 */
[----:B------:R-:W-:-:S04]  /*d9d0*/  IMAD.MOV.U32 R43, RZ, RZ, 0x0 ;  /* 0x00000000ff2b7424 */ /* 0x000fc800078e00ff */
[----:B------:R-:W-:Y:S05]  /*d9e0*/  RET.REL.NODEC R42 `(_Z6kernelPfS_S_ifffiiiPiS0_S_) ;  /* 0xffffff242a847950 */ /* 0x000fea0003c3ffff */
.L_x_154:
[----:B------:R-:W-:-:S00]  /*d9f0*/  BRA `(.L_x_154) ;  /* 0xfffffffc00fc7947 */ /* 0x000fc0000383ffff */
[----:B------:R-:W-:-:S00]  /*da00*/  NOP ;  /* 0x0000000000007918 */ /* 0x000fc00000000000 */
[----:B------:R-:W-:-:S00]  /*da10*/  NOP ;  /* 0x0000000000007918 */ /* 0x000fc00000000000 */
[----:B------:R-:W-:-:S00]  /*da20*/  NOP ;  /* 0x0000000000007918 */ /* 0x000fc00000000000 */
[----:B------:R-:W-:-:S00]  /*da30*/  NOP ;  /* 0x0000000000007918 */ /* 0x000fc00000000000 */
[----:B------:R-:W-:-:S00]  /*da40*/  NOP ;  /* 0x0000000000007918 */ /* 0x000fc00000000000 */
[----:B------:R-:W-:-:S00]  /*da50*/  NOP ;  /* 0x0000000000007918 */ /* 0x000fc00000000000 */
[----:B------:R-:W-:-:S00]  /*da60*/  NOP ;  /* 0x0000000000007918 */ /* 0x000fc00000000000 */
[----:B------:R-:W-:-:S00]  /*da70*/  NOP ;  /* 0x0000000000007918 */ /* 0x000fc00000000000 */
.L_x_156:


//--------------------- .nv.global.init           --------------------------
	.section	.nv.global.init,"aw",@progbits
	.align	4
.nv.global.init:
	.type		mrg32k3aM1SubSeq,@object
	.size		mrg32k3aM1SubSeq,(mrg32k3aM2SubSeq - mrg32k3aM1SubSeq)
mrg32k3aM1SubSeq:
        /*0000*/ 	.byte	0x0b, 0xcc, 0xee, 0x04, 0x73, 0x29, 0x8b, 0x6f, 0xf6, 0x53, 0x03, 0xf6, 0x23, 0xf6, 0xea, 0xda
        /* <DEDUP_REMOVED lines=125> */
	.type		mrg32k3aM2SubSeq,@object
	.size		mrg32k3aM2SubSeq,(mrg32k3aM1 - mrg32k3aM2SubSeq)
mrg32k3aM2SubSeq:
        /* <DEDUP_REMOVED lines=126> */
	.type		mrg32k3aM1,@object
	.size		mrg32k3aM1,(mrg32k3aM1Seq - mrg32k3aM1)
mrg32k3aM1:
        /* <DEDUP_REMOVED lines=144> */
	.type		mrg32k3aM1Seq,@object
	.size		mrg32k3aM1Seq,(mrg32k3aM2 - mrg32k3aM1Seq)
mrg32k3aM1Seq:
        /* <DEDUP_REMOVED lines=144> */
	.type		mrg32k3aM2,@object
	.size		mrg32k3aM2,(mrg32k3aM2Seq - mrg32k3aM2)
mrg32k3aM2:
        /* <DEDUP_REMOVED lines=144> */
	.type		mrg32k3aM2Seq,@object
	.size		mrg32k3aM2Seq,(precalc_xorwow_matrix - mrg32k3aM2Seq)
mrg32k3aM2Seq:
        /* <DEDUP_REMOVED lines=144> */
	.type		precalc_xorwow_matrix,@object
	.size		precalc_xorwow_matrix,(precalc_xorwow_offset_matrix - precalc_xorwow_matrix)
precalc_xorwow_matrix:
        /* <DEDUP_REMOVED lines=6400> */
	.type		precalc_xorwow_offset_matrix,@object
	.size		precalc_xorwow_offset_matrix,($str - precalc_xorwow_offset_matrix)
precalc_xorwow_offset_matrix:
        /* <DEDUP_REMOVED lines=6400> */
	.type		$str,@object
	.size		$str,(.L_9 - $str)
$str:
        /*353c0*/ 	.byte	0x6b, 0x65, 0x72, 0x6e, 0x65, 0x6c, 0x3a, 0x20, 0x53, 0x6f, 0x6c, 0x76, 0x65, 0x64, 0x20, 0x62
        /*353d0*/ 	.byte	0x79, 0x20, 0x62, 0x6c, 0x6f, 0x63, 0x6b, 0x20, 0x25, 0x69, 0x2c, 0x20, 0x74, 0x68, 0x72, 0x65
        /*353e0*/ 	.byte	0x61, 0x64, 0x20, 0x25, 0x69, 0x20, 0x77, 0x69, 0x74, 0x68, 0x20, 0x65, 0x72, 0x72, 0x20, 0x3d
        /*353f0*/ 	.byte	0x20, 0x25, 0x66, 0x2e, 0x0a, 0x00
.L_9:


//--------------------- .nv.shared.reserved.0     --------------------------
	.section	.nv.shared.reserved.0,"aw",@nobits
	.weak		__nv_reservedSMEM_offset_0_alias
	.size		__nv_reservedSMEM_offset_0_alias, 0, 64
	.other		__nv_reservedSMEM_offset_0_alias,@"STO_CUDA_RESERVED_SHARED STV_DEFAULT"
__nv_reservedSMEM_offset_0_alias:
	.zero		0
	.zero		64


//--------------------- .nv.constant0._Z6kernelPfS_S_ifffiiiPiS0_S_ --------------------------
	.section	.nv.constant0._Z6kernelPfS_S_ifffiiiPiS0_S_,"a",@progbits
	.sectionflags	@""
	.align	4
.nv.constant0._Z6kernelPfS_S_ifffiiiPiS0_S_:
	.zero		976


//--------------------- SYMBOLS --------------------------

	.type		.nv.reservedSmem.offset0,@object
	.size		.nv.reservedSmem.offset0,0x4
	.type		malloc,@function
	.type		vprintf,@function
